def matmul_kernel(
    a_ptr,
    b_ptr,
    c_ptr,
    M,
    N,
    K,
    stride_am,
    stride_ak,
    stride_bk,
    stride_bn,
    stride_cm,
    stride_cn,
    BLOCK_M: tl.constexpr,
    BLOCK_N: tl.constexpr,
    BLOCK_K: tl.constexpr,
    GROUP_M: tl.constexpr,
):
    pid = tl.program_id(axis=0)
    num_pid_m = tl.cdiv(M, BLOCK_M)
    num_pid_n = tl.cdiv(N, BLOCK_N)
    num_pid_in_group = GROUP_M * num_pid_n
    group_id = pid // num_pid_in_group
    first_pid_m = group_id * GROUP_M
    group_size_m = min(num_pid_m - first_pid_m, GROUP_M)
    pid_m = first_pid_m + ((pid % num_pid_in_group) % group_size_m)
    pid_n = (pid % num_pid_in_group) // group_size_m

    offs_am = (pid_m * BLOCK_M + tl.arange(0, BLOCK_M)) % M
    offs_bn = (pid_n * BLOCK_N + tl.arange(0, BLOCK_N)) % N
    offs_k = tl.arange(0, BLOCK_K)
    a_ptrs = a_ptr + offs_am[:, None] * stride_am + offs_k[None, :] * stride_ak
    b_ptrs = b_ptr + offs_k[:, None] * stride_bk + offs_bn[None, :] * stride_bn

    acc = tl.zeros((BLOCK_M, BLOCK_N), dtype=tl.float32)
    for kk in range(0, tl.cdiv(K, BLOCK_K)):
        a = tl.load(a_ptrs, mask=offs_k[None, :] < K - kk * BLOCK_K, other=0.0)
        b = tl.load(b_ptrs, mask=offs_k[:, None] < K - kk * BLOCK_K, other=0.0)
        acc = tl.dot(a, b, acc)
        a_ptrs += BLOCK_K * stride_ak
        b_ptrs += BLOCK_K * stride_bk

    c = acc.to(c_ptr.dtype.element_ty)
    offs_cm = pid_m * BLOCK_M + tl.arange(0, BLOCK_M)
    offs_cn = pid_n * BLOCK_N + tl.arange(0, BLOCK_N)
    c_ptrs = c_ptr + offs_cm[:, None] * stride_cm + offs_cn[None, :] * stride_cn
    mask = (offs_cm[:, None] < M) & (offs_cn[None, :] < N)
    tl.store(c_ptrs, c, mask=mask)

# config = {"BLOCK_K": 128, "BLOCK_M": 256, "BLOCK_N": 128, "GROUP_M": 8, "arch": "sm_100", "dtype": "fp8e5m2", "num_ctas": 1, "num_stages": 3, "num_warps": 4}
# arch = sm_100


// ===== COMPILED SASS (sm_100a) =====

	.target	sm_100a

	.elftype	@"ET_EXEC"


//--------------------- .note.nv.tkinfo           --------------------------
	.section	.note.nv.tkinfo,"",@"SHT_NOTE"
	.sectionflags	@"SHF_NOTE_NV_TKINFO"
	.tkinfo
        /*0018*/ 	.word	0x00000081
        /*0030*/ 	.string	""
        /*0030*/ 	.string	"ptxas-blackwell"
        /*0030*/ 	.string	"Cuda compilation tools, release 12.9, V12.9.86"
        /*0030*/ 	.string	"Build cuda_12.9.r12.9/compiler.36037853_0"
        /*0030*/ 	.string	"-v  -suppress-debug-info  -lineinfo  -arch sm_100a "



//--------------------- .note.nv.cuver            --------------------------
	.section	.note.nv.cuver,"",@"SHT_NOTE"
	.sectionflags	@"SHF_NOTE_NV_CUVER"
        /*0018*/ 	.short	0x0001
        /*001a*/ 	.short	0x0064
        /*001c*/ 	.short	0x0001
        /*001e*/ 	.short	0x0000
        /*0020*/ 	.short	0x0001
        /*0022*/ 	.short	0x0000


//--------------------- .nv.info                  --------------------------
	.section	.nv.info,"",@"SHT_CUDA_INFO"
	.align	4


	//----- nvinfo : EIATTR_REGCOUNT
	.align		4
        /*0000*/ 	.byte	0x04, 0x2f
        /*0002*/ 	.short	(.L_4 - .L_3)
	.align		4
.L_3:
        /*0004*/ 	.word	index@(matmul_kernel)
        /*0008*/ 	.word	0x00000060


	//----- nvinfo : EIATTR_FRAME_SIZE
	.align		4
.L_4:
        /*000c*/ 	.byte	0x04, 0x11
        /*000e*/ 	.short	(.L_6 - .L_5)
	.align		4
.L_5:
        /*0010*/ 	.word	index@($__internal_2_$__cuda_sm10x_tcgen05_guardrail_trap_unallocated_columns_being_dealloced)
        /*0014*/ 	.word	0x00001640


	//----- nvinfo : EIATTR_FRAME_SIZE
	.align		4
.L_6:
        /*0018*/ 	.byte	0x04, 0x11
        /*001a*/ 	.short	(.L_8 - .L_7)
	.align		4
.L_7:
        /*001c*/ 	.word	index@($__internal_1_$__cuda_sm10x_tcgen05_guardrail_trap_phase_invalid_during_alloc)
        /*0020*/ 	.word	0x00001640


	//----- nvinfo : EIATTR_FRAME_SIZE
	.align		4
.L_8:
        /*0024*/ 	.byte	0x04, 0x11
        /*0026*/ 	.short	(.L_10 - .L_9)
	.align		4
.L_9:
        /*0028*/ 	.word	index@($__internal_0_$__cuda_sm10x_tcgen05_guardrail_trap_col_being_dealloced_not_returned_by_alloc)
        /*002c*/ 	.word	0x00001640


	//----- nvinfo : EIATTR_FRAME_SIZE
	.align		4
.L_10:
        /*0030*/ 	.byte	0x04, 0x11
        /*0032*/ 	.short	(.L_12 - .L_11)
	.align		4
.L_11:
        /*0034*/ 	.word	index@(matmul_kernel)
        /*0038*/ 	.word	0x00001640


	//----- nvinfo : EIATTR_MIN_STACK_SIZE
	.align		4
.L_12:
        /*003c*/ 	.byte	0x04, 0x12
        /*003e*/ 	.short	(.L_14 - .L_13)
	.align		4
.L_13:
        /*0040*/ 	.word	index@(matmul_kernel)
        /*0044*/ 	.word	0x00001640
.L_14:


//--------------------- .nv.info.matmul_kernel    --------------------------
	.section	.nv.info.matmul_kernel,"",@"SHT_CUDA_INFO"
	.sectionflags	@""
	.align	4


	//----- nvinfo : EIATTR_CUDA_API_VERSION
	.align		4
        /*0000*/ 	.byte	0x04, 0x37
        /*0002*/ 	.short	(.L_16 - .L_15)
.L_15:
        /*0004*/ 	.word	0x00000081


	//----- nvinfo : EIATTR_KPARAM_INFO
	.align		4
.L_16:
        /*0008*/ 	.byte	0x04, 0x17
        /*000a*/ 	.short	(.L_18 - .L_17)
.L_17:
        /*000c*/ 	.word	0x00000000
        /*0010*/ 	.short	0x000d
        /*0012*/ 	.short	0x0048
        /*0014*/ 	.byte	0x00, 0xf4, 0x21, 0x00


	//----- nvinfo : EIATTR_KPARAM_INFO
	.align		4
.L_18:
        /*0018*/ 	.byte	0x04, 0x17
        /*001a*/ 	.short	(.L_20 - .L_19)
.L_19:
        /*001c*/ 	.word	0x00000000
        /*0020*/ 	.short	0x000c
        /*0022*/ 	.short	0x0040
        /*0024*/ 	.byte	0x00, 0xf4, 0x21, 0x00


	//----- nvinfo : EIATTR_KPARAM_INFO
	.align		4
.L_20:
        /*0028*/ 	.byte	0x04, 0x17
        /*002a*/ 	.short	(.L_22 - .L_21)
.L_21:
        /*002c*/ 	.word	0x00000000
        /*0030*/ 	.short	0x000b
        /*0032*/ 	.short	0x0038
        /*0034*/ 	.byte	0x00, 0xf0, 0x11, 0x00


	//----- nvinfo : EIATTR_KPARAM_INFO
	.align		4
.L_22:
        /*0038*/ 	.byte	0x04, 0x17
        /*003a*/ 	.short	(.L_24 - .L_23)
.L_23:
        /*003c*/ 	.word	0x00000000
        /*0040*/ 	.short	0x000a
        /*0042*/ 	.short	0x0034
        /*0044*/ 	.byte	0x00, 0xf0, 0x11, 0x00


	//----- nvinfo : EIATTR_KPARAM_INFO
	.align		4
.L_24:
        /*0048*/ 	.byte	0x04, 0x17
        /*004a*/ 	.short	(.L_26 - .L_25)
.L_25:
        /*004c*/ 	.word	0x00000000
        /*0050*/ 	.short	0x0009
        /*0052*/ 	.short	0x0030
        /*0054*/ 	.byte	0x00, 0xf0, 0x11, 0x00


	//----- nvinfo : EIATTR_KPARAM_INFO
	.align		4
.L_26:
        /*0058*/ 	.byte	0x04, 0x17
        /*005a*/ 	.short	(.L_28 - .L_27)
.L_27:
        /*005c*/ 	.word	0x00000000
        /*0060*/ 	.short	0x0008
        /*0062*/ 	.short	0x002c
        /*0064*/ 	.byte	0x00, 0xf0, 0x11, 0x00


	//----- nvinfo : EIATTR_KPARAM_INFO
	.align		4
.L_28:
        /*0068*/ 	.byte	0x04, 0x17
        /*006a*/ 	.short	(.L_30 - .L_29)
.L_29:
        /*006c*/ 	.word	0x00000000
        /*0070*/ 	.short	0x0007
        /*0072*/ 	.short	0x0028
        /*0074*/ 	.byte	0x00, 0xf0, 0x11, 0x00


	//----- nvinfo : EIATTR_KPARAM_INFO
	.align		4
.L_30:
        /*0078*/ 	.byte	0x04, 0x17
        /*007a*/ 	.short	(.L_32 - .L_31)
.L_31:
        /*007c*/ 	.word	0x00000000
        /*0080*/ 	.short	0x0006
        /*0082*/ 	.short	0x0024
        /*0084*/ 	.byte	0x00, 0xf0, 0x11, 0x00


	//----- nvinfo : EIATTR_KPARAM_INFO
	.align		4
.L_32:
        /*0088*/ 	.byte	0x04, 0x17
        /*008a*/ 	.short	(.L_34 - .L_33)
.L_33:
        /*008c*/ 	.word	0x00000000
        /*0090*/ 	.short	0x0005
        /*0092*/ 	.short	0x0020
        /*0094*/ 	.byte	0x00, 0xf0, 0x11, 0x00


	//----- nvinfo : EIATTR_KPARAM_INFO
	.align		4
.L_34:
        /*0098*/ 	.byte	0x04, 0x17
        /*009a*/ 	.short	(.L_36 - .L_35)
.L_35:
        /*009c*/ 	.word	0x00000000
        /*00a0*/ 	.short	0x0004
        /*00a2*/ 	.short	0x001c
        /*00a4*/ 	.byte	0x00, 0xf0, 0x11, 0x00


	//----- nvinfo : EIATTR_KPARAM_INFO
	.align		4
.L_36:
        /*00a8*/ 	.byte	0x04, 0x17
        /*00aa*/ 	.short	(.L_38 - .L_37)
.L_37:
        /*00ac*/ 	.word	0x00000000
        /*00b0*/ 	.short	0x0003
        /*00b2*/ 	.short	0x0018
        /*00b4*/ 	.byte	0x00, 0xf0, 0x11, 0x00


	//----- nvinfo : EIATTR_KPARAM_INFO
	.align		4
.L_38:
        /*00b8*/ 	.byte	0x04, 0x17
        /*00ba*/ 	.short	(.L_40 - .L_39)
.L_39:
        /*00bc*/ 	.word	0x00000000
        /*00c0*/ 	.short	0x0002
        /*00c2*/ 	.short	0x0010
        /*00c4*/ 	.byte	0x00, 0xf4, 0x21, 0x00


	//----- nvinfo : EIATTR_KPARAM_INFO
	.align		4
.L_40:
        /*00c8*/ 	.byte	0x04, 0x17
        /*00ca*/ 	.short	(.L_42 - .L_41)
.L_41:
        /*00cc*/ 	.word	0x00000000
        /*00d0*/ 	.short	0x0001
        /*00d2*/ 	.short	0x0008
        /*00d4*/ 	.byte	0x00, 0xf4, 0x21, 0x00


	//----- nvinfo : EIATTR_KPARAM_INFO
	.align		4
.L_42:
        /*00d8*/ 	.byte	0x04, 0x17
        /*00da*/ 	.short	(.L_44 - .L_43)
.L_43:
        /*00dc*/ 	.word	0x00000000
        /*00e0*/ 	.short	0x0000
        /*00e2*/ 	.short	0x0000
        /*00e4*/ 	.byte	0x00, 0xf4, 0x21, 0x00


	//----- nvinfo : EIATTR_AT_ENTRY_FRAGMENTS
	.align		4
.L_44:
        /*00e8*/ 	.byte	0x04, 0x4f
        /*00ea*/ 	.short	(.L_46 - .L_45)


	//   ....[0]....
.L_45:
        /*00ec*/ 	.word	0x00000004


	//----- nvinfo : EIATTR_RESERVED_SMEM_USED
	.align		4
.L_46:
        /*00f0*/ 	.byte	0x01, 0x41
	.zero		2


	//----- nvinfo : EIATTR_SPARSE_MMA_MASK
	.align		4
        /*00f4*/ 	.byte	0x03, 0x50
        /*00f6*/ 	.short	0x0000


	//----- nvinfo : EIATTR_TCGEN05_1CTA_USED
	.align		4
        /*00f8*/ 	.byte	0x01, 0x51
	.zero		2


	//----- nvinfo : EIATTR_MAXREG_COUNT
	.align		4
        /*00fc*/ 	.byte	0x03, 0x1b
        /*00fe*/ 	.short	0x00ff


	//----- nvinfo : EIATTR_NUM_BARRIERS
	.align		4
        /*0100*/ 	.byte	0x02, 0x4c
        /*0102*/ 	.byte	0x01
	.zero		1


	//----- nvinfo : EIATTR_ANNOTATIONS
	.align		4
        /*0104*/ 	.byte	0x04, 0x55
        /*0106*/ 	.short	(.L_48 - .L_47)


	//   ....[0]....
.L_47:
        /*0108*/ 	.word	0x00000001
        /*010c*/ 	.byte	0x50, 0x09, 0x00, 0x00, 0x01, 0x00, 0x00, 0x00, 0xe0, 0x09, 0x00, 0x00, 0x01, 0x00, 0x00, 0x00
        /* <DEDUP_REMOVED lines=2970> */
        /*babc*/ 	.byte	0x60, 0x22, 0x04, 0x00


	//----- nvinfo : EIATTR_INT_WARP_WIDE_INSTR_OFFSETS
	.align		4
.L_48:
        /*bac0*/ 	.byte	0x04, 0x31
        /*bac2*/ 	.short	(.L_50 - .L_49)


	//   ....[0]....
.L_49:
        /*bac4*/ 	.word	0x00000ef0


	//   ....[1]....
        /*bac8*/ 	.word	0x00000f20


	//   ....[2]....
        /*bacc*/ 	.word	0x00001c60


	//   ....[3]....
        /*bad0*/ 	.word	0x000425e0


	//   ....[4]....
        /*bad4*/ 	.word	0x00042630


	//----- nvinfo : EIATTR_COOP_GROUP_MASK_REGIDS
	.align		4
.L_50:
        /*bad8*/ 	.byte	0x04, 0x29
        /*bada*/ 	.short	(.L_52 - .L_51)


	//   ....[0]....
.L_51:
        /*badc*/ 	.word	0xffffffff


	//   ....[1]....
        /*bae0*/ 	.word	0xffffffff


	//   ....[2]....
        /*bae4*/ 	.word	0xffffffff


	//   ....[3]....
        /*bae8*/ 	.word	0xffffffff


	//----- nvinfo : EIATTR_COOP_GROUP_INSTR_OFFSETS
	.align		4
.L_52:
        /*baec*/ 	.byte	0x04, 0x28
        /*baee*/ 	.short	(.L_54 - .L_53)


	//   ....[0]....
.L_53:
        /*baf0*/ 	.word	0x00000070


	//   ....[1]....
        /*baf4*/ 	.word	0x00000330


	//   ....[2]....
        /*baf8*/ 	.word	0x00042470


	//   ....[3]....
        /*bafc*/ 	.word	0x000426e0


	//----- nvinfo : EIATTR_VRC_CTA_INIT_COUNT
	.align		4
.L_54:
        /*bb00*/ 	.byte	0x02, 0x4a
        /*bb02*/ 	.byte	0x80
	.zero		1


	//----- nvinfo : EIATTR_MBARRIER_INSTR_OFFSETS
	.align		4
        /*bb04*/ 	.byte	0x04, 0x39
        /*bb06*/ 	.short	(.L_56 - .L_55)


	//   ....[0]....
.L_55:
        /*bb08*/ 	.word	0x00001c10
        /*bb0c*/ 	.word	0x000000ff
        /*bb10*/ 	.word	0x00000000
        /*bb14*/ 	.short	0x0100
        /*bb16*/ 	.byte	0x0b
	.zero		1


	//   ....[1]....
        /*bb18*/ 	.word	0x00001cf0
        /*bb1c*/ 	.word	0x000000ff
        /*bb20*/ 	.word	0x00018008
        /*bb24*/ 	.short	0x0100
        /*bb26*/ 	.byte	0x09
	.zero		1


	//   ....[2]....
        /*bb28*/ 	.word	0x000283f0
        /*bb2c*/ 	.word	0x000000ff
        /*bb30*/ 	.word	0x00000000
        /*bb34*/ 	.short	0x010a
        /*bb36*/ 	.byte	0x0b
	.zero		1


	//   ....[3]....
        /*bb38*/ 	.word	0x000372b0
        /*bb3c*/ 	.word	0x000000ff
        /*bb40*/ 	.word	0x00000000
        /*bb44*/ 	.short	0x010a
        /*bb46*/ 	.byte	0x0b
	.zero		1


	//   ....[4]....
        /*bb48*/ 	.word	0x00037410
        /*bb4c*/ 	.word	0x000000ff
        /*bb50*/ 	.word	0x00018000
        /*bb54*/ 	.short	0x0108
        /*bb56*/ 	.byte	0x09
	.zero		1


	//   ....[5]....
        /*bb58*/ 	.word	0x00037510
        /*bb5c*/ 	.word	0x000000ff
        /*bb60*/ 	.word	0x00018008
        /*bb64*/ 	.short	0x0108
        /*bb66*/ 	.byte	0x09
	.zero		1


	//   ....[6]....
        /*bb68*/ 	.word	0x00042700
        /*bb6c*/ 	.word	0x000000ff
        /*bb70*/ 	.word	0x00000000
        /*bb74*/ 	.short	0x010a
        /*bb76*/ 	.byte	0x0b
	.zero		1


	//   ....[7]....
        /*bb78*/ 	.word	0x00042730
        /*bb7c*/ 	.word	0x000000ff
        /*bb80*/ 	.word	0x00000000
        /*bb84*/ 	.short	0x010a
        /*bb86*/ 	.byte	0x0b
	.zero		1


	//----- nvinfo : EIATTR_NUM_MBARRIERS
	.align		4
.L_56:
        /*bb88*/ 	.byte	0x03, 0x38
        /*bb8a*/ 	.short	0x0002


	//----- nvinfo : EIATTR_EXIT_INSTR_OFFSETS
	.align		4
        /*bb8c*/ 	.byte	0x04, 0x1c
        /*bb8e*/ 	.short	(.L_58 - .L_57)


	//   ....[0]....
.L_57:
        /*bb90*/ 	.word	0x000426f0


	//----- nvinfo : EIATTR_REQNTID
	.align		4
.L_58:
        /*bb94*/ 	.byte	0x04, 0x10
        /*bb96*/ 	.short	(.L_60 - .L_59)
.L_59:
        /*bb98*/ 	.word	0x00000080
        /*bb9c*/ 	.word	0x00000001
        /*bba0*/ 	.word	0x00000001


	//----- nvinfo : EIATTR_CRS_STACK_SIZE
	.align		4
.L_60:
        /*bba4*/ 	.byte	0x04, 0x1e
        /*bba6*/ 	.short	(.L_62 - .L_61)
.L_61:
        /*bba8*/ 	.word	0x00000000


	//----- nvinfo : EIATTR_CBANK_PARAM_SIZE
	.align		4
.L_62:
        /*bbac*/ 	.byte	0x03, 0x19
        /*bbae*/ 	.short	0x0050


	//----- nvinfo : EIATTR_PARAM_CBANK
	.align		4
        /*bbb0*/ 	.byte	0x04, 0x0a
        /*bbb2*/ 	.short	(.L_64 - .L_63)
	.align		4
.L_63:
        /*bbb4*/ 	.word	index@(.nv.constant0.matmul_kernel)
        /*bbb8*/ 	.short	0x0380
        /*bbba*/ 	.short	0x0050


	//----- nvinfo : EIATTR_SW_WAR
	.align		4
.L_64:
        /*bbbc*/ 	.byte	0x04, 0x36
        /*bbbe*/ 	.short	(.L_66 - .L_65)
.L_65:
        /*bbc0*/ 	.word	0x00000008
.L_66:


//--------------------- .nv.compat                --------------------------
	.section	.nv.compat,"",@"SHT_CUDA_COMPAT_INFO"
	.align	4
        /*0000*/ 	.byte	0x02, 0x02, 0x02, 0x00, 0x02, 0x05, 0x05, 0x00, 0x02, 0x03, 0x00, 0x00, 0x02, 0x06, 0x01, 0x00


//--------------------- .nv.callgraph             --------------------------
	.section	.nv.callgraph,"",@"SHT_CUDA_CALLGRAPH"
	.align	4
	.sectionentsize	8
	.align		4
        /*0000*/ 	.word	0x00000000
	.align		4
        /*0004*/ 	.word	0xffffffff
	.align		4
        /*0008*/ 	.word	0x00000000
	.align		4
        /*000c*/ 	.word	0xfffffffe
	.align		4
        /*0010*/ 	.word	0x00000000
	.align		4
        /*0014*/ 	.word	0xfffffffd
	.align		4
        /*0018*/ 	.word	0x00000000
	.align		4
        /*001c*/ 	.word	0xfffffffc


//--------------------- .text.matmul_kernel       --------------------------
	.section	.text.matmul_kernel,"ax",@progbits
	.align	128
        .global         matmul_kernel
        .type           matmul_kernel,@function
        .size           matmul_kernel,(.L_x_20 - matmul_kernel)
        .other          matmul_kernel,@"STO_CUDA_ENTRY STV_DEFAULT"
matmul_kernel:
.text.matmul_kernel:
[----:B------:R-:W0:Y:S01]  /*0000*/  LDC R1, c[0x0][0x37c] ;  /* 0x0000df00ff017b82 */ /* 0x000e220000000800 */
[----:B------:R-:W1:Y:S01]  /*0010*/  S2R R0, SR_TID.X ;  /* 0x0000000000007919 */ /* 0x000e620000002100 */
[----:B0-----:R-:W-:Y:S01]  /*0020*/  VIADD R1, R1, 0xffffe9c0 ;  /* 0xffffe9c001017836 */ /* 0x001fe20000000000 */
[----:B-1----:R-:W-:-:S13]  /*0030*/  ISETP.GE.U32.AND P0, PT, R0, 0x20, PT ;  /* 0x000000200000780c */ /* 0x002fda0003f06070 */
[----:B------:R-:W-:Y:S02]  /*0040*/  VOTEU.ANY UP0, P0 ;  /* 0x0000000000ff7886 */ /* 0x000fe40000000100 */
[----:B------:R-:W-:Y:S05]  /*0050*/  BRA.U UP0, `(.L_x_0) ;  /* 0x0000000100b87547 */ /* 0x000fea000b800000 */
[----:B------:R-:W0:Y:S01]  /*0060*/  S2UR UR6, SR_CgaCtaId ;  /* 0x00000000000679c3 */ /* 0x000e220000008800 */
[----:B------:R-:W-:Y:S01]  /*0070*/  NOP ;  /* 0x0000000000007918 */ /* 0x000fe20000000000 */
[----:B------:R-:W-:Y:S02]  /*0080*/  UMOV UR4, 0x40 ;  /* 0x0000004000047882 */ /* 0x000fe40000000000 */
[----:B0-----:R-:W-:-:S09]  /*0090*/  ULEA UR4, UR6, UR4, 0x18 ;  /* 0x0000000406047291 */ /* 0x001fd2000f8ec0ff */
[----:B------:R-:W0:Y:S01]  /*00a0*/  LDS.U8 R2, [UR4] ;  /* 0x00000004ff027984 */ /* 0x000e220008000000 */
[----:B------:R-:W-:Y:S02]  /*00b0*/  UMOV UR4, 0x400 ;  /* 0x0000040000047882 */ /* 0x000fe40000000000 */
[----:B------:R-:W-:Y:S01]  /*00c0*/  ULEA UR4, UR6, UR4, 0x18 ;  /* 0x0000000406047291 */ /* 0x000fe2000f8ec0ff */
[----:B0-----:R-:W-:-:S13]  /*00d0*/  ISETP.NE.AND P0, PT, R2, RZ, PT ;  /* 0x000000ff0200720c */ /* 0x001fda0003f05270 */
[----:B------:R-:W-:Y:S05]  /*00e0*/  @P0 BRA `(.L_x_1) ;  /* 0x00000000007c0947 */ /* 0x000fea0003800000 */
[----:B------:R-:W-:-:S13]  /*00f0*/  ELECT P0, URZ, PT ;  /* 0x0000000000ff782f */ /* 0x000fda0003800000 */
[----:B------:R-:W-:Y:S05]  /*0100*/  @!P0 BRA `(.L_x_2) ;  /* 0x0000000000848947 */ /* 0x000fea0003800000 */
[----:B------:R-:W-:Y:S01]  /*0110*/  UMOV UR5, 0x8 ;  /* 0x0000000800057882 */ /* 0x000fe20000000000 */
[----:B------:R-:W-:Y:S02]  /*0120*/  IMAD.MOV.U32 R5, RZ, RZ, 0x1 ;  /* 0x00000001ff057424 */ /* 0x000fe400078e00ff */
[----:B------:R-:W-:Y:S02]  /*0130*/  IMAD.MOV.U32 R3, RZ, RZ, 0xff ;  /* 0x000000ffff037424 */ /* 0x000fe400078e00ff */
[----:B------:R-:W-:Y:S04]  /*0140*/  DEPBAR.LE SB0, 0x36 ;  /* 0x00008d800000791a */ /* 0x000fe80000000000 */
[----:B------:R-:W0:Y:S02]  /*0150*/  UTCATOMSWS.FIND_AND_SET.ALIGN UP1, UR5, UR5 ;  /* 0x00000005000575e3 */ /* 0x000e240008020800 */
[----:B0-----:R-:W-:-:S04]  /*0160*/  PLOP3.LUT P0, PT, PT, PT, UP1, 0x80, 0x8 ;  /* 0x000000000008781c */ /* 0x001fc80003f0f018 */
[----:B------:R-:W-:-:S04]  /*0170*/  SEL R2, RZ, 0xffffffff, !P0 ;  /* 0xffffffffff027807 */ /* 0x000fc80004000000 */
[----:B------:R-:W-:Y:S01]  /*0180*/  ISETP.NE.AND P0, PT, R2, RZ, PT ;  /* 0x000000ff0200720c */ /* 0x000fe20003f05270 */
[----:B------:R-:W-:-:S12]  /*0190*/  IMAD.U32 R2, RZ, RZ, UR5 ;  /* 0x00000005ff027e24 */ /* 0x000fd8000f8e00ff */
[----:B------:R-:W-:Y:S05]  /*01a0*/  @P0 BRA `(.L_x_3) ;  /* 0x0000000000240947 */ /* 0x000fea0003800000 */
.L_x_4:
[----:B------:R-:W-:Y:S05]  /*01b0*/  NANOSLEEP 0x64 ;  /* 0x000000640000795d */ /* 0x000fea0003800000 */
[----:B------:R-:W-:-:S05]  /*01c0*/  UMOV UR5, 0x8 ;  /* 0x0000000800057882 */ /* 0x000fca0000000000 */
[----:B------:R-:W-:Y:S04]  /*01d0*/  DEPBAR.LE SB0, 0x36 ;  /* 0x00008d800000791a */ /* 0x000fe80000000000 */
[----:B------:R-:W0:Y:S02]  /*01e0*/  UTCATOMSWS.FIND_AND_SET.ALIGN UP1, UR5, UR5 ;  /* 0x00000005000575e3 */ /* 0x000e240008020800 */
[----:B0-----:R-:W-:-:S04]  /*01f0*/  PLOP3.LUT P0, PT, PT, PT, UP1, 0x80, 0x8 ;  /* 0x000000000008781c */ /* 0x001fc80003f0f018 */
[----:B------:R-:W-:-:S04]  /*0200*/  SEL R2, RZ, 0xffffffff, !P0 ;  /* 0xffffffffff027807 */ /* 0x000fc80004000000 */
[----:B------:R-:W-:Y:S01]  /*0210*/  ISETP.NE.AND P0, PT, R2, RZ, PT ;  /* 0x000000ff0200720c */ /* 0x000fe20003f05270 */
[----:B------:R-:W-:-:S12]  /*0220*/  IMAD.U32 R2, RZ, RZ, UR5 ;  /* 0x00000005ff027e24 */ /* 0x000fd8000f8e00ff */
[----:B------:R-:W-:Y:S05]  /*0230*/  @!P0 BRA `(.L_x_4) ;  /* 0xfffffffc00dc8947 */ /* 0x000fea000383ffff */
.L_x_3:
[C---:B------:R-:W-:Y:S01]  /*0240*/  VIADD R4, R2.reuse, 0x10 ;  /* 0x0000001002047836 */ /* 0x040fe20000000000 */
[----:B------:R-:W-:Y:S01]  /*0250*/  UMOV UR5, 0x50 ;  /* 0x0000005000057882 */ /* 0x000fe20000000000 */
[----:B------:R-:W-:Y:S01]  /*0260*/  SHF.L.U32 R3, R3, R2, RZ ;  /* 0x0000000203037219 */ /* 0x000fe200000006ff */
[----:B------:R-:W-:Y:S01]  /*0270*/  ULEA UR5, UR6, UR5, 0x18 ;  /* 0x0000000506057291 */ /* 0x000fe2000f8ec0ff */
[----:B------:R-:W-:Y:S01]  /*0280*/  IMAD.SHL.U32 R2, R2, 0x20, RZ ;  /* 0x0000002002027824 */ /* 0x000fe200078e00ff */
[----:B------:R-:W-:-:S04]  /*0290*/  SHF.L.U32 R4, R5, R4, RZ ;  /* 0x0000000405047219 */ /* 0x000fc800000006ff */
[----:B------:R-:W-:-:S05]  /*02a0*/  LOP3.LUT R3, R4, R3, RZ, 0xfc, !PT ;  /* 0x0000000304037212 */ /* 0x000fca00078efcff */
[----:B------:R0:W-:Y:S04]  /*02b0*/  ATOMS.OR RZ, [UR5], R3 ;  /* 0x00000003ffff798c */ /* 0x0001e8000b000005 */
[----:B------:R0:W-:Y:S01]  /*02c0*/  STS [UR4], R2 ;  /* 0x00000002ff007988 */ /* 0x0001e20008000804 */
[----:B------:R-:W-:Y:S05]  /*02d0*/  BRA `(.L_x_2) ;  /* 0x0000000000107947 */ /* 0x000fea0003800000 */
.L_x_1:
[----:B------:R-:W-:-:S05]  /*02e0*/  IMAD.MOV.U32 R2, RZ, RZ, -0x1 ;  /* 0xffffffffff027424 */ /* 0x000fca00078e00ff */
[----:B------:R0:W-:Y:S02]  /*02f0*/  STS [UR4], R2 ;  /* 0x00000002ff007988 */ /* 0x0001e40008000804 */
[----:B0-----:R-:W-:-:S07]  /*0300*/  MOV R2, 0x320 ;  /* 0x0000032000027802 */ /* 0x001fce0000000f00 */
[----:B------:R-:W-:Y:S05]  /*0310*/  CALL.REL.NOINC `($__internal_1_$__cuda_sm10x_tcgen05_guardrail_trap_phase_invalid_during_alloc) ;  /* 0x00000424001c7944 */ /* 0x000fea0003c00000 */
.L_x_2:
[----:B------:R-:W-:Y:S05]  /*0320*/  WARPSYNC.ALL ;  /* 0x0000000000007948 */ /* 0x000fea0003800000 */
[----:B------:R-:W-:Y:S01]  /*0330*/  NOP ;  /* 0x0000000000007918 */ /* 0x000fe20000000000 */
.L_x_0:
[----:B------:R-:W1:Y:S01]  /*0340*/  LDC.64 R12, c[0x0][0x398] ;  /* 0x0000e600ff0c7b82 */ /* 0x000e620000000a00 */
[----:B------:R-:W2:Y:S01]  /*0350*/  S2R R7, SR_CTAID.X ;  /* 0x0000000000077919 */ /* 0x000ea20000002500 */
[----:B------:R-:W-:Y:S01]  /*0360*/  UMOV UR9, 0x400 ;  /* 0x0000040000097882 */ /* 0x000fe20000000000 */
[----:B------:R-:W-:Y:S01]  /*0370*/  LOP3.LUT R16, R0, 0x7f, RZ, 0xc0, !PT ;  /* 0x0000007f00107812 */ /* 0x000fe200078ec0ff */
[----:B------:R-:W3:Y:S04]  /*0380*/  LDCU UR16, c[0x0][0x3a4] ;  /* 0x00007480ff1077ac */ /* 0x000ee80008000800 */
[----:B------:R-:W4:Y:S01]  /*0390*/  S2UR UR5, SR_CgaCtaId ;  /* 0x00000000000579c3 */ /* 0x000f220000008800 */
[----:B------:R-:W0:Y:S01]  /*03a0*/  LDCU.64 UR20, c[0x0][0x358] ;  /* 0x00006b00ff1477ac */ /* 0x000e220008000a00 */
[----:B------:R-:W0:Y:S06]  /*03b0*/  LDCU.128 UR12, c[0x0][0x380] ;  /* 0x00007000ff0c77ac */ /* 0x000e2c0008000c00 */
[----:B------:R-:W5:Y:S01]  /*03c0*/  LDC R28, c[0x0][0x3a0] ;  /* 0x0000e800ff1c7b82 */ /* 0x000f620000000800 */
[----:B01----:R-:W-:-:S05]  /*03d0*/  VIADD R2, R13, 0x7f ;  /* 0x0000007f0d027836 */ /* 0x003fca0000000000 */
[----:B------:R-:W-:Y:S01]  /*03e0*/  SHF.R.S32.HI R3, RZ, 0x1f, R2 ;  /* 0x0000001fff037819 */ /* 0x000fe20000011402 */
[----:B----4-:R-:W-:-:S03]  /*03f0*/  ULEA UR9, UR5, UR9, 0x18 ;  /* 0x0000000905097291 */ /* 0x010fc6000f8ec0ff */
[----:B------:R-:W-:Y:S02]  /*0400*/  LEA.HI R3, R3, R2, RZ, 0x7 ;  /* 0x0000000203037211 */ /* 0x000fe400078f38ff */
[----:B--2---:R-:W-:Y:S01]  /*0410*/  IABS R8, R7 ;  /* 0x0000000700087213 */ /* 0x004fe20000000000 */
[----:B------:R-:W-:Y:S01]  /*0420*/  UIADD3 UR11, UPT, UPT, UR9, 0x18000, URZ ;  /* 0x00018000090b7890 */ /* 0x000fe2000fffe0ff */
[----:B------:R-:W-:-:S05]  /*0430*/  SHF.R.S32.HI R3, RZ, 0x7, R3 ;  /* 0x00000007ff037819 */ /* 0x000fca0000011403 */
[----:B------:R-:W-:-:S05]  /*0440*/  IMAD.SHL.U32 R4, R3, 0x8, RZ ;  /* 0x0000000803047824 */ /* 0x000fca00078e00ff */
[-C--:B------:R-:W-:Y:S02]  /*0450*/  IABS R9, R4.reuse ;  /* 0x0000000400097213 */ /* 0x080fe40000000000 */
[----:B------:R-:W-:Y:S02]  /*0460*/  IABS R10, R4 ;  /* 0x00000004000a7213 */ /* 0x000fe40000000000 */
[----:B------:R-:W0:Y:S08]  /*0470*/  I2F.RP R5, R9 ;  /* 0x0000000900057306 */ /* 0x000e300000209400 */
[----:B0-----:R-:W0:Y:S02]  /*0480*/  MUFU.RCP R5, R5 ;  /* 0x0000000500057308 */ /* 0x001e240000001000 */
[----:B0-----:R-:W-:-:S02]  /*0490*/  VIADD R2, R5, 0xffffffe ;  /* 0x0ffffffe05027836 */ /* 0x001fc40000000000 */
[----:B------:R-:W-:-:S04]  /*04a0*/  IMAD.MOV R5, RZ, RZ, -R10 ;  /* 0x000000ffff057224 */ /* 0x000fc800078e0a0a */
[----:B------:R0:W1:Y:S02]  /*04b0*/  F2I.FTZ.U32.TRUNC.NTZ R3, R2 ;  /* 0x0000000200037305 */ /* 0x000064000021f000 */
[----:B0-----:R-:W-:Y:S02]  /*04c0*/  IMAD.MOV.U32 R2, RZ, RZ, RZ ;  /* 0x000000ffff027224 */ /* 0x001fe400078e00ff */
[----:B-1----:R-:W-:-:S04]  /*04d0*/  IMAD.MOV R6, RZ, RZ, -R3 ;  /* 0x000000ffff067224 */ /* 0x002fc800078e0a03 */
[----:B------:R-:W-:Y:S02]  /*04e0*/  IMAD R11, R6, R9, RZ ;  /* 0x00000009060b7224 */ /* 0x000fe400078e02ff */
[----:B------:R-:W-:Y:S02]  /*04f0*/  IMAD.MOV.U32 R6, RZ, RZ, R8 ;  /* 0x000000ffff067224 */ /* 0x000fe400078e0008 */
[----:B------:R-:W-:-:S06]  /*0500*/  IMAD.HI.U32 R3, R3, R11, R2 ;  /* 0x0000000b03037227 */ /* 0x000fcc00078e0002 */
[----:B------:R-:W-:-:S04]  /*0510*/  IMAD.HI.U32 R3, R3, R6, RZ ;  /* 0x0000000603037227 */ /* 0x000fc800078e00ff */
[----:B------:R-:W-:Y:S01]  /*0520*/  IMAD R2, R3, R5, R6 ;  /* 0x0000000503027224 */ /* 0x000fe200078e0206 */
[----:B------:R-:W-:Y:S04]  /*0530*/  BAR.SYNC.DEFER_BLOCKING 0x0 ;  /* 0x0000000000007b1d */ /* 0x000fe80000010000 */
[----:B------:R-:W-:-:S13]  /*0540*/  ISETP.GT.U32.AND P1, PT, R9, R2, PT ;  /* 0x000000020900720c */ /* 0x000fda0003f24070 */
[----:B------:R-:W-:Y:S02]  /*0550*/  @!P1 IMAD.IADD R2, R2, 0x1, -R9 ;  /* 0x0000000102029824 */ /* 0x000fe400078e0a09 */
[----:B------:R-:W-:Y:S01]  /*0560*/  @!P1 VIADD R3, R3, 0x1 ;  /* 0x0000000103039836 */ /* 0x000fe20000000000 */
[----:B------:R-:W-:Y:S02]  /*0570*/  ISETP.NE.AND P1, PT, R4, RZ, PT ;  /* 0x000000ff0400720c */ /* 0x000fe40003f25270 */
[----:B------:R-:W-:Y:S02]  /*0580*/  ISETP.GE.U32.AND P0, PT, R2, R9, PT ;  /* 0x000000090200720c */ /* 0x000fe40003f06070 */
[----:B------:R-:W-:-:S04]  /*0590*/  LOP3.LUT R2, R7, R4, RZ, 0x3c, !PT ;  /* 0x0000000407027212 */ /* 0x000fc800078e3cff */
[----:B------:R-:W-:Y:S01]  /*05a0*/  ISETP.GE.AND P2, PT, R2, RZ, PT ;  /* 0x000000ff0200720c */ /* 0x000fe20003f46270 */
[----:B------:R-:W-:-:S06]  /*05b0*/  VIADD R2, R12, 0xff ;  /* 0x000000ff0c027836 */ /* 0x000fcc0000000000 */
[----:B------:R-:W-:-:S04]  /*05c0*/  @P0 VIADD R3, R3, 0x1 ;  /* 0x0000000103030836 */ /* 0x000fc80000000000 */
[----:B------:R-:W-:Y:S01]  /*05d0*/  IMAD.MOV.U32 R5, RZ, RZ, R3 ;  /* 0x000000ffff057224 */ /* 0x000fe200078e0003 */
[----:B------:R-:W-:-:S03]  /*05e0*/  SHF.R.S32.HI R3, RZ, 0x1f, R2 ;  /* 0x0000001fff037819 */ /* 0x000fc60000011402 */
[----:B------:R-:W-:Y:S01]  /*05f0*/  @!P2 IMAD.MOV R5, RZ, RZ, -R5 ;  /* 0x000000ffff05a224 */ /* 0x000fe200078e0a05 */
[----:B------:R-:W-:Y:S02]  /*0600*/  @!P1 LOP3.LUT R5, RZ, R4, RZ, 0x33, !PT ;  /* 0x00000004ff059212 */ /* 0x000fe400078e33ff */
[----:B------:R-:W-:-:S03]  /*0610*/  LEA.HI R3, R3, R2, RZ, 0x8 ;  /* 0x0000000203037211 */ /* 0x000fc600078f40ff */
[----:B------:R-:W-:Y:S02]  /*0620*/  IMAD.SHL.U32 R8, R5, 0x8, RZ ;  /* 0x0000000805087824 */ /* 0x000fe400078e00ff */
[----:B------:R-:W-:-:S03]  /*0630*/  IMAD.MOV R5, RZ, RZ, -R5 ;  /* 0x000000ffff057224 */ /* 0x000fc600078e0a05 */
[----:B------:R-:W-:Y:S01]  /*0640*/  LEA.HI.SX32 R3, R3, -R8, 0x18 ;  /* 0x8000000803037211 */ /* 0x000fe200078fc2ff */
[----:B------:R-:W-:-:S03]  /*0650*/  IMAD R14, R4, R5, R7 ;  /* 0x00000005040e7224 */ /* 0x000fc600078e0207 */
[----:B------:R-:W-:Y:S02]  /*0660*/  VIMNMX R11, PT, PT, R3, 0x8, PT ;  /* 0x00000008030b7848 */ /* 0x000fe40003fe0100 */
[----:B------:R-:W-:Y:S02]  /*0670*/  IABS R7, R14 ;  /* 0x0000000e00077213 */ /* 0x000fe40000000000 */
[----:B------:R-:W-:-:S04]  /*0680*/  IABS R9, R11 ;  /* 0x0000000b00097213 */ /* 0x000fc80000000000 */
[----:B------:R-:W0:Y:S08]  /*0690*/  I2F.RP R6, R9 ;  /* 0x0000000900067306 */ /* 0x000e300000209400 */
[----:B0-----:R-:W0:Y:S02]  /*06a0*/  MUFU.RCP R6, R6 ;  /* 0x0000000600067308 */ /* 0x001e240000001000 */
[----:B0-----:R-:W-:-:S02]  /*06b0*/  VIADD R2, R6, 0xffffffe ;  /* 0x0ffffffe06027836 */ /* 0x001fc40000000000 */
[----:B------:R-:W0:Y:S04]  /*06c0*/  LDS R6, [UR9] ;  /* 0x00000009ff067984 */ /* 0x000e280008000800 */
[----:B------:R1:W2:Y:S02]  /*06d0*/  F2I.FTZ.U32.TRUNC.NTZ R3, R2 ;  /* 0x0000000200037305 */ /* 0x0002a4000021f000 */
[----:B-1----:R-:W-:Y:S02]  /*06e0*/  IMAD.MOV.U32 R2, RZ, RZ, RZ ;  /* 0x000000ffff027224 */ /* 0x002fe400078e00ff */
[----:B--2---:R-:W-:-:S04]  /*06f0*/  IMAD.MOV R10, RZ, RZ, -R3 ;  /* 0x000000ffff0a7224 */ /* 0x004fc800078e0a03 */
[----:B------:R-:W-:Y:S01]  /*0700*/  IMAD.MOV.U32 R4, RZ, RZ, R10 ;  /* 0x000000ffff047224 */ /* 0x000fe200078e000a */
[----:B------:R-:W-:-:S03]  /*0710*/  IABS R10, R11 ;  /* 0x0000000b000a7213 */ /* 0x000fc60000000000 */
[----:B------:R-:W-:Y:S02]  /*0720*/  IMAD R5, R4, R9, RZ ;  /* 0x0000000904057224 */ /* 0x000fe400078e02ff */
[----:B------:R-:W-:Y:S01]  /*0730*/  IMAD.MOV.U32 R4, RZ, RZ, R7 ;  /* 0x000000ffff047224 */ /* 0x000fe200078e0007 */
[----:B------:R-:W-:Y:S01]  /*0740*/  IABS R7, R12 ;  /* 0x0000000c00077213 */ /* 0x000fe20000000000 */
[----:B------:R-:W-:-:S04]  /*0750*/  IMAD.HI.U32 R3, R3, R5, R2 ;  /* 0x0000000503037227 */ /* 0x000fc800078e0002 */
[----:B------:R-:W-:Y:S01]  /*0760*/  IMAD.MOV R2, RZ, RZ, -R10 ;  /* 0x000000ffff027224 */ /* 0x000fe200078e0a0a */
[----:B------:R-:W-:Y:S01]  /*0770*/  IABS R10, R13 ;  /* 0x0000000d000a7213 */ /* 0x000fe20000000000 */
[----:B------:R-:W-:-:S03]  /*0780*/  IMAD.HI.U32 R3, R3, R4, RZ ;  /* 0x0000000403037227 */ /* 0x000fc600078e00ff */
[----:B------:R-:W1:Y:S01]  /*0790*/  I2F.RP R5, R10 ;  /* 0x0000000a00057306 */ /* 0x000e620000209400 */
[----:B------:R-:W-:Y:S01]  /*07a0*/  IMAD R2, R3, R2, R4 ;  /* 0x0000000203027224 */ /* 0x000fe200078e0204 */
[----:B0-----:R-:W-:Y:S01]  /*07b0*/  R2UR UR8, R6 ;  /* 0x00000000060872ca */ /* 0x001fe200000e0000 */
[----:B------:R-:W-:Y:S03]  /*07c0*/  BAR.SYNC.DEFER_BLOCKING 0x0 ;  /* 0x0000000000007b1d */ /* 0x000fe60000010000 */
[----:B------:R-:W-:-:S03]  /*07d0*/  ISETP.GT.U32.AND P1, PT, R9, R2, PT ;  /* 0x000000020900720c */ /* 0x000fc60003f24070 */
[----:B------:R-:W0:Y:S08]  /*07e0*/  I2F.RP R4, R7 ;  /* 0x0000000700047306 */ /* 0x000e300000209400 */
[----:B-1----:R-:W-:Y:S02]  /*07f0*/  MUFU.RCP R5, R5 ;  /* 0x0000000500057308 */ /* 0x002fe40000001000 */
[----:B------:R-:W-:-:S02]  /*0800*/  @!P1 IMAD.IADD R2, R2, 0x1, -R9 ;  /* 0x0000000102029824 */ /* 0x000fc400078e0a09 */
[----:B------:R-:W-:Y:S01]  /*0810*/  @!P1 VIADD R3, R3, 0x1 ;  /* 0x0000000103039836 */ /* 0x000fe20000000000 */
[----:B------:R-:W-:Y:S02]  /*0820*/  ISETP.NE.AND P1, PT, R11, RZ, PT ;  /* 0x000000ff0b00720c */ /* 0x000fe40003f25270 */
[----:B------:R-:W-:Y:S01]  /*0830*/  ISETP.GE.U32.AND P0, PT, R2, R9, PT ;  /* 0x000000090200720c */ /* 0x000fe20003f06070 */
[----:B0-----:R-:W0:Y:S01]  /*0840*/  MUFU.RCP R4, R4 ;  /* 0x0000000400047308 */ /* 0x001e220000001000 */
[----:B------:R-:W-:-:S04]  /*0850*/  LOP3.LUT R2, R14, R11, RZ, 0x3c, !PT ;  /* 0x0000000b0e027212 */ /* 0x000fc800078e3cff */
[----:B------:R-:W-:-:S07]  /*0860*/  ISETP.GE.AND P2, PT, R2, RZ, PT ;  /* 0x000000ff0200720c */ /* 0x000fce0003f46270 */
[----:B------:R-:W-:-:S04]  /*0870*/  @P0 VIADD R3, R3, 0x1 ;  /* 0x0000000103030836 */ /* 0x000fc80000000000 */
[----:B------:R-:W-:Y:S02]  /*0880*/  IMAD.MOV.U32 R15, RZ, RZ, R3 ;  /* 0x000000ffff0f7224 */ /* 0x000fe400078e0003 */
[----:B0-----:R-:W-:Y:S02]  /*0890*/  VIADD R3, R4, 0xffffffe ;  /* 0x0ffffffe04037836 */ /* 0x001fe40000000000 */
[----:B------:R-:W-:Y:S01]  /*08a0*/  @!P2 IMAD.MOV R15, RZ, RZ, -R15 ;  /* 0x000000ffff0fa224 */ /* 0x000fe200078e0a0f */
[----:B------:R-:W-:Y:S01]  /*08b0*/  @!P1 LOP3.LUT R15, RZ, R11, RZ, 0x33, !PT ;  /* 0x0000000bff0f9212 */ /* 0x000fe200078e33ff */
[----:B------:R-:W-:Y:S02]  /*08c0*/  VIADD R4, R5, 0xffffffe ;  /* 0x0ffffffe05047836 */ /* 0x000fe40000000000 */
[----:B------:R-:W0:Y:S02]  /*08d0*/  F2I.FTZ.U32.TRUNC.NTZ R3, R3 ;  /* 0x0000000300037305 */ /* 0x000e24000021f000 */
[----:B------:R-:W-:-:S04]  /*08e0*/  IMAD.MOV R2, RZ, RZ, -R15 ;  /* 0x000000ffff027224 */ /* 0x000fc800078e0a0f */
[----:B------:R-:W-:Y:S02]  /*08f0*/  IMAD R2, R11, R2, R14 ;  /* 0x000000020b027224 */ /* 0x000fe400078e020e */
[----:B------:R-:W1:Y:S02]  /*0900*/  F2I.FTZ.U32.TRUNC.NTZ R5, R4 ;  /* 0x0000000400057305 */ /* 0x000e64000021f000 */
[----:B------:R-:W-:-:S04]  /*0910*/  IMAD.IADD R2, R8, 0x1, R2 ;  /* 0x0000000108027824 */ /* 0x000fc800078e0202 */
[----:B------:R-:W-:Y:S02]  /*0920*/  IMAD R20, R2, 0x100, R16 ;  /* 0x0000010002147824 */ /* 0x000fe400078e0210 */
[----:B0-----:R-:W-:Y:S02]  /*0930*/  IMAD.MOV R8, RZ, RZ, -R3 ;  /* 0x000000ffff087224 */ /* 0x001fe400078e0a03 */
[----:B------:R-:W-:Y:S01]  /*0940*/  VIADD R17, R20, 0x80 ;  /* 0x0000008014117836 */ /* 0x000fe20000000000 */
[----:B------:R-:W-:Y:S01]  /*0950*/  STL [R1+0x2d0], R20 ;  /* 0x0002d01401007387 */ /* 0x000fe20000100800 */
[----:B------:R-:W-:Y:S01]  /*0960*/  IMAD R9, R8, R7, RZ ;  /* 0x0000000708097224 */ /* 0x000fe200078e02ff */
[----:B------:R-:W-:Y:S01]  /*0970*/  IABS R8, R20 ;  /* 0x0000001400087213 */ /* 0x000fe20000000000 */
[----:B------:R-:W-:Y:S01]  /*0980*/  IMAD.MOV.U32 R2, RZ, RZ, RZ ;  /* 0x000000ffff027224 */ /* 0x000fe200078e00ff */
[----:B------:R-:W-:Y:S01]  /*0990*/  IABS R11, R17 ;  /* 0x00000011000b7213 */ /* 0x000fe20000000000 */
[----:B-1----:R-:W-:Y:S01]  /*09a0*/  IMAD.MOV R4, RZ, RZ, -R5 ;  /* 0x000000ffff047224 */ /* 0x002fe200078e0a05 */
[----:B------:R-:W-:Y:S01]  /*09b0*/  ISETP.GE.AND P3, PT, R17, RZ, PT ;  /* 0x000000ff1100720c */ /* 0x000fe20003f66270 */
[----:B------:R-:W-:Y:S01]  /*09c0*/  IMAD.HI.U32 R2, R3, R9, R2 ;  /* 0x0000000903027227 */ /* 0x000fe200078e0002 */
[----:B------:R-:W-:Y:S01]  /*09d0*/  SHF.R.U32.HI R9, RZ, 0x5, R0 ;  /* 0x00000005ff097819 */ /* 0x000fe20000011600 */
[----:B------:R0:W-:Y:S02]  /*09e0*/  STL [R1+0x2d4], R17 ;  /* 0x0002d41101007387 */ /* 0x0001e40000100800 */
[----:B------:R-:W-:Y:S01]  /*09f0*/  IMAD.MOV.U32 R3, RZ, RZ, R8 ;  /* 0x000000ffff037224 */ /* 0x000fe200078e0008 */
[----:B------:R-:W-:Y:S01]  /*0a00*/  R2UR UR7, R9 ;  /* 0x00000000090772ca */ /* 0x000fe200000e0000 */
[----:B------:R-:W-:-:S02]  /*0a10*/  IMAD.MOV.U32 R8, RZ, RZ, R11 ;  /* 0x000000ffff087224 */ /* 0x000fc400078e000b */
[----:B------:R-:W-:-:S04]  /*0a20*/  IMAD.HI.U32 R0, R2, R3, RZ ;  /* 0x0000000302007227 */ /* 0x000fc800078e00ff */
[----:B------:R-:W-:-:S04]  /*0a30*/  IMAD.HI.U32 R2, R2, R8, RZ ;  /* 0x0000000802027227 */ /* 0x000fc800078e00ff */
[----:B------:R-:W-:Y:S02]  /*0a40*/  IMAD.MOV R6, RZ, RZ, -R0 ;  /* 0x000000ffff067224 */ /* 0x000fe400078e0a00 */
[----:B------:R-:W-:Y:S01]  /*0a50*/  IMAD.MOV R9, RZ, RZ, -R2 ;  /* 0x000000ffff097224 */ /* 0x000fe200078e0a02 */
[----:B------:R-:W-:Y:S01]  /*0a60*/  USHF.L.U32 UR4, UR7, 0x15, URZ ;  /* 0x0000001507047899 */ /* 0x000fe200080006ff */
[C---:B------:R-:W-:Y:S02]  /*0a70*/  IMAD R2, R7.reuse, R6, R3 ;  /* 0x0000000607027224 */ /* 0x040fe400078e0203 */
[C---:B------:R-:W-:Y:S01]  /*0a80*/  IMAD R3, R7.reuse, R9, R8 ;  /* 0x0000000907037224 */ /* 0x040fe200078e0208 */
[----:B------:R-:W-:Y:S01]  /*0a90*/  ULOP3.LUT UR4, UR4, 0x600000, URZ, 0xc0, !UPT ;  /* 0x0060000004047892 */ /* 0x000fe2000f8ec0ff */
[----:B------:R-:W-:Y:S01]  /*0aa0*/  IMAD.MOV.U32 R11, RZ, RZ, R4 ;  /* 0x000000ffff0b7224 */ /* 0x000fe200078e0004 */
[----:B------:R-:W-:Y:S01]  /*0ab0*/  ISETP.GT.U32.AND P0, PT, R7, R2, PT ;  /* 0x000000020700720c */ /* 0x000fe20003f04070 */
[----:B------:R-:W-:Y:S01]  /*0ac0*/  IMAD.SHL.U32 R0, R15, 0x80, RZ ;  /* 0x000000800f007824 */ /* 0x000fe200078e00ff */
[----:B------:R-:W-:Y:S01]  /*0ad0*/  ISETP.GT.U32.AND P1, PT, R7, R3, PT ;  /* 0x000000030700720c */ /* 0x000fe20003f24070 */
[----:B------:R-:W-:Y:S01]  /*0ae0*/  IMAD R11, R11, R10, RZ ;  /* 0x0000000a0b0b7224 */ /* 0x000fe200078e02ff */
[----:B------:R-:W-:Y:S01]  /*0af0*/  UIADD3 UR10, UPT, UPT, UR8, UR4, URZ ;  /* 0x00000004080a7290 */ /* 0x000fe2000fffe0ff */
[----:B------:R-:W-:-:S02]  /*0b00*/  IMAD.MOV.U32 R4, RZ, RZ, RZ ;  /* 0x000000ffff047224 */ /* 0x000fc400078e00ff */
[----:B------:R-:W-:Y:S01]  /*0b10*/  VIADD R8, R0, 0x1 ;  /* 0x0000000100087836 */ /* 0x000fe20000000000 */
[----:B------:R-:W-:Y:S01]  /*0b20*/  UMOV UR4, 0x1 ;  /* 0x0000000100047882 */ /* 0x000fe20000000000 */
[----:B------:R-:W-:-:S03]  /*0b30*/  IMAD.HI.U32 R11, R5, R11, R4 ;  /* 0x0000000b050b7227 */ /* 0x000fc600078e0004 */
[----:B------:R-:W-:Y:S01]  /*0b40*/  IABS R15, R8 ;  /* 0x00000008000f7213 */ /* 0x000fe20000000000 */
[----:B------:R-:W-:Y:S01]  /*0b50*/  VIADD R21, R0, 0x3 ;  /* 0x0000000300157836 */ /* 0x000fe20000000000 */
[----:B------:R-:W-:Y:S01]  /*0b60*/  ISETP.GE.AND P5, PT, R8, RZ, PT ;  /* 0x000000ff0800720c */ /* 0x000fe20003fa6270 */
[--C-:B------:R-:W-:Y:S01]  /*0b70*/  @!P1 IMAD.IADD R3, R3, 0x1, -R7.reuse ;  /* 0x0000000103039824 */ /* 0x100fe200078e0a07 */
[----:B------:R-:W-:Y:S01]  /*0b80*/  ISETP.GE.AND P1, PT, R20, RZ, PT ;  /* 0x000000ff1400720c */ /* 0x000fe20003f26270 */
[----:B------:R-:W-:Y:S01]  /*0b90*/  @!P0 IMAD.IADD R2, R2, 0x1, -R7 ;  /* 0x0000000102028824 */ /* 0x000fe200078e0a07 */
[----:B------:R-:W-:Y:S01]  /*0ba0*/  IABS R19, R21 ;  /* 0x0000001500137213 */ /* 0x000fe20000000000 */
[----:B------:R-:W-:Y:S01]  /*0bb0*/  IMAD.HI.U32 R4, R11, R15, RZ ;  /* 0x0000000f0b047227 */ /* 0x000fe200078e00ff */
[C---:B------:R-:W-:Y:S02]  /*0bc0*/  ISETP.GT.U32.AND P2, PT, R7.reuse, R3, PT ;  /* 0x000000030700720c */ /* 0x040fe40003f44070 */
[----:B------:R-:W-:Y:S01]  /*0bd0*/  ISETP.GT.U32.AND P0, PT, R7, R2, PT ;  /* 0x000000020700720c */ /* 0x000fe20003f04070 */
[----:B------:R-:W-:-:S02]  /*0be0*/  VIADD R23, R0, 0x4 ;  /* 0x0000000400177836 */ /* 0x000fc40000000000 */
[----:B------:R-:W-:Y:S02]  /*0bf0*/  VIADD R22, R0, 0x2 ;  /* 0x0000000200167836 */ /* 0x000fe40000000000 */
[----:B------:R-:W-:Y:S01]  /*0c00*/  IMAD.MOV R6, RZ, RZ, -R4 ;  /* 0x000000ffff067224 */ /* 0x000fe200078e0a04 */
[----:B------:R-:W-:Y:S01]  /*0c10*/  IABS R18, R23 ;  /* 0x0000001700127213 */ /* 0x000fe20000000000 */
[----:B------:R-:W-:Y:S01]  /*0c20*/  IMAD.HI.U32 R4, R11, R19, RZ ;  /* 0x000000130b047227 */ /* 0x000fe200078e00ff */
[----:B------:R-:W-:-:S03]  /*0c30*/  IABS R14, R22 ;  /* 0x00000016000e7213 */ /* 0x000fc60000000000 */
[----:B------:R-:W-:Y:S02]  /*0c40*/  IMAD.MOV R4, RZ, RZ, -R4 ;  /* 0x000000ffff047224 */ /* 0x000fe400078e0a04 */
[----:B------:R-:W-:Y:S01]  /*0c50*/  @!P2 IMAD.IADD R3, R3, 0x1, -R7 ;  /* 0x000000010303a824 */ /* 0x000fe200078e0a07 */
[----:B------:R-:W-:Y:S01]  /*0c60*/  ISETP.NE.U32.AND P2, PT, R16, RZ, PT ;  /* 0x000000ff1000720c */ /* 0x000fe20003f45070 */
[----:B------:R-:W-:Y:S02]  /*0c70*/  IMAD R15, R10, R6, R15 ;  /* 0x000000060a0f7224 */ /* 0x000fe400078e020f */
[----:B------:R-:W-:-:S04]  /*0c80*/  IMAD.HI.U32 R6, R11, R18, RZ ;  /* 0x000000120b067227 */ /* 0x000fc800078e00ff */
[----:B------:R-:W-:Y:S02]  /*0c90*/  IMAD R19, R10, R4, R19 ;  /* 0x000000040a137224 */ /* 0x000fe400078e0213 */
[----:B------:R-:W-:-:S04]  /*0ca0*/  IMAD.HI.U32 R5, R11, R14, RZ ;  /* 0x0000000e0b057227 */ /* 0x000fc800078e00ff */
[----:B------:R-:W-:Y:S01]  /*0cb0*/  @!P0 IMAD.IADD R2, R2, 0x1, -R7 ;  /* 0x0000000102028824 */ /* 0x000fe200078e0a07 */
[----:B------:R-:W-:Y:S01]  /*0cc0*/  ISETP.NE.AND P0, PT, R12, RZ, PT ;  /* 0x000000ff0c00720c */ /* 0x000fe20003f05270 */
[----:B------:R-:W-:Y:S01]  /*0cd0*/  IMAD.MOV.U32 R4, RZ, RZ, R3 ;  /* 0x000000ffff047224 */ /* 0x000fe200078e0003 */
[----:B------:R-:W-:Y:S01]  /*0ce0*/  LOP3.LUT R3, RZ, R12, RZ, 0x33, !PT ;  /* 0x0000000cff037212 */ /* 0x000fe200078e33ff */
[----:B------:R-:W-:Y:S02]  /*0cf0*/  IMAD.MOV R9, RZ, RZ, -R6 ;  /* 0x000000ffff097224 */ /* 0x000fe400078e0a06 */
[----:B------:R-:W-:Y:S01]  /*0d00*/  IMAD.MOV R5, RZ, RZ, -R5 ;  /* 0x000000ffff057224 */ /* 0x000fe200078e0a05 */
[----:B------:R-:W1:Y:S01]  /*0d10*/  LDC.64 R6, c[0x0][0x3a8] ;  /* 0x0000ea00ff067b82 */ /* 0x000e620000000a00 */
[----:B------:R-:W-:Y:S02]  /*0d20*/  @!P1 IMAD.MOV R2, RZ, RZ, -R2 ;  /* 0x000000ffff029224 */ /* 0x000fe400078e0a02 */
[----:B------:R-:W-:-:S02]  /*0d30*/  @!P3 IMAD.MOV R4, RZ, RZ, -R4 ;  /* 0x000000ffff04b224 */ /* 0x000fc400078e0a04 */
[----:B------:R-:W-:Y:S01]  /*0d40*/  IMAD R14, R10, R5, R14 ;  /* 0x000000050a0e7224 */ /* 0x000fe200078e020e */
[C---:B------:R-:W-:Y:S01]  /*0d50*/  SEL R2, R3.reuse, R2, !P0 ;  /* 0x0000000203027207 */ /* 0x040fe20004000000 */
[C---:B-----5:R-:W-:Y:S01]  /*0d60*/  VIADD R8, R28.reuse, 0xffffff9c ;  /* 0xffffff9c1c087836 */ /* 0x060fe20000000000 */
[----:B------:R-:W-:Y:S01]  /*0d70*/  SEL R5, R3, R4, !P0 ;  /* 0x0000000403057207 */ /* 0x000fe20004000000 */
[C---:B------:R-:W-:Y:S02]  /*0d80*/  VIADD R3, R28.reuse, 0xffffff9d ;  /* 0xffffff9d1c037836 */ /* 0x040fe40000000000 */
[----:B------:R-:W-:Y:S01]  /*0d90*/  VIADD R4, R28, 0xffffff9e ;  /* 0xffffff9e1c047836 */ /* 0x000fe20000000000 */
[----:B------:R-:W-:Y:S01]  /*0da0*/  ISETP.GE.U32.AND P4, PT, R8, 0x7fffff1d, PT ;  /* 0x7fffff1d0800780c */ /* 0x000fe20003f86070 */
[----:B------:R-:W-:Y:S01]  /*0db0*/  IMAD R18, R10, R9, R18 ;  /* 0x000000090a127224 */ /* 0x000fe200078e0212 */
[----:B------:R-:W-:Y:S01]  /*0dc0*/  ISETP.GE.U32.AND P3, PT, R3, 0x7fffff1e, PT ;  /* 0x7fffff1e0300780c */ /* 0x000fe20003f66070 */
[----:B------:R-:W-:Y:S01]  /*0dd0*/  VIADD R3, R28, 0xffffff9f ;  /* 0xffffff9f1c037836 */ /* 0x000fe20000000000 */
[----:B------:R-:W-:-:S04]  /*0de0*/  ISETP.GE.U32.AND P1, PT, R4, 0x7fffff1f, PT ;  /* 0x7fffff1f0400780c */ /* 0x000fc80003f26070 */
[----:B------:R-:W-:Y:S02]  /*0df0*/  ISETP.GE.U32.AND P0, PT, R3, 0x7fffff20, PT ;  /* 0x7fffff200300780c */ /* 0x000fe40003f06070 */
[----:B------:R-:W-:Y:S01]  /*0e00*/  PRMT R3, RZ, 0x7610, R3 ;  /* 0x00007610ff037816 */ /* 0x000fe20000000003 */
[C---:B-1----:R-:W-:Y:S02]  /*0e10*/  IMAD R9, R6.reuse, 0x63, RZ ;  /* 0x0000006306097824 */ /* 0x042fe400078e02ff */
[----:B0-----:R-:W-:Y:S02]  /*0e20*/  IMAD R17, R6, 0x62, RZ ;  /* 0x0000006206117824 */ /* 0x001fe400078e02ff */
[----:B------:R3:W-:Y:S02]  /*0e30*/  STL.S16 [R1+0x790], R3 ;  /* 0x0007900301007387 */ /* 0x0007e40000100600 */
[----:B---3--:R-:W-:Y:S01]  /*0e40*/  IMAD R3, R2, UR16, RZ ;  /* 0x0000001002037c24 */ /* 0x008fe2000f8e02ff */
[----:B------:R-:W-:Y:S06]  /*0e50*/  BRA.U UP0, `(.L_x_5) ;  /* 0x0000000100187547 */ /* 0x000fec000b800000 */
[----:B------:R-:W-:Y:S01]  /*0e60*/  ELECT P6, URZ, PT ;  /* 0x0000000000ff782f */ /* 0x000fe200038c0000 */
[----:B------:R-:W-:Y:S01]  /*0e70*/  IMAD.MOV.U32 R2, RZ, RZ, 0x1 ;  /* 0x00000001ff027424 */ /* 0x000fe200078e00ff */
[----:B------:R-:W-:Y:S01]  /*0e80*/  UMOV UR6, 0x40 ;  /* 0x0000004000067882 */ /* 0x000fe20000000000 */
[----:B------:R-:W-:Y:S01]  /*0e90*/  UVIRTCOUNT.DEALLOC.SMPOOL 0x80 ;  /* 0x000000800000784c */ /* 0x000fe20000000000 */
[----:B------:R-:W-:-:S09]  /*0ea0*/  ULEA UR6, UR5, UR6, 0x18 ;  /* 0x0000000605067291 */ /* 0x000fd2000f8ec0ff */
[----:B------:R0:W-:Y:S03]  /*0eb0*/  @P6 STS.U8 [UR6], R2 ;  /* 0x00000002ff006988 */ /* 0x0001e60008000006 */
.L_x_5:
[----:B------:R-:W2:Y:S01]  /*0ec0*/  LDL R20, [R1+0x790] ;  /* 0x0007900001147983 */ /* 0x000ea20000100800 */
[----:B------:R-:W-:Y:S01]  /*0ed0*/  IMAD R5, R5, UR16, RZ ;  /* 0x0000001005057c24 */ /* 0x000fe2000f8e02ff */
[C---:B0-----:R-:W-:Y:S01]  /*0ee0*/  IADD3 R2, P6, PT, R3.reuse, UR12, RZ ;  /* 0x0000000c03027c10 */ /* 0x041fe2000ffde0ff */
[----:B------:R-:W-:Y:S01]  /*0ef0*/  VOTEU.ALL UP1, P2 ;  /* 0x0000000000ff7886 */ /* 0x000fe20001020000 */
[----:B------:R0:W-:Y:S01]  /*0f00*/  STL [R1+0x1638], R6 ;  /* 0x0016380601007387 */ /* 0x0001e20000100800 */
[----:B------:R-:W-:Y:S01]  /*0f10*/  SHF.R.S32.HI R12, RZ, 0x1f, R9 ;  /* 0x0000001fff0c7819 */ /* 0x000fe20000011409 */
[----:B------:R-:W-:Y:S01]  /*0f20*/  VOTEU.ALL UP2, P2 ;  /* 0x0000000000ff7886 */ /* 0x000fe20001040000 */
[----:B------:R-:W-:Y:S01]  /*0f30*/  LEA.HI.X.SX32 R3, R3, UR13, 0x1, P6 ;  /* 0x0000000d03037c11 */ /* 0x000fe2000b0f0eff */
[----:B------:R-:W-:Y:S01]  /*0f40*/  STL [R1+0x158c], R93 ;  /* 0x00158c5d01007387 */ /* 0x000fe20000100800 */
[----:B------:R-:W-:Y:S01]  /*0f50*/  IADD3 R4, P6, PT, R5, UR12, RZ ;  /* 0x0000000c05047c10 */ /* 0x000fe2000ffde0ff */
[----:B------:R-:W1:Y:S01]  /*0f60*/  LDCU UR48, c[0x0][0x3b0] ;  /* 0x00007600ff3077ac */ /* 0x000e620008000800 */
[----:B------:R-:W-:-:S04]  /*0f70*/  @!UP1 UIADD3 UR16, UPT, UPT, -UR4, 0x100000, URZ ;  /* 0x0010000004109890 */ /* 0x000fc8000fffe1ff */
[----:B------:R-:W-:Y:S02]  /*0f80*/  @!UP1 USHF.L.U32 UR17, UR16, 0xb, URZ ;  /* 0x0000000b10119899 */ /* 0x000fe400080006ff */
[----:B------:R-:W-:Y:S01]  /*0f90*/  @!UP1 USHF.L.U32 UR16, UR16, 0x1, URZ ;  /* 0x0000000110109899 */ /* 0x000fe200080006ff */
[----:B------:R-:W-:Y:S01]  /*0fa0*/  STL [R1+0x1590], R93 ;  /* 0x0015905d01007387 */ /* 0x000fe20000100800 */
[----:B------:R-:W-:Y:S01]  /*0fb0*/  LEA.HI.X.SX32 R5, R5, UR13, 0x1, P6 ;  /* 0x0000000d05057c11 */ /* 0x000fe2000b0f0eff */
[----:B------:R-:W3:Y:S01]  /*0fc0*/  LDCU UR47, c[0x0][0x3b0] ;  /* 0x00007600ff2f77ac */ /* 0x000ee20008000800 */
[----:B------:R-:W-:Y:S01]  /*0fd0*/  IADD3 R8, P6, PT, R9, R2, RZ ;  /* 0x0000000209087210 */ /* 0x000fe20007fde0ff */
[----:B------:R-:W-:Y:S01]  /*0fe0*/  STL [R1+0x1598], R93 ;  /* 0x0015985d01007387 */ /* 0x000fe20000100800 */
[----:B------:R-:W-:Y:S03]  /*0ff0*/  STTM.x64 tmem[UR10], RZ ;  /* 0x000000ff000079ed */ /* 0x000fe6000834000a */
[----:B------:R-:W-:Y:S01]  /*1000*/  STL [R1+0x15a0], R93 ;  /* 0x0015a05d01007387 */ /* 0x000fe20000100800 */
[----:B------:R-:W-:Y:S01]  /*1010*/  IMAD.X R16, R12, 0x1, R3, P6 ;  /* 0x000000010c107824 */ /* 0x000fe200030e0603 */
[----:B0-----:R-:W-:Y:S01]  /*1020*/  PRMT R6, RZ, 0x7610, R6 ;  /* 0x00007610ff067816 */ /* 0x001fe20000000006 */
[----:B------:R-:W0:Y:S01]  /*1030*/  LDCU UR46, c[0x0][0x3b0] ;  /* 0x00007600ff2e77ac */ /* 0x000e220008000800 */
[----:B------:R-:W-:Y:S01]  /*1040*/  STL [R1+0x15a8], R93 ;  /* 0x0015a85d01007387 */ /* 0x000fe20000100800 */
[----:B------:R-:W-:-:S04]  /*1050*/  @!UP1 UIADD3 UR4, UPT, UPT, -UR4, 0x100000, URZ ;  /* 0x0010000004049890 */ /* 0x000fc8000fffe1ff */
[----:B------:R-:W-:Y:S02]  /*1060*/  @!UP1 USHF.L.U32 UR5, UR4, 0xb, URZ ;  /* 0x0000000b04059899 */ /* 0x000fe400080006ff */
[----:B------:R-:W-:Y:S01]  /*1070*/  @!UP1 USHF.L.U32 UR4, UR4, 0x1, URZ ;  /* 0x0000000104049899 */ /* 0x000fe200080006ff */
[----:B------:R-:W4:Y:S01]  /*1080*/  LDCU UR45, c[0x0][0x3b0] ;  /* 0x00007600ff2d77ac */ /* 0x000f220008000800 */
[----:B------:R-:W-:Y:S01]  /*1090*/  STL [R1+0x15b0], R93 ;  /* 0x0015b05d01007387 */ /* 0x000fe20000100800 */
[----:B------:R-:W0:Y:S03]  /*10a0*/  LDCU UR44, c[0x0][0x3b0] ;  /* 0x00007600ff2c77ac */ /* 0x000e260008000800 */
        /* <DEDUP_REMOVED lines=110> */
[----:B------:R-:W-:Y:S04]  /*1790*/  STL [R1+0x1540], R74 ;  /* 0x0015404a01007387 */ /* 0x000fe80000100800 */
        /* <DEDUP_REMOVED lines=62> */
[----:B------:R0:W-:Y:S01]  /*1b80*/  STL [R1+0xeb4], R16 ;  /* 0x000eb41001007387 */ /* 0x0001e20000100800 */
[----:B------:R-:W-:Y:S01]  /*1b90*/  STTM.x64 tmem[UR10+0x40], RZ ;  /* 0x000040ff000079ed */ /* 0x000fe2000834000a */
[----:B------:R-:W-:Y:S01]  /*1ba0*/  STTM.x64 tmem[UR10+0x80], RZ ;  /* 0x000080ff000079ed */ /* 0x000fe2000834000a */
[----:B------:R-:W-:Y:S01]  /*1bb0*/  STTM.x64 tmem[UR10+0xc0], RZ ;  /* 0x0000c0ff000079ed */ /* 0x000fe2000834000a */
[----:B------:R-:W0:Y:S02]  /*1bc0*/  FENCE.VIEW.ASYNC.T ;  /* 0x00000000000073c6 */ /* 0x000e240000000200 */
[----:B0-----:R-:W-:Y:S01]  /*1bd0*/  BAR.SYNC.DEFER_BLOCKING 0x0 ;  /* 0x0000000000007b1d */ /* 0x001fe20000010000 */
[----:B------:R-:W-:-:S05]  /*1be0*/  IADD3 R16, P6, PT, R9, R4, RZ ;  /* 0x0000000409107210 */ /* 0x000fca0007fde0ff */
[----:B------:R-:W2:Y:S04]  /*1bf0*/  LDL R9, [R1+0xeb4] ;  /* 0x000eb40001097983 */ /* 0x000ea80000100800 */
[----:B------:R-:W0:Y:S02]  /*1c00*/  FENCE.VIEW.ASYNC.S ;  /* 0x00000000000073c6 */ /* 0x000e240000000000 */
[----:B0-----:R0:W0:Y:S02]  /*1c10*/  @!UP2 SYNCS.EXCH.64 URZ, [UR11], UR16 ;  /* 0x000000100bffa5b2 */ /* 0x0010240008000100 */
[----:B0-----:R-:W-:Y:S06]  /*1c20*/  BAR.SYNC.DEFER_BLOCKING 0x0 ;  /* 0x0000000000007b1d */ /* 0x001fec0000010000 */
[----:B------:R-:W-:Y:S01]  /*1c30*/  STL [R1+0xec0], R16 ;  /* 0x000ec01001007387 */ /* 0x000fe20000100800 */
[----:B------:R-:W-:-:S02]  /*1c40*/  PRMT R92, RZ, 0x7610, R92 ;  /* 0x00007610ff5c7816 */ /* 0x000fc4000000005c */
[----:B------:R-:W-:Y:S01]  /*1c50*/  PRMT R93, RZ, 0x7610, R93 ;  /* 0x00007610ff5d7816 */ /* 0x000fe2000000005d */
[----:B------:R-:W-:Y:S01]  /*1c60*/  VOTEU.ALL UP1, P2 ;  /* 0x0000000000ff7886 */ /* 0x000fe20001020000 */
[----:B------:R-:W-:Y:S01]  /*1c70*/  PRMT R91, RZ, 0x7610, R91 ;  /* 0x00007610ff5b7816 */ /* 0x000fe2000000005b */
[----:B------:R-:W0:Y:S01]  /*1c80*/  LDCU UR17, c[0x0][0x3b0] ;  /* 0x00007600ff1177ac */ /* 0x000e220008000800 */
[----:B------:R-:W-:Y:S02]  /*1c90*/  PRMT R90, RZ, 0x7610, R90 ;  /* 0x00007610ff5a7816 */ /* 0x000fe4000000005a */
[----:B------:R-:W-:Y:S01]  /*1ca0*/  PRMT R89, RZ, 0x7610, R89 ;  /* 0x00007610ff597816 */ /* 0x000fe20000000059 */
[----:B------:R-:W0:Y:S01]  /*1cb0*/  LDCU UR16, c[0x0][0x3b0] ;  /* 0x00007600ff1077ac */ /* 0x000e220008000800 */
[----:B------:R-:W-:Y:S02]  /*1cc0*/  PRMT R88, RZ, 0x7610, R88 ;  /* 0x00007610ff587816 */ /* 0x000fe40000000058 */
[----:B------:R-:W-:-:S02]  /*1cd0*/  PRMT R87, RZ, 0x7610, R87 ;  /* 0x00007610ff577816 */ /* 0x000fc40000000057 */
[----:B------:R-:W-:Y:S01]  /*1ce0*/  PRMT R86, RZ, 0x7610, R86 ;  /* 0x00007610ff567816 */ /* 0x000fe20000000056 */
[----:B------:R0:W1:Y:S01]  /*1cf0*/  @!UP1 SYNCS.EXCH.64 URZ, [UR9+0x18008], UR4 ;  /* 0x0180080409ff95b2 */ /* 0x0000620008000100 */
[----:B------:R-:W-:Y:S02]  /*1d00*/  PRMT R85, RZ, 0x7610, R85 ;  /* 0x00007610ff557816 */ /* 0x000fe40000000055 */
[----:B------:R-:W-:Y:S02]  /*1d10*/  PRMT R84, RZ, 0x7610, R84 ;  /* 0x00007610ff547816 */ /* 0x000fe40000000054 */
[----:B------:R-:W-:Y:S02]  /*1d20*/  PRMT R83, RZ, 0x7610, R83 ;  /* 0x00007610ff537816 */ /* 0x000fe40000000053 */
[----:B------:R-:W-:Y:S02]  /*1d30*/  PRMT R82, RZ, 0x7610, R82 ;  /* 0x00007610ff527816 */ /* 0x000fe40000000052 */
[----:B------:R-:W-:-:S02]  /*1d40*/  PRMT R81, RZ, 0x7610, R81 ;  /* 0x00007610ff517816 */ /* 0x000fc40000000051 */
[----:B------:R-:W-:Y:S01]  /*1d50*/  PRMT R80, RZ, 0x7610, R80 ;  /* 0x00007610ff507816 */ /* 0x000fe20000000050 */
[----:B0-----:R-:W0:Y:S01]  /*1d60*/  LDCU UR4, c[0x0][0x3b0] ;  /* 0x00007600ff0477ac */ /* 0x001e220008000800 */
[----:B------:R-:W-:Y:S02]  /*1d70*/  PRMT R79, RZ, 0x7610, R79 ;  /* 0x00007610ff4f7816 */ /* 0x000fe4000000004f */
[----:B------:R-:W-:Y:S01]  /*1d80*/  PRMT R78, RZ, 0x7610, R78 ;  /* 0x00007610ff4e7816 */ /* 0x000fe2000000004e */
[----:B------:R-:W0:Y:S01]  /*1d90*/  LDCU UR5, c[0x0][0x3b0] ;  /* 0x00007600ff0577ac */ /* 0x000e220008000800 */
[----:B--2---:R2:W3:Y:S02]  /*1da0*/  @!P4 LDG.E.U8 R20, desc[UR20][R8.64] ;  /* 0x000000140814c981 */ /* 0x0044e4000c1e1100 */
[----:B--2---:R-:W-:Y:S02]  /*1db0*/  IMAD.MOV.U32 R9, RZ, RZ, R16 ;  /* 0x000000ffff097224 */ /* 0x004fe400078e0010 */
[----:B------:R-:W-:-:S05]  /*1dc0*/  IMAD.X R8, R12, 0x1, R5, P6 ;  /* 0x000000010c087824 */ /* 0x000fca00030e0605 */
[-C--:B------:R-:W-:Y:S01]  /*1dd0*/  @!P4 LOP3.LUT R9, R9, R8.reuse, RZ, 0x3c, !PT ;  /* 0x000000080909c212 */ /* 0x080fe200078e3cff */
[----:B---3--:R-:W-:Y:S04]  /*1de0*/  @!P4 STL [R1+0x790], R20 ;  /* 0x000790140100c387 */ /* 0x008fe80000100800 */
[----:B------:R2:W-:Y:S02]  /*1df0*/  STL [R1+0xebc], R8 ;  /* 0x000ebc0801007387 */ /* 0x0005e40000100800 */
[----:B--2---:R-:W-:-:S04]  /*1e00*/  @!P4 LOP3.LUT R8, R9, R8, RZ, 0x3c, !PT ;  /* 0x000000080908c212 */ /* 0x004fc800078e3cff */
[----:B------:R-:W-:-:S05]  /*1e10*/  @!P4 LOP3.LUT R9, R9, R8, RZ, 0x3c, !PT ;  /* 0x000000080909c212 */ /* 0x000fca00078e3cff */
[----:B------:R2:W3:Y:S01]  /*1e20*/  @!P4 LDG.E.U8 R6, desc[UR20][R8.64] ;  /* 0x000000140806c981 */ /* 0x0004e2000c1e1100 */
[----:B------:R-:W-:Y:S02]  /*1e30*/  SHF.R.S32.HI R16, RZ, 0x1f, R17 ;  /* 0x0000001fff107819 */ /* 0x000fe40000011411 */
[----:B------:R-:W-:-:S05]  /*1e40*/  IADD3 R20, P6, PT, R17, R2, RZ ;  /* 0x0000000211147210 */ /* 0x000fca0007fde0ff */
[----:B--2---:R-:W-:Y:S02]  /*1e50*/  IMAD.MOV.U32 R9, RZ, RZ, R20 ;  /* 0x000000ffff097224 */ /* 0x004fe400078e0014 */
[----:B------:R-:W-:-:S05]  /*1e60*/  IMAD.X R8, R16, 0x1, R3, P6 ;  /* 0x0000000110087824 */ /* 0x000fca00030e0603 */
[-C--:B------:R-:W-:Y:S01]  /*1e70*/  @!P3 LOP3.LUT R9, R9, R8.reuse, RZ, 0x3c, !PT ;  /* 0x000000080909b212 */ /* 0x080fe200078e3cff */
[----:B---3--:R2:W-:Y:S04]  /*1e80*/  STL [R1+0x78c], R6 ;  /* 0x00078c0601007387 */ /* 0x0085e80000100800 */
[----:B--2---:R-:W2:Y:S04]  /*1e90*/  LDL.LU R6, [R1+0x1638] ;  /* 0x0016380001067983 */ /* 0x004ea80000300800 */
[----:B------:R-:W-:Y:S04]  /*1ea0*/  STL [R1+0xea8], R20 ;  /* 0x000ea81401007387 */ /* 0x000fe80000100800 */
[----:B------:R3:W-:Y:S02]  /*1eb0*/  STL [R1+0xea4], R8 ;  /* 0x000ea40801007387 */ /* 0x0007e40000100800 */
[----:B---3--:R-:W-:-:S04]  /*1ec0*/  @!P3 LOP3.LUT R8, R9, R8, RZ, 0x3c, !PT ;  /* 0x000000080908b212 */ /* 0x008fc800078e3cff */
[----:B------:R-:W-:-:S05]  /*1ed0*/  @!P3 LOP3.LUT R9, R9, R8, RZ, 0x3c, !PT ;  /* 0x000000080909b212 */ /* 0x000fca00078e3cff */
[----:B------:R3:W2:Y:S01]  /*1ee0*/  @!P3 LDG.E.U8 R92, desc[UR20][R8.64] ;  /* 0x00000014085cb981 */ /* 0x0006a2000c1e1100 */
[----:B------:R-:W-:-:S05]  /*1ef0*/  IADD3 R20, P6, PT, R17, R4, RZ ;  /* 0x0000000411147210 */ /* 0x000fca0007fde0ff */
[----:B---3--:R-:W-:Y:S02]  /*1f00*/  IMAD.MOV.U32 R9, RZ, RZ, R20 ;  /* 0x000000ffff097224 */ /* 0x008fe400078e0014 */
[----:B------:R-:W-:-:S05]  /*1f10*/  IMAD.X R8, R16, 0x1, R5, P6 ;  /* 0x0000000110087824 */ /* 0x000fca00030e0605 */
[-C--:B------:R-:W-:Y:S01]  /*1f20*/  @!P3 LOP3.LUT R9, R9, R8.reuse, RZ, 0x3c, !PT ;  /* 0x000000080909b212 */ /* 0x080fe200078e3cff */
[----:B--2---:R2:W-:Y:S04]  /*1f30*/  STL [R1+0x758], R92 ;  /* 0x0007585c01007387 */ /* 0x0045e80000100800 */
[----:B--2---:R-:W2:Y:S04]  /*1f40*/  LDL.LU R92, [R1+0x1634] ;  /* 0x00163400015c7983 */ /* 0x004ea80000300800 */
[----:B------:R-:W-:Y:S04]  /*1f50*/  STL [R1+0xeb0], R20 ;  /* 0x000eb01401007387 */ /* 0x000fe80000100800 */
[----:B------:R3:W-:Y:S02]  /*1f60*/  STL [R1+0xeac], R8 ;  /* 0x000eac0801007387 */ /* 0x0007e40000100800 */
[----:B---3--:R-:W-:-:S04]  /*1f70*/  @!P3 LOP3.LUT R8, R9, R8, RZ, 0x3c, !PT ;  /* 0x000000080908b212 */ /* 0x008fc800078e3cff */
[----:B------:R-:W-:-:S05]  /*1f80*/  @!P3 LOP3.LUT R9, R9, R8, RZ, 0x3c, !PT ;  /* 0x000000080909b212 */ /* 0x000fca00078e3cff */
[----:B------:R3:W4:Y:S01]  /*1f90*/  @!P3 LDG.E.U8 R93, desc[UR20][R8.64] ;  /* 0x00000014085db981 */ /* 0x000722000c1e1100 */
[----:B------:R-:W-:-:S05]  /*1fa0*/  IMAD R17, R6, 0x61, RZ ;  /* 0x0000006106117824 */ /* 0x000fca00078e02ff */
[----:B------:R-:W-:Y:S02]  /*1fb0*/  SHF.R.S32.HI R16, RZ, 0x1f, R17 ;  /* 0x0000001fff107819 */ /* 0x000fe40000011411 */
[----:B------:R-:W-:-:S05]  /*1fc0*/  IADD3 R20, P6, PT, R17, R2, RZ ;  /* 0x0000000211147210 */ /* 0x000fca0007fde0ff */
[----:B---3--:R-:W-:Y:S02]  /*1fd0*/  IMAD.MOV.U32 R9, RZ, RZ, R20 ;  /* 0x000000ffff097224 */ /* 0x008fe400078e0014 */
[----:B------:R-:W-:-:S05]  /*1fe0*/  IMAD.X R8, R16, 0x1, R3, P6 ;  /* 0x0000000110087824 */ /* 0x000fca00030e0603 */
[-C--:B------:R-:W-:Y:S02]  /*1ff0*/  @!P1 LOP3.LUT R9, R9, R8.reuse, RZ, 0x3c, !PT ;  /* 0x0000000809099212 */ /* 0x080fe400078e3cff */
[----:B--2---:R-:W-:Y:S01]  /*2000*/  PRMT R92, RZ, 0x7610, R92 ;  /* 0x00007610ff5c7816 */ /* 0x004fe2000000005c */
[----:B----4-:R2:W-:Y:S04]  /*2010*/  STL [R1+0x754], R93 ;  /* 0x0007545d01007387 */ /* 0x0105e80000100800 */
[----:B--2---:R-:W2:Y:S04]  /*2020*/  LDL.LU R93, [R1+0x1630] ;  /* 0x00163000015d7983 */ /* 0x004ea80000300800 */
[----:B------:R-:W-:Y:S04]  /*2030*/  STL [R1+0xe94], R20 ;  /* 0x000e941401007387 */ /* 0x000fe80000100800 */
[----:B------:R3:W-:Y:S02]  /*2040*/  STL [R1+0xe90], R8 ;  /* 0x000e900801007387 */ /* 0x0007e40000100800 */
[----:B---3--:R-:W-:-:S04]  /*2050*/  @!P1 LOP3.LUT R8, R9, R8, RZ, 0x3c, !PT ;  /* 0x0000000809089212 */ /* 0x008fc800078e3cff */
[----:B------:R-:W-:-:S05]  /*2060*/  @!P1 LOP3.LUT R9, R9, R8, RZ, 0x3c, !PT ;  /* 0x0000000809099212 */ /* 0x000fca00078e3cff */
[----:B------:R3:W4:Y:S01]  /*2070*/  @!P1 LDG.E.U8 R92, desc[UR20][R8.64] ;  /* 0x00000014085c9981 */ /* 0x000722000c1e1100 */
        /* <DEDUP_REMOVED lines=38> */
[----:B------:R-:W-:Y:S02]  /*22e0*/  VIADD R12, R28, 0xffffffa0 ;  /* 0xffffffa01c0c7836 */ /* 0x000fe40000000000 */
[----:B------:R-:W-:-:S03]  /*22f0*/  IMAD R17, R6, 0x5f, RZ ;  /* 0x0000005f06117824 */ /* 0x000fc600078e02ff */
[----:B------:R-:W-:Y:S02]  /*2300*/  ISETP.GE.U32.AND P4, PT, R12, 0x7fffff21, PT ;  /* 0x7fffff210c00780c */ /* 0x000fe40003f86070 */
        /* <DEDUP_REMOVED lines=193> */
[----:B------:R-:W-:-:S05]  /*2f20*/  VIADD R12, R28, 0xffffffa7 ;  /* 0xffffffa71c0c7836 */ /* 0x000fca0000000000 */
[----:B------:R-:W-:Y:S01]  /*2f30*/  ISETP.GE.U32.AND P0, PT, R12, 0x7fffff28, PT ;  /* 0x7fffff280c00780c */ /* 0x000fe20003f06070 */
[----:B------:R-:W-:Y:S02]  /*2f40*/  VIADD R12, R28, 0xffffffa8 ;  /* 0xffffffa81c0c7836 */ /* 0x000fe40000000000 */
[----:B------:R-:W-:-:S03]  /*2f50*/  IMAD R16, R6, 0x58, RZ ;  /* 0x0000005806107824 */ /* 0x000fc600078e02ff */
[----:B------:R-:W-:Y:S01]  /*2f60*/  ISETP.GE.U32.AND P4, PT, R12, 0x7fffff29, PT ;  /* 0x7fffff290c00780c */ /* 0x000fe20003f86070 */
[----:B------:R-:W-:Y:S01]  /*2f70*/  VIADD R12, R28, 0xffffffa9 ;  /* 0xffffffa91c0c7836 */ /* 0x000fe20000000000 */
[----:B------:R-:W-:-:S04]  /*2f80*/  IADD3 R20, P6, PT, R16, R2, RZ ;  /* 0x0000000210147210 */ /* 0x000fc80007fde0ff */
[----:B------:R-:W-:Y:S02]  /*2f90*/  ISETP.GE.U32.AND P3, PT, R12, 0x7fffff2a, PT ;  /* 0x7fffff2a0c00780c */ /* 0x000fe40003f66070 */
[----:B------:R-:W-:Y:S01]  /*2fa0*/  SHF.R.S32.HI R12, RZ, 0x1f, R16 ;  /* 0x0000001fff0c7819 */ /* 0x000fe20000011410 */
[----:B---3--:R-:W-:-:S04]  /*2fb0*/  IMAD.MOV.U32 R9, RZ, RZ, R20 ;  /* 0x000000ffff097224 */ /* 0x008fc800078e0014 */
        /* <DEDUP_REMOVED lines=297> */
[----:B------:R-:W3:Y:S01]  /*4250*/  @!P3 LDG.E.U8 R93, desc[UR20][R8.64] ;  /* 0x00000014085db981 */ /* 0x000ee2000c1e1100 */
[----:B------:R-:W-:Y:S02]  /*4260*/  VIADD R17, R28, 0xffffffb2 ;  /* 0xffffffb21c117836 */ /* 0x000fe40000000000 */
[----:B------:R-:W-:-:S03]  /*4270*/  IMAD R16, R6, 0x4d, RZ ;  /* 0x0000004d06107824 */ /* 0x000fc600078e02ff */
[----:B------:R-:W-:Y:S02]  /*4280*/  ISETP.GE.U32.AND P1, PT, R17, 0x7fffff33, PT ;  /* 0x7fffff331100780c */ /* 0x000fe40003f26070 */
[----:B------:R-:W-:Y:S02]  /*4290*/  SHF.R.S32.HI R12, RZ, 0x1f, R16 ;  /* 0x0000001fff0c7819 */ /* 0x000fe40000011410 */
[----:B------:R-:W-:Y:S01]  /*42a0*/  IADD3 R20, P6, PT, R16, R2, RZ ;  /* 0x0000000210147210 */ /* 0x000fe20007fde0ff */
[----:B---3--:R3:W-:Y:S04]  /*42b0*/  STL [R1+0xf2c], R93 ;  /* 0x000f2c5d01007387 */ /* 0x0087e80000100800 */
[----:B---3--:R-:W3:Y:S01]  /*42c0*/  LDL.LU R93, [R1+0x1590] ;  /* 0x00159000015d7983 */ /* 0x008ee20000300800 */
[----:B------:R-:W-:-:S02]  /*42d0*/  IMAD.MOV.U32 R9, RZ, RZ, R20 ;  /* 0x000000ffff097224 */ /* 0x000fc400078e0014 */
[----:B------:R-:W-:Y:S01]  /*42e0*/  IMAD.X R8, R12, 0x1, R3, P6 ;  /* 0x000000010c087824 */ /* 0x000fe200030e0603 */
[----:B------:R-:W-:Y:S04]  /*42f0*/  STL [R1+0xc10], R20 ;  /* 0x000c101401007387 */ /* 0x000fe80000100800 */
[-C--:B------:R-:W-:Y:S01]  /*4300*/  @!P1 LOP3.LUT R9, R9, R8.reuse, RZ, 0x3c, !PT ;  /* 0x0000000809099212 */ /* 0x080fe200078e3cff */
[----:B------:R4:W-:Y:S03]  /*4310*/  STL [R1+0xc0c], R8 ;  /* 0x000c0c0801007387 */ /* 0x0009e60000100800 */
[----:B----4-:R-:W-:-:S04]  /*4320*/  @!P1 LOP3.LUT R8, R9, R8, RZ, 0x3c, !PT ;  /* 0x0000000809089212 */ /* 0x010fc800078e3cff */
[----:B------:R-:W-:Y:S02]  /*4330*/  @!P1 LOP3.LUT R9, R9, R8, RZ, 0x3c, !PT ;  /* 0x0000000809099212 */ /* 0x000fe400078e3cff */
[----:B---3--:R-:W-:-:S06]  /*4340*/  PRMT R93, RZ, 0x7610, R93 ;  /* 0x00007610ff5d7816 */ /* 0x008fcc000000005d */
        /* <DEDUP_REMOVED lines=20> */
[-C--:B------:R-:W-:Y:S01]  /*4490*/  @!P0 LOP3.LUT R9, R9, R8.reuse, RZ, 0x3c, !PT ;  /* 0x0000000809098212 */ /* 0x080fe200078e3cff */
[----:B----4-:R3:W-:Y:S04]  /*44a0*/  STL [R1+0x5e4], R92 ;  /* 0x0005e45c01007387 */ /* 0x0107e80000100800 */
[----:B---3--:R-:W3:Y:S04]  /*44b0*/  LDL.LU R92, [R1+0x1588] ;  /* 0x00158800015c7983 */ /* 0x008ee80000300800 */
[----:B------:R-:W-:Y:S04]  /*44c0*/  STL [R1+0xc00], R20 ;  /* 0x000c001401007387 */ /* 0x000fe80000100800 */
[----:B------:R4:W-:Y:S02]  /*44d0*/  STL [R1+0xbfc], R8 ;  /* 0x000bfc0801007387 */ /* 0x0009e40000100800 */
[----:B----4-:R-:W-:-:S04]  /*44e0*/  @!P0 LOP3.LUT R8, R9, R8, RZ, 0x3c, !PT ;  /* 0x0000000809088212 */ /* 0x010fc800078e3cff */
[----:B------:R-:W-:-:S05]  /*44f0*/  @!P0 LOP3.LUT R9, R9, R8, RZ, 0x3c, !PT ;  /* 0x0000000809098212 */ /* 0x000fca00078e3cff */
[----:B------:R4:W2:Y:S01]  /*4500*/  @!P0 LDG.E.U8 R91, desc[UR20][R8.64] ;  /* 0x00000014085b8981 */ /* 0x0008a2000c1e1100 */
[----:B------:R-:W-:-:S05]  /*4510*/  IADD3 R20, P6, PT, R16, R4, RZ ;  /* 0x0000000410147210 */ /* 0x000fca0007fde0ff */
[----:B----4-:R-:W-:Y:S02]  /*4520*/  IMAD.MOV.U32 R9, RZ, RZ, R20 ;  /* 0x000000ffff097224 */ /* 0x010fe400078e0014 */
[----:B------:R-:W-:-:S05]  /*4530*/  IMAD.X R8, R12, 0x1, R5, P6 ;  /* 0x000000010c087824 */ /* 0x000fca00030e0605 */
[-C--:B------:R-:W-:Y:S01]  /*4540*/  @!P0 LOP3.LUT R9, R9, R8.reuse, RZ, 0x3c, !PT ;  /* 0x0000000809098212 */ /* 0x080fe200078e3cff */
[----:B--2---:R2:W-:Y:S04]  /*4550*/  STL [R1+0x5e0], R91 ;  /* 0x0005e05b01007387 */ /* 0x0045e80000100800 */
[----:B--2---:R-:W2:Y:S04]  /*4560*/  LDL.LU R91, [R1+0x1584] ;  /* 0x00158400015b7983 */ /* 0x004ea80000300800 */
[----:B------:R-:W-:Y:S04]  /*4570*/  STL [R1+0xc08], R20 ;  /* 0x000c081401007387 */ /* 0x000fe80000100800 */
[----:B------:R4:W-:Y:S02]  /*4580*/  STL [R1+0xc04], R8 ;  /* 0x000c040801007387 */ /* 0x0009e40000100800 */
[----:B----4-:R-:W-:-:S04]  /*4590*/  @!P0 LOP3.LUT R8, R9, R8, RZ, 0x3c, !PT ;  /* 0x0000000809088212 */ /* 0x010fc800078e3cff */
[----:B------:R-:W-:-:S05]  /*45a0*/  @!P0 LOP3.LUT R9, R9, R8, RZ, 0x3c, !PT ;  /* 0x0000000809098212 */ /* 0x000fca00078e3cff */
[----:B------:R4:W2:Y:S01]  /*45b0*/  @!P0 LDG.E.U8 R90, desc[UR20][R8.64] ;  /* 0x00000014085a8981 */ /* 0x0008a2000c1e1100 */
[----:B------:R-:W-:Y:S02]  /*45c0*/  VIADD R17, R28, 0xffffffb4 ;  /* 0xffffffb41c117836 */ /* 0x000fe40000000000 */
[----:B------:R-:W-:-:S03]  /*45d0*/  IMAD R16, R6, 0x4b, RZ ;  /* 0x0000004b06107824 */ /* 0x000fc600078e02ff */
[----:B------:R-:W-:Y:S02]  /*45e0*/  ISETP.GE.U32.AND P4, PT, R17, 0x7fffff35, PT ;  /* 0x7fffff351100780c */ /* 0x000fe40003f86070 */
[----:B------:R-:W-:Y:S02]  /*45f0*/  SHF.R.S32.HI R12, RZ, 0x1f, R16 ;  /* 0x0000001fff0c7819 */ /* 0x000fe40000011410 */
        /* <DEDUP_REMOVED lines=159> */
[-C--:B------:R-:W-:Y:S02]  /*4ff0*/  @!P1 LOP3.LUT R9, R9, R8.reuse, RZ, 0x3c, !PT ;  /* 0x0000000809099212 */ /* 0x080fe400078e3cff */
[----:B------:R-:W-:Y:S01]  /*5000*/  PRMT R77, RZ, 0x7610, R77 ;  /* 0x00007610ff4d7816 */ /* 0x000fe2000000004d */
        /* <DEDUP_REMOVED lines=132> */
[----:B------:R-:W-:-:S03]  /*5850*/  IMAD.SHL.U32 R16, R6, 0x40, RZ ;  /* 0x0000004006107824 */ /* 0x000fc600078e00ff */
        /* <DEDUP_REMOVED lines=14> */
[----:B------:R-:W-:Y:S01]  /*5940*/  VIADD R17, R28, 0xffffffc0 ;  /* 0xffffffc01c117836 */ /* 0x000fe20000000000 */
[----:B------:R-:W-:Y:S01]  /*5950*/  IADD3 R20, P6, PT, R16, R4, RZ ;  /* 0x0000000410147210 */ /* 0x000fe20007fde0ff */
[----:B------:R-:W-:-:S03]  /*5960*/  IMAD R16, R6, 0x3f, RZ ;  /* 0x0000003f06107824 */ /* 0x000fc600078e02ff */
[----:B------:R-:W-:Y:S01]  /*5970*/  ISETP.GE.U32.AND P4, PT, R17, 0x7fffff41, PT ;  /* 0x7fffff411100780c */ /* 0x000fe20003f86070 */
[----:B------:R-:W-:Y:S01]  /*5980*/  STL [R1+0xb48], R20 ;  /* 0x000b481401007387 */ /* 0x000fe20000100800 */
[----:B------:R-:W-:Y:S01]  /*5990*/  PRMT R13, RZ, 0x7610, R13 ;  /* 0x00007610ff0d7816 */ /* 0x000fe2000000000d */
[----:B----4-:R-:W-:Y:S02]  /*59a0*/  IMAD.X R9, R12, 0x1, R5, P6 ;  /* 0x000000010c097824 */ /* 0x010fe400030e0605 */
[----:B------:R-:W-:Y:S01]  /*59b0*/  @!P0 IMAD.MOV.U32 R8, RZ, RZ, R20 ;  /* 0x000000ffff088224 */ /* 0x000fe200078e0014 */
[----:B------:R-:W-:Y:S02]  /*59c0*/  SHF.R.S32.HI R12, RZ, 0x1f, R16 ;  /* 0x0000001fff0c7819 */ /* 0x000fe40000011410 */
[----:B------:R-:W-:Y:S02]  /*59d0*/  PRMT R66, RZ, 0x7610, R66 ;  /* 0x00007610ff427816 */ /* 0x000fe40000000042 */
[----:B------:R4:W3:Y:S04]  /*59e0*/  @!P0 LDG.E.U8 R13, desc[UR20][R8.64] ;  /* 0x00000014080d8981 */ /* 0x0008e8000c1e1100 */
[----:B--2---:R2:W-:Y:S04]  /*59f0*/  STL [R1+0x1ac], R67 ;  /* 0x0001ac4301007387 */ /* 0x0045e80000100800 */
[----:B------:R4:W-:Y:S01]  /*5a00*/  STL [R1+0xb44], R9 ;  /* 0x000b440901007387 */ /* 0x0009e20000100800 */
[----:B--2---:R-:W-:-:S05]  /*5a10*/  IADD3 R67, P6, PT, R16, R2, RZ ;  /* 0x0000000210437210 */ /* 0x004fca0007fde0ff */
[----:B----4-:R-:W-:Y:S02]  /*5a20*/  IMAD.X R9, R12, 0x1, R3, P6 ;  /* 0x000000010c097824 */ /* 0x010fe400030e0603 */
[----:B------:R-:W-:-:S05]  /*5a30*/  @!P4 IMAD.MOV.U32 R8, RZ, RZ, R67 ;  /* 0x000000ffff08c224 */ /* 0x000fca00078e0043 */
[----:B------:R2:W4:Y:S01]  /*5a40*/  @!P4 LDG.E.U8 R66, desc[UR20][R8.64] ;  /* 0x000000140842c981 */ /* 0x000522000c1e1100 */
[----:B------:R-:W-:-:S03]  /*5a50*/  IADD3 R20, P6, PT, R16, R4, RZ ;  /* 0x0000000410147210 */ /* 0x000fc60007fde0ff */
[----:B------:R0:W-:Y:S04]  /*5a60*/  STL [R1+0xb30], R67 ;  /* 0x000b304301007387 */ /* 0x0001e80000100800 */
[----:B---3--:R-:W-:Y:S01]  /*5a70*/  STL [R1+0x1294], R13 ;  /* 0x0012940d01007387 */ /* 0x008fe20000100800 */
[----:B--2---:R-:W-:-:S03]  /*5a80*/  IMAD.X R8, R12, 0x1, R5, P6 ;  /* 0x000000010c087824 */ /* 0x004fc600030e0605 */
[----:B------:R2:W-:Y:S04]  /*5a90*/  STL [R1+0xb2c], R9 ;  /* 0x000b2c0901007387 */ /* 0x0005e80000100800 */
[----:B0-----:R-:W3:Y:S01]  /*5aa0*/  LDL.LU R67, [R1+0x1524] ;  /* 0x0015240001437983 */ /* 0x001ee20000300800 */
[----:B--2---:R-:W-:-:S05]  /*5ab0*/  IMAD.MOV.U32 R9, RZ, RZ, R20 ;  /* 0x000000ffff097224 */ /* 0x004fca00078e0014 */
[-C--:B------:R-:W-:Y:S02]  /*5ac0*/  @!P4 LOP3.LUT R9, R9, R8.reuse, RZ, 0x3c, !PT ;  /* 0x000000080909c212 */ /* 0x080fe400078e3cff */
[----:B------:R-:W-:Y:S01]  /*5ad0*/  PRMT R65, RZ, 0x7610, R65 ;  /* 0x00007610ff417816 */ /* 0x000fe20000000041 */
[----:B----4-:R0:W-:Y:S04]  /*5ae0*/  STL [R1+0xf18], R66 ;  /* 0x000f184201007387 */ /* 0x0101e80000100800 */
[----:B0-----:R-:W2:Y:S04]  /*5af0*/  LDL.LU R66, [R1+0x1520] ;  /* 0x0015200001427983 */ /* 0x001ea80000300800 */
[----:B------:R-:W-:Y:S04]  /*5b00*/  STL [R1+0xb38], R20 ;  /* 0x000b381401007387 */ /* 0x000fe80000100800 */
[----:B------:R0:W-:Y:S02]  /*5b10*/  STL [R1+0xb34], R8 ;  /* 0x000b340801007387 */ /* 0x0001e40000100800 */
[----:B0-----:R-:W-:-:S04]  /*5b20*/  @!P4 LOP3.LUT R8, R9, R8, RZ, 0x3c, !PT ;  /* 0x000000080908c212 */ /* 0x001fc800078e3cff */
[----:B------:R-:W-:-:S05]  /*5b30*/  @!P4 LOP3.LUT R9, R9, R8, RZ, 0x3c, !PT ;  /* 0x000000080909c212 */ /* 0x000fca00078e3cff */
[----:B------:R0:W4:Y:S01]  /*5b40*/  @!P4 LDG.E.U8 R65, desc[UR20][R8.64] ;  /* 0x000000140841c981 */ /* 0x000122000c1e1100 */
[----:B------:R-:W-:Y:S02]  /*5b50*/  VIADD R17, R28, 0xffffffc1 ;  /* 0xffffffc11c117836 */ /* 0x000fe40000000000 */
[----:B------:R-:W-:-:S03]  /*5b60*/  IMAD R16, R6, 0x3e, RZ ;  /* 0x0000003e06107824 */ /* 0x000fc600078e02ff */
[----:B------:R-:W-:Y:S02]  /*5b70*/  ISETP.GE.U32.AND P3, PT, R17, 0x7fffff42, PT ;  /* 0x7fffff421100780c */ /* 0x000fe40003f66070 */
[----:B------:R-:W-:Y:S02]  /*5b80*/  SHF.R.S32.HI R12, RZ, 0x1f, R16 ;  /* 0x0000001fff0c7819 */ /* 0x000fe40000011410 */
[----:B------:R-:W-:-:S05]  /*5b90*/  IADD3 R20, P6, PT, R16, R2, RZ ;  /* 0x0000000210147210 */ /* 0x000fca0007fde0ff */
[----:B0-----:R-:W-:Y:S02]  /*5ba0*/  IMAD.MOV.U32 R9, RZ, RZ, R20 ;  /* 0x000000ffff097224 */ /* 0x001fe400078e0014 */
[----:B------:R-:W-:-:S05]  /*5bb0*/  IMAD.X R8, R12, 0x1, R3, P6 ;  /* 0x000000010c087824 */ /* 0x000fca00030e0603 */
[-C--:B------:R-:W-:Y:S02]  /*5bc0*/  @!P3 LOP3.LUT R9, R9, R8.reuse, RZ, 0x3c, !PT ;  /* 0x000000080909b212 */ /* 0x080fe400078e3cff */
[----:B------:R-:W-:Y:S01]  /*5bd0*/  PRMT R64, RZ, 0x7610, R64 ;  /* 0x00007610ff407816 */ /* 0x000fe20000000040 */
[----:B----4-:R0:W-:Y:S04]  /*5be0*/  STL [R1+0xf14], R65 ;  /* 0x000f144101007387 */ /* 0x0101e80000100800 */
[----:B0-----:R-:W4:Y:S04]  /*5bf0*/  LDL.LU R65, [R1+0x151c] ;  /* 0x00151c0001417983 */ /* 0x001f280000300800 */
[----:B------:R-:W-:Y:S04]  /*5c00*/  STL [R1+0xb20], R20 ;  /* 0x000b201401007387 */ /* 0x000fe80000100800 */
[----:B------:R0:W-:Y:S02]  /*5c10*/  STL [R1+0xb1c], R8 ;  /* 0x000b1c0801007387 */ /* 0x0001e40000100800 */
[----:B0-----:R-:W-:-:S04]  /*5c20*/  @!P3 LOP3.LUT R8, R9, R8, RZ, 0x3c, !PT ;  /* 0x000000080908b212 */ /* 0x001fc800078e3cff */
[----:B------:R-:W-:-:S05]  /*5c30*/  @!P3 LOP3.LUT R9, R9, R8, RZ, 0x3c, !PT ;  /* 0x000000080909b212 */ /* 0x000fca00078e3cff */
[----:B------:R0:W2:Y:S01]  /*5c40*/  @!P3 LDG.E.U8 R64, desc[UR20][R8.64] ;  /* 0x000000140840b981 */ /* 0x0000a2000c1e1100 */
[----:B------:R-:W-:-:S05]  /*5c50*/  IADD3 R20, P6, PT, R16, R4, RZ ;  /* 0x0000000410147210 */ /* 0x000fca0007fde0ff */
[----:B0-----:R-:W-:Y:S02]  /*5c60*/  IMAD.MOV.U32 R9, RZ, RZ, R20 ;  /* 0x000000ffff097224 */ /* 0x001fe400078e0014 */
[----:B------:R-:W-:-:S05]  /*5c70*/  IMAD.X R8, R12, 0x1, R5, P6 ;  /* 0x000000010c087824 */ /* 0x000fca00030e0605 */
[-C--:B------:R-:W-:Y:S02]  /*5c80*/  @!P3 LOP3.LUT R9, R9, R8.reuse, RZ, 0x3c, !PT ;  /* 0x000000080909b212 */ /* 0x080fe400078e3cff */
[----:B------:R-:W-:Y:S01]  /*5c90*/  PRMT R63, RZ, 0x7610, R63 ;  /* 0x00007610ff3f7816 */ /* 0x000fe2000000003f */
[----:B--2---:R0:W-:Y:S04]  /*5ca0*/  STL [R1+0xf10], R64 ;  /* 0x000f104001007387 */ /* 0x0041e80000100800 */
[----:B0-----:R-:W2:Y:S04]  /*5cb0*/  LDL.LU R64, [R1+0x1518] ;  /* 0x0015180001407983 */ /* 0x001ea80000300800 */
[----:B------:R-:W-:Y:S04]  /*5cc0*/  STL [R1+0xb28], R20 ;  /* 0x000b281401007387 */ /* 0x000fe80000100800 */
[----:B------:R0:W-:Y:S02]  /*5cd0*/  STL [R1+0xb24], R8 ;  /* 0x000b240801007387 */ /* 0x0001e40000100800 */
[----:B0-----:R-:W-:-:S04]  /*5ce0*/  @!P3 LOP3.LUT R8, R9, R8, RZ, 0x3c, !PT ;  /* 0x000000080908b212 */ /* 0x001fc800078e3cff */
[----:B------:R-:W-:-:S05]  /*5cf0*/  @!P3 LOP3.LUT R9, R9, R8, RZ, 0x3c, !PT ;  /* 0x000000080909b212 */ /* 0x000fca00078e3cff */
[----:B------:R0:W2:Y:S01]  /*5d00*/  @!P3 LDG.E.U8 R63, desc[UR20][R8.64] ;  /* 0x00000014083fb981 */ /* 0x0000a2000c1e1100 */
        /* <DEDUP_REMOVED lines=492> */
[----:B------:R-:W-:-:S05]  /*7bd0*/  VIADD R17, R28, 0xffffffd4 ;  /* 0xffffffd41c117836 */ /* 0x000fca0000000000 */
[----:B------:R-:W-:Y:S01]  /*7be0*/  ISETP.GE.U32.AND P4, PT, R17, 0x7fffff55, PT ;  /* 0x7fffff551100780c */ /* 0x000fe20003f86070 */
[----:B------:R-:W-:Y:S01]  /*7bf0*/  VIADD R17, R28, 0xffffffd5 ;  /* 0xffffffd51c117836 */ /* 0x000fe20000000000 */
[----:B------:R-:W-:-:S04]  /*7c00*/  IADD3 R16, P6, PT, R16, R4, RZ ;  /* 0x0000000410107210 */ /* 0x000fc80007fde0ff */
[----:B------:R-:W-:Y:S01]  /*7c10*/  ISETP.GE.U32.AND P3, PT, R17, 0x7fffff56, PT ;  /* 0x7fffff561100780c */ /* 0x000fe20003f66070 */
[----:B------:R-:W-:-:S05]  /*7c20*/  VIADD R17, R28, 0xffffffd6 ;  /* 0xffffffd61c117836 */ /* 0x000fca0000000000 */
[----:B------:R-:W-:Y:S01]  /*7c30*/  ISETP.GE.U32.AND P1, PT, R17, 0x7fffff57, PT ;  /* 0x7fffff571100780c */ /* 0x000fe20003f26070 */
[----:B------:R-:W-:Y:S01]  /*7c40*/  IMAD.X R17, R12, 0x1, R5, P6 ;  /* 0x000000010c117824 */ /* 0x000fe200030e0605 */
[----:B------:R-:W-:Y:S01]  /*7c50*/  PRMT R12, RZ, 0x7610, R12 ;  /* 0x00007610ff0c7816 */ /* 0x000fe2000000000c */
[----:B------:R-:W-:Y:S01]  /*7c60*/  IMAD R20, R6, 0x2b, RZ ;  /* 0x0000002b06147824 */ /* 0x000fe200078e02ff */
[----:B------:R-:W-:Y:S04]  /*7c70*/  STL [R1+0xa08], R16 ;  /* 0x000a081001007387 */ /* 0x000fe80000100800 */
[----:B------:R1:W3:Y:S01]  /*7c80*/  @!P0 LDG.E.U8 R12, desc[UR20][R16.64] ;  /* 0x00000014100c8981 */ /* 0x0002e2000c1e1100 */
[----:B0-----:R-:W-:Y:S02]  /*7c90*/  SHF.R.S32.HI R8, RZ, 0x1f, R20 ;  /* 0x0000001fff087819 */ /* 0x001fe40000011414 */
[----:B------:R-:W-:Y:S01]  /*7ca0*/  PRMT R93, RZ, 0x7610, R93 ;  /* 0x00007610ff5d7816 */ /* 0x000fe2000000005d */
[----:B--2---:R0:W-:Y:S04]  /*7cb0*/  STL [R1+0x2c0], R32 ;  /* 0x0002c02001007387 */ /* 0x0041e80000100800 */
[----:B------:R1:W-:Y:S01]  /*7cc0*/  STL [R1+0xa04], R17 ;  /* 0x000a041101007387 */ /* 0x0003e20000100800 */
[----:B0-----:R-:W-:-:S05]  /*7cd0*/  IADD3 R32, P6, PT, R20, R2, RZ ;  /* 0x0000000214207210 */ /* 0x001fca0007fde0ff */
[----:B-1----:R-:W-:Y:S02]  /*7ce0*/  IMAD.X R17, R8, 0x1, R3, P6 ;  /* 0x0000000108117824 */ /* 0x002fe400030e0603 */
[----:B------:R-:W-:-:S05]  /*7cf0*/  @!P4 IMAD.MOV.U32 R16, RZ, RZ, R32 ;  /* 0x000000ffff10c224 */ /* 0x000fca00078e0020 */
[----:B------:R0:W2:Y:S04]  /*7d00*/  @!P4 LDG.E.U8 R93, desc[UR20][R16.64] ;  /* 0x00000014105dc981 */ /* 0x0000a8000c1e1100 */
[----:B------:R1:W-:Y:S04]  /*7d10*/  STL [R1+0x9f0], R32 ;  /* 0x0009f02001007387 */ /* 0x0003e80000100800 */
[----:B---3--:R3:W-:Y:S04]  /*7d20*/  STL [R1+0x2bc], R12 ;  /* 0x0002bc0c01007387 */ /* 0x0087e80000100800 */
[----:B------:R0:W-:Y:S04]  /*7d30*/  STL [R1+0x9ec], R17 ;  /* 0x0009ec1101007387 */ /* 0x0001e80000100800 */
[----:B-1----:R-:W4:Y:S01]  /*7d40*/  LDL.LU R32, [R1+0x1488] ;  /* 0x0014880001207983 */ /* 0x002f220000300800 */
[----:B---3--:R-:W-:-:S05]  /*7d50*/  IADD3 R12, P6, PT, R20, R4, RZ ;  /* 0x00000004140c7210 */ /* 0x008fca0007fde0ff */
[----:B0-----:R-:W-:Y:S02]  /*7d60*/  IMAD.MOV.U32 R17, RZ, RZ, R12 ;  /* 0x000000ffff117224 */ /* 0x001fe400078e000c */
[----:B------:R-:W-:Y:S01]  /*7d70*/  IMAD.X R16, R8, 0x1, R5, P6 ;  /* 0x0000000108107824 */ /* 0x000fe200030e0605 */
[----:B------:R-:W-:Y:S04]  /*7d80*/  STL [R1+0x9f8], R12 ;  /* 0x0009f80c01007387 */ /* 0x000fe80000100800 */
[-C--:B------:R-:W-:Y:S02]  /*7d90*/  @!P4 LOP3.LUT R17, R17, R16.reuse, RZ, 0x3c, !PT ;  /* 0x000000101111c212 */ /* 0x080fe400078e3cff */
[----:B------:R-:W-:Y:S01]  /*7da0*/  PRMT R27, RZ, 0x7610, R27 ;  /* 0x00007610ff1b7816 */ /* 0x000fe2000000001b */
[----:B--2---:R-:W-:Y:S04]  /*7db0*/  STL [R1+0x2b8], R93 ;  /* 0x0002b85d01007387 */ /* 0x004fe80000100800 */
[----:B------:R0:W-:Y:S02]  /*7dc0*/  STL [R1+0x9f4], R16 ;  /* 0x0009f41001007387 */ /* 0x0001e40000100800 */
[----:B0-----:R-:W-:-:S04]  /*7dd0*/  @!P4 LOP3.LUT R16, R17, R16, RZ, 0x3c, !PT ;  /* 0x000000101110c212 */ /* 0x001fc800078e3cff */
[----:B------:R-:W-:-:S05]  /*7de0*/  @!P4 LOP3.LUT R17, R17, R16, RZ, 0x3c, !PT ;  /* 0x000000101111c212 */ /* 0x000fca00078e3cff */
[----:B------:R0:W2:Y:S01]  /*7df0*/  @!P4 LDG.E.U8 R27, desc[UR20][R16.64] ;  /* 0x00000014101bc981 */ /* 0x0000a2000c1e1100 */
[----:B------:R-:W-:-:S05]  /*7e00*/  VIADD R9, R28, 0xffffffd7 ;  /* 0xffffffd71c097836 */ /* 0x000fca0000000000 */
[----:B------:R-:W-:Y:S01]  /*7e10*/  ISETP.GE.U32.AND P0, PT, R9, 0x7fffff58, PT ;  /* 0x7fffff580900780c */ /* 0x000fe20003f06070 */
[----:B------:R-:W-:-:S05]  /*7e20*/  IMAD R9, R6, 0x2a, RZ ;  /* 0x0000002a06097824 */ /* 0x000fca00078e02ff */
        /* <DEDUP_REMOVED lines=12> */
[----:B------:R0:W3:Y:S01]  /*7ef0*/  @!P3 LDG.E.U8 R0, desc[UR20][R16.64] ;  /* 0x000000141000b981 */ /* 0x0000e2000c1e1100 */
[----:B------:R-:W-:-:S05]  /*7f00*/  IADD3 R93, P6, PT, R9, R4, RZ ;  /* 0x00000004095d7210 */ /* 0x000fca0007fde0ff */
[----:B0-----:R-:W-:Y:S02]  /*7f10*/  IMAD.MOV.U32 R17, RZ, RZ, R93 ;  /* 0x000000ffff117224 */ /* 0x001fe400078e005d */
[----:B------:R-:W-:-:S05]  /*7f20*/  IMAD.X R16, R8, 0x1, R5, P6 ;  /* 0x0000000108107824 */ /* 0x000fca00030e0605 */
[-C--:B------:R-:W-:Y:S02]  /*7f30*/  @!P3 LOP3.LUT R17, R17, R16.reuse, RZ, 0x3c, !PT ;  /* 0x000000101111b212 */ /* 0x080fe400078e3cff */
[----:B------:R-:W-:Y:S01]  /*7f40*/  PRMT R10, RZ, 0x7610, R10 ;  /* 0x00007610ff0a7816 */ /* 0x000fe2000000000a */
[----:B---3--:R0:W-:Y:S04]  /*7f50*/  STL [R1+0x2b0], R0 ;  /* 0x0002b00001007387 */ /* 0x0081e80000100800 */
[----:B0-----:R-:W3:Y:S04]  /*7f60*/  LDL.LU R0, [R1+0x1480] ;  /* 0x0014800001007983 */ /* 0x001ee80000300800 */
[----:B------:R-:W-:Y:S04]  /*7f70*/  STL [R1+0x9e8], R93 ;  /* 0x0009e85d01007387 */ /* 0x000fe80000100800 */
[----:B------:R0:W-:Y:S02]  /*7f80*/  STL [R1+0x9e4], R16 ;  /* 0x0009e41001007387 */ /* 0x0001e40000100800 */
[----:B0-----:R-:W-:-:S04]  /*7f90*/  @!P3 LOP3.LUT R16, R17, R16, RZ, 0x3c, !PT ;  /* 0x000000101110b212 */ /* 0x001fc800078e3cff */
[----:B------:R-:W-:-:S05]  /*7fa0*/  @!P3 LOP3.LUT R17, R17, R16, RZ, 0x3c, !PT ;  /* 0x000000101111b212 */ /* 0x000fca00078e3cff */
[----:B------:R0:W2:Y:S01]  /*7fb0*/  @!P3 LDG.E.U8 R10, desc[UR20][R16.64] ;  /* 0x00000014100ab981 */ /* 0x0000a2000c1e1100 */
        /* <DEDUP_REMOVED lines=167> */
[----:B------:R-:W-:Y:S02]  /*8a30*/  IADD3 R93, P6, PT, R9, R2, RZ ;  /* 0x00000002095d7210 */ /* 0x000fe40007fde0ff */
[----:B------:R-:W-:-:S03]  /*8a40*/  SHF.R.S32.HI R8, RZ, 0x1f, R9 ;  /* 0x0000001fff087819 */ /* 0x000fc60000011409 */
[----:B------:R-:W-:Y:S02]  /*8a50*/  STL [R1+0x970], R93 ;  /* 0x0009705d01007387 */ /* 0x000fe40000100800 */
[----:B0-----:R-:W-:Y:S01]  /*8a60*/  IMAD.X R17, R8, 0x1, R3, P6 ;  /* 0x0000000108117824 */ /* 0x001fe200030e0603 */
[----:B------:R-:W-:-:S03]  /*8a70*/  PRMT R91, RZ, 0x7610, R91 ;  /* 0x00007610ff5b7816 */ /* 0x000fc6000000005b */
[----:B------:R-:W-:Y:S01]  /*8a80*/  @!P4 IMAD.MOV.U32 R16, RZ, RZ, R93 ;  /* 0x000000ffff10c224 */ /* 0x000fe200078e005d */
[----:B------:R-:W-:-:S04]  /*8a90*/  PRMT R90, RZ, 0x7610, R90 ;  /* 0x00007610ff5a7816 */ /* 0x000fc8000000005a */
[----:B------:R0:W3:Y:S04]  /*8aa0*/  @!P4 LDG.E.U8 R91, desc[UR20][R16.64] ;  /* 0x00000014105bc981 */ /* 0x0000e8000c1e1100 */
[----:B--2---:R1:W-:Y:S02]  /*8ab0*/  STL [R1+0x29c], R92 ;  /* 0x00029c5c01007387 */ /* 0x0043e40000100800 */
[----:B-1----:R-:W-:Y:S02]  /*8ac0*/  IADD3 R92, P6, PT, R9, R4, RZ ;  /* 0x00000004095c7210 */ /* 0x002fe40007fde0ff */
[----:B------:R1:W-:Y:S03]  /*8ad0*/  STL [R1+0x96c], R17 ;  /* 0x00096c1101007387 */ /* 0x0003e60000100800 */
[----:B------:R-:W-:-:S02]  /*8ae0*/  IMAD.X R93, R8, 0x1, R5, P6 ;  /* 0x00000001085d7824 */ /* 0x000fc400030e0605 */
[----:B0-----:R-:W-:Y:S02]  /*8af0*/  @!P4 IMAD.MOV.U32 R16, RZ, RZ, R92 ;  /* 0x000000ffff10c224 */ /* 0x001fe400078e005c */
[----:B-1----:R-:W-:-:S05]  /*8b00*/  @!P4 IMAD.MOV.U32 R17, RZ, RZ, R93 ;  /* 0x000000ffff11c224 */ /* 0x002fca00078e005d */
[----:B------:R0:W2:Y:S01]  /*8b10*/  @!P4 LDG.E.U8 R90, desc[UR20][R16.64] ;  /* 0x00000014105ac981 */ /* 0x0000a2000c1e1100 */
[----:B------:R-:W-:Y:S02]  /*8b20*/  VIADD R12, R28, 0xffffffdd ;  /* 0xffffffdd1c0c7836 */ /* 0x000fe40000000000 */
[----:B------:R-:W-:Y:S01]  /*8b30*/  IMAD R9, R6, 0x22, RZ ;  /* 0x0000002206097824 */ /* 0x000fe200078e02ff */
[----:B------:R-:W-:Y:S02]  /*8b40*/  STL [R1+0x978], R92 ;  /* 0x0009785c01007387 */ /* 0x000fe40000100800 */
[----:B------:R-:W-:Y:S02]  /*8b50*/  ISETP.GE.U32.AND P3, PT, R12, 0x7fffff5e, PT ;  /* 0x7fffff5e0c00780c */ /* 0x000fe40003f66070 */
[----:B---3--:R1:W-:Y:S01]  /*8b60*/  STL [R1+0x298], R91 ;  /* 0x0002985b01007387 */ /* 0x0083e20000100800 */
[----:B------:R-:W-:-:S03]  /*8b70*/  SHF.R.S32.HI R8, RZ, 0x1f, R9 ;  /* 0x0000001fff087819 */ /* 0x000fc60000011409 */
[----:B------:R-:W-:Y:S01]  /*8b80*/  STL [R1+0x974], R93 ;  /* 0x0009745d01007387 */ /* 0x000fe20000100800 */
[----:B-1----:R-:W-:Y:S02]  /*8b90*/  IADD3 R91, P6, PT, R9, R2, RZ ;  /* 0x00000002095b7210 */ /* 0x002fe40007fde0ff */
[----:B------:R-:W-:-:S03]  /*8ba0*/  PRMT R89, RZ, 0x7610, R89 ;  /* 0x00007610ff597816 */ /* 0x000fc60000000059 */
[----:B------:R-:W-:Y:S01]  /*8bb0*/  STL [R1+0x960], R91 ;  /* 0x0009605b01007387 */ /* 0x000fe20000100800 */
[----:B------:R-:W-:Y:S02]  /*8bc0*/  IMAD.X R92, R8, 0x1, R3, P6 ;  /* 0x00000001085c7824 */ /* 0x000fe400030e0603 */
[----:B0-----:R-:W-:Y:S02]  /*8bd0*/  @!P3 IMAD.MOV.U32 R16, RZ, RZ, R91 ;  /* 0x000000ffff10b224 */ /* 0x001fe400078e005b */
[----:B------:R-:W-:Y:S01]  /*8be0*/  @!P3 IMAD.MOV.U32 R17, RZ, RZ, R92 ;  /* 0x000000ffff11b224 */ /* 0x000fe200078e005c */
[----:B------:R-:W-:-:S04]  /*8bf0*/  PRMT R88, RZ, 0x7610, R88 ;  /* 0x00007610ff587816 */ /* 0x000fc80000000058 */
[----:B------:R0:W3:Y:S04]  /*8c00*/  @!P3 LDG.E.U8 R89, desc[UR20][R16.64] ;  /* 0x000000141059b981 */ /* 0x0000e8000c1e1100 */
[----:B--2---:R1:W-:Y:S02]  /*8c10*/  STL [R1+0x294], R90 ;  /* 0x0002945a01007387 */ /* 0x0043e40000100800 */
[----:B-1----:R-:W-:-:S05]  /*8c20*/  IADD3 R90, P6, PT, R9, R4, RZ ;  /* 0x00000004095a7210 */ /* 0x002fca0007fde0ff */
[----:B------:R-:W-:Y:S02]  /*8c30*/  IMAD.X R91, R8, 0x1, R5, P6 ;  /* 0x00000001085b7824 */ /* 0x000fe400030e0605 */
[----:B0-----:R-:W-:Y:S02]  /*8c40*/  @!P3 IMAD.MOV.U32 R16, RZ, RZ, R90 ;  /* 0x000000ffff10b224 */ /* 0x001fe400078e005a */
[----:B------:R-:W-:-:S05]  /*8c50*/  @!P3 IMAD.MOV.U32 R17, RZ, RZ, R91 ;  /* 0x000000ffff11b224 */ /* 0x000fca00078e005b */
[----:B------:R0:W2:Y:S01]  /*8c60*/  @!P3 LDG.E.U8 R88, desc[UR20][R16.64] ;  /* 0x000000141058b981 */ /* 0x0000a2000c1e1100 */
[----:B------:R-:W-:Y:S02]  /*8c70*/  VIADD R12, R28, 0xffffffde ;  /* 0xffffffde1c0c7836 */ /* 0x000fe40000000000 */
[----:B------:R-:W-:Y:S01]  /*8c80*/  IMAD R9, R6, 0x21, RZ ;  /* 0x0000002106097824 */ /* 0x000fe200078e02ff */
[----:B------:R-:W-:Y:S02]  /*8c90*/  STL [R1+0x95c], R92 ;  /* 0x00095c5c01007387 */ /* 0x000fe40000100800 */
[----:B------:R-:W-:Y:S02]  /*8ca0*/  ISETP.GE.U32.AND P1, PT, R12, 0x7fffff5f, PT ;  /* 0x7fffff5f0c00780c */ /* 0x000fe40003f26070 */
[----:B------:R-:W-:Y:S01]  /*8cb0*/  STL [R1+0x968], R90 ;  /* 0x0009685a01007387 */ /* 0x000fe20000100800 */
[----:B------:R-:W-:-:S03]  /*8cc0*/  SHF.R.S32.HI R8, RZ, 0x1f, R9 ;  /* 0x0000001fff087819 */ /* 0x000fc60000011409 */
[----:B---3--:R1:W-:Y:S04]  /*8cd0*/  STL [R1+0x28c], R89 ;  /* 0x00028c5901007387 */ /* 0x0083e80000100800 */
        /* <DEDUP_REMOVED lines=16> */
[----:B------:R-:W-:Y:S01]  /*8de0*/  IMAD.SHL.U32 R9, R6, 0x20, RZ ;  /* 0x0000002006097824 */ /* 0x000fe200078e00ff */
        /* <DEDUP_REMOVED lines=157> */
[----:B------:R-:W-:Y:S02]  /*97c0*/  SHF.R.S32.HI R8, RZ, 0x1f, R9 ;  /* 0x0000001fff087819 */ /* 0x000fe40000011409 */
[----:B------:R-:W-:Y:S01]  /*97d0*/  PRMT R71, RZ, 0x7610, R71 ;  /* 0x00007610ff477816 */ /* 0x000fe20000000047 */
[----:B---3--:R1:W-:Y:S04]  /*97e0*/  STL [R1+0x264], R73 ;  /* 0x0002644901007387 */ /* 0x0083e80000100800 */
[----:B------:R-:W-:Y:S01]  /*97f0*/  STL [R1+0x8e4], R75 ;  /* 0x0008e44b01007387 */ /* 0x000fe20000100800 */
[----:B-1----:R-:W-:-:S05]  /*9800*/  IADD3 R73, P6, PT, R9, R2, RZ ;  /* 0x0000000209497210 */ /* 0x002fca0007fde0ff */
        /* <DEDUP_REMOVED lines=62> */
[----:B----4-:R-:W-:Y:S01]  /*9bf0*/  PRMT R65, RZ, 0x7610, R65 ;  /* 0x00007610ff417816 */ /* 0x010fe20000000041 */
        /* <DEDUP_REMOVED lines=130> */
[----:B------:R-:W-:Y:S02]  /*a420*/  SHF.R.S32.HI R8, RZ, 0x1f, R9 ;  /* 0x0000001fff087819 */ /* 0x000fe40000011409 */
[----:B------:R-:W-:-:S02]  /*a430*/  PRMT R53, RZ, 0x7610, R53 ;  /* 0x00007610ff357816 */ /* 0x000fc40000000035 */
[----:B------:R-:W-:Y:S01]  /*a440*/  PRMT R52, RZ, 0x7610, R52 ;  /* 0x00007610ff347816 */ /* 0x000fe20000000034 */
[----:B---3--:R1:W-:Y:S04]  /*a450*/  STL [R1+0x158], R55 ;  /* 0x0001583701007387 */ /* 0x0083e80000100800 */
[----:B------:R-:W-:Y:S01]  /*a460*/  STL [R1+0x854], R57 ;  /* 0x0008543901007387 */ /* 0x000fe20000100800 */
[----:B-1----:R-:W-:-:S05]  /*a470*/  IADD3 R55, P6, PT, R9, R2, RZ ;  /* 0x0000000209377210 */ /* 0x002fca0007fde0ff */
[----:B------:R-:W-:Y:S01]  /*a480*/  STL [R1+0x840], R55 ;  /* 0x0008403701007387 */ /* 0x000fe20000100800 */
[----:B------:R-:W-:Y:S02]  /*a490*/  IMAD.X R56, R8, 0x1, R3, P6 ;  /* 0x0000000108387824 */ /* 0x000fe400030e0603 */
[----:B0-----:R-:W-:Y:S02]  /*a4a0*/  @!P0 IMAD.MOV.U32 R16, RZ, RZ, R55 ;  /* 0x000000ffff108224 */ /* 0x001fe400078e0037 */
[----:B------:R-:W-:-:S05]  /*a4b0*/  @!P0 IMAD.MOV.U32 R17, RZ, RZ, R56 ;  /* 0x000000ffff118224 */ /* 0x000fca00078e0038 */
        /* <DEDUP_REMOVED lines=204> */
[----:B------:R-:W2:Y:S01]  /*b180*/  @!P4 LDG.E.U8 R30, desc[UR20][R16.64] ;  /* 0x00000014101ec981 */ /* 0x000ea2000c1e1100 */
[----:B------:R-:W-:Y:S02]  /*b190*/  VIADD R12, R28, 0xfffffff9 ;  /* 0xfffffff91c0c7836 */ /* 0x000fe40000000000 */
[----:B------:R-:W-:Y:S01]  /*b1a0*/  IMAD R9, R6, 0x6, RZ ;  /* 0x0000000606097824 */ /* 0x000fe200078e02ff */
[----:B------:R-:W-:Y:S04]  /*b1b0*/  STL [R1+0x32c], R38 ;  /* 0x00032c2601007387 */ /* 0x000fe80000100800 */
[----:B------:R-:W-:Y:S01]  /*b1c0*/  STL [R1+0x338], R35 ;  /* 0x0003382301007387 */ /* 0x000fe20000100800 */
[----:B------:R-:W-:-:S03]  /*b1d0*/  ISETP.GE.U32.AND P3, PT, R12, 0x7fffff7a, PT ;  /* 0x7fffff7a0c00780c */ /* 0x000fc60003f66070 */
[----:B------:R-:W-:Y:S01]  /*b1e0*/  STL [R1+0x334], R37 ;  /* 0x0003342501007387 */ /* 0x000fe20000100800 */
[----:B------:R-:W-:Y:S02]  /*b1f0*/  SHF.R.S32.HI R8, RZ, 0x1f, R9 ;  /* 0x0000001fff087819 */ /* 0x000fe40000011409 */
[----:B------:R-:W-:Y:S02]  /*b200*/  PRMT R34, RZ, 0x7610, R34 ;  /* 0x00007610ff227816 */ /* 0x000fe40000000022 */
[----:B------:R-:W-:Y:S01]  /*b210*/  PRMT R29, RZ, 0x7610, R29 ;  /* 0x00007610ff1d7816 */ /* 0x000fe2000000001d */
[----:B---3--:R0:W-:Y:S02]  /*b220*/  STL [R1+0xe98], R36 ;  /* 0x000e982401007387 */ /* 0x0081e40000100800 */
[----:B0-----:R-:W-:-:S05]  /*b230*/  IADD3 R36, P0, PT, R9, R2, RZ ;  /* 0x0000000209247210 */ /* 0x001fca0007f1e0ff */
[----:B------:R-:W-:Y:S01]  /*b240*/  STL [R1+0x320], R36 ;  /* 0x0003202401007387 */ /* 0x000fe20000100800 */
[----:B------:R-:W-:-:S03]  /*b250*/  IMAD.X R37, R8, 0x1, R3, P0 ;  /* 0x0000000108257824 */ /* 0x000fc600000e0603 */
[----:B--2---:R0:W-:Y:S02]  /*b260*/  STL [R1+0xe88], R30 ;  /* 0x000e881e01007387 */ /* 0x0041e40000100800 */
[----:B0-----:R-:W-:Y:S01]  /*b270*/  IADD3 R30, P0, PT, R9, R4, RZ ;  /* 0x00000004091e7210 */ /* 0x001fe20007f1e0ff */
[----:B------:R-:W-:-:S04]  /*b280*/  @!P3 IMAD.MOV.U32 R9, RZ, RZ, R37 ;  /* 0x000000ffff09b224 */ /* 0x000fc800078e0025 */
[----:B------:R-:W-:Y:S02]  /*b290*/  IMAD.X R35, R8, 0x1, R5, P0 ;  /* 0x0000000108237824 */ /* 0x000fe400000e0605 */
[----:B------:R-:W-:Y:S02]  /*b2a0*/  @!P3 IMAD.MOV.U32 R8, RZ, RZ, R36 ;  /* 0x000000ffff08b224 */ /* 0x000fe400078e0024 */
[----:B------:R-:W-:-:S03]  /*b2b0*/  @!P3 IMAD.MOV.U32 R16, RZ, RZ, R30 ;  /* 0x000000ffff10b224 */ /* 0x000fc600078e001e */
[----:B------:R0:W2:Y:S01]  /*b2c0*/  @!P3 LDG.E.U8 R34, desc[UR20][R8.64] ;  /* 0x000000140822b981 */ /* 0x0000a2000c1e1100 */
[----:B------:R-:W-:-:S05]  /*b2d0*/  @!P3 IMAD.MOV.U32 R17, RZ, RZ, R35 ;  /* 0x000000ffff11b224 */ /* 0x000fca00078e0023 */
[----:B------:R-:W3:Y:S01]  /*b2e0*/  @!P3 LDG.E.U8 R29, desc[UR20][R16.64] ;  /* 0x00000014101db981 */ /* 0x000ee2000c1e1100 */
[----:B------:R-:W-:-:S05]  /*b2f0*/  VIADD R12, R28, 0xfffffffa ;  /* 0xfffffffa1c0c7836 */ /* 0x000fca0000000000 */
[----:B------:R-:W-:Y:S01]  /*b300*/  ISETP.GE.U32.AND P1, PT, R12, 0x7fffff7b, PT ;  /* 0x7fffff7b0c00780c */ /* 0x000fe20003f26070 */
[----:B------:R-:W-:-:S05]  /*b310*/  VIADD R12, R28, 0xfffffffb ;  /* 0xfffffffb1c0c7836 */ /* 0x000fca0000000000 */
[----:B------:R-:W-:Y:S01]  /*b320*/  ISETP.GE.U32.AND P6, PT, R12, 0x7fffff7c, PT ;  /* 0x7fffff7c0c00780c */ /* 0x000fe20003fc6070 */
[----:B------:R-:W-:Y:S01]  /*b330*/  VIADD R12, R28, 0xfffffffc ;  /* 0xfffffffc1c0c7836 */ /* 0x000fe20000000000 */
[----:B------:R-:W-:Y:S04]  /*b340*/  STL [R1+0x31c], R37 ;  /* 0x00031c2501007387 */ /* 0x000fe80000100800 */
[----:B------:R-:W-:Y:S01]  /*b350*/  ISETP.GE.U32.AND P4, PT, R12, 0x7fffff7d, PT ;  /* 0x7fffff7d0c00780c */ /* 0x000fe20003f86070 */
[----:B------:R-:W-:Y:S01]  /*b360*/  IMAD R12, R6, 0x5, RZ ;  /* 0x00000005060c7824 */ /* 0x000fe200078e02ff */
[----:B------:R-:W-:Y:S04]  /*b370*/  STL [R1+0x328], R30 ;  /* 0x0003281e01007387 */ /* 0x000fe80000100800 */
[----:B------:R-:W-:Y:S01]  /*b380*/  STL [R1+0x324], R35 ;  /* 0x0003242301007387 */ /* 0x000fe20000100800 */
[----:B0-----:R-:W-:Y:S01]  /*b390*/  SHF.R.S32.HI R8, RZ, 0x1f, R12 ;  /* 0x0000001fff087819 */ /* 0x001fe2000001140c */
[----:B------:R-:W-:Y:S01]  /*b3a0*/  VIADD R9, R28, 0xfffffffd ;  /* 0xfffffffd1c097836 */ /* 0x000fe20000000000 */
[----:B------:R-:W-:-:S02]  /*b3b0*/  PRMT R33, RZ, 0x7610, R33 ;  /* 0x00007610ff217816 */ /* 0x000fc40000000021 */
[----:B------:R-:W-:Y:S02]  /*b3c0*/  PRMT R24, RZ, 0x7610, R24 ;  /* 0x00007610ff187816 */ /* 0x000fe40000000018 */
[----:B------:R-:W-:Y:S01]  /*b3d0*/  PRMT R31, RZ, 0x7610, R31 ;  /* 0x00007610ff1f7816 */ /* 0x000fe2000000001f */
[----:B--2---:R0:W-:Y:S02]  /*b3e0*/  STL [R1+0x1f4], R34 ;  /* 0x0001f42201007387 */ /* 0x0041e40000100800 */
[----:B0-----:R-:W-:-:S05]  /*b3f0*/  IADD3 R34, P0, PT, R12, R2, RZ ;  /* 0x000000020c227210 */ /* 0x001fca0007f1e0ff */
[----:B------:R-:W-:Y:S01]  /*b400*/  STL [R1+0x310], R34 ;  /* 0x0003102201007387 */ /* 0x000fe20000100800 */
[----:B------:R-:W-:-:S03]  /*b410*/  IMAD.X R35, R8, 0x1, R3, P0 ;  /* 0x0000000108237824 */ /* 0x000fc600000e0603 */
[----:B---3--:R0:W-:Y:S01]  /*b420*/  STL [R1+0x1f0], R29 ;  /* 0x0001f01d01007387 */ /* 0x0081e20000100800 */
[----:B------:R-:W-:Y:S01]  /*b430*/  ISETP.GE.U32.AND P0, PT, R9, 0x7fffff7e, PT ;  /* 0x7fffff7e0900780c */ /* 0x000fe20003f06070 */
[----:B------:R-:W-:Y:S01]  /*b440*/  @!P1 IMAD.MOV.U32 R9, RZ, RZ, R35 ;  /* 0x000000ffff099224 */ /* 0x000fe200078e0023 */
[----:B0-----:R-:W-:-:S05]  /*b450*/  IADD3 R29, P3, PT, R12, R4, RZ ;  /* 0x000000040c1d7210 */ /* 0x001fca0007f7e0ff */
[----:B------:R-:W-:Y:S02]  /*b460*/  IMAD.X R30, R8, 0x1, R5, P3 ;  /* 0x00000001081e7824 */ /* 0x000fe400018e0605 */
[----:B------:R-:W-:Y:S02]  /*b470*/  @!P1 IMAD.MOV.U32 R8, RZ, RZ, R34 ;  /* 0x000000ffff089224 */ /* 0x000fe400078e0022 */
[----:B------:R-:W-:-:S03]  /*b480*/  IMAD.SHL.U32 R12, R6, 0x4, RZ ;  /* 0x00000004060c7824 */ /* 0x000fc600078e00ff */
[----:B------:R0:W2:Y:S04]  /*b490*/  @!P1 LDG.E.U8 R33, desc[UR20][R8.64] ;  /* 0x0000001408219981 */ /* 0x0000a8000c1e1100 */
[----:B------:R-:W-:Y:S01]  /*b4a0*/  STL [R1+0x318], R29 ;  /* 0x0003181d01007387 */ /* 0x000fe20000100800 */
[----:B0-----:R-:W-:Y:S02]  /*b4b0*/  @!P1 IMAD.MOV.U32 R8, RZ, RZ, R29 ;  /* 0x000000ffff089224 */ /* 0x001fe400078e001d */
[----:B------:R-:W-:Y:S01]  /*b4c0*/  @!P1 IMAD.MOV.U32 R9, RZ, RZ, R30 ;  /* 0x000000ffff099224 */ /* 0x000fe200078e001e */
[----:B------:R0:W-:Y:S04]  /*b4d0*/  STL [R1+0x30c], R35 ;  /* 0x00030c2301007387 */ /* 0x0001e80000100800 */
[----:B------:R1:W3:Y:S01]  /*b4e0*/  @!P1 LDG.E.U8 R24, desc[UR20][R8.64] ;  /* 0x0000001408189981 */ /* 0x0002e2000c1e1100 */
[----:B0-----:R-:W-:-:S02]  /*b4f0*/  IADD3 R35, P3, PT, R12, R2, RZ ;  /* 0x000000020c237210 */ /* 0x001fc40007f7e0ff */
[----:B-1----:R-:W-:Y:S01]  /*b500*/  SHF.R.S32.HI R8, RZ, 0x1f, R12 ;  /* 0x0000001fff087819 */ /* 0x002fe2000001140c */
[----:B------:R-:W-:Y:S01]  /*b510*/  VIADD R9, R28, 0xffffffff ;  /* 0xffffffff1c097836 */ /* 0x000fe20000000000 */
[----:B------:R-:W-:-:S03]  /*b520*/  IADD3 R28, P1, PT, R12, R4, RZ ;  /* 0x000000040c1c7210 */ /* 0x000fc60007f3e0ff */
[C---:B------:R-:W-:Y:S02]  /*b530*/  IMAD.X R36, R8.reuse, 0x1, R3, P3 ;  /* 0x0000000108247824 */ /* 0x040fe400018e0603 */
[----:B------:R-:W-:Y:S01]  /*b540*/  IMAD.X R29, R8, 0x1, R5, P1 ;  /* 0x00000001081d7824 */ /* 0x000fe200008e0605 */
[----:B------:R-:W-:Y:S01]  /*b550*/  ISETP.GE.U32.AND P1, PT, R9, 0x7fffff80, PT ;  /* 0x7fffff800900780c */ /* 0x000fe20003f26070 */
[----:B------:R-:W-:Y:S02]  /*b560*/  @!P6 IMAD.MOV.U32 R8, RZ, RZ, R35 ;  /* 0x000000ffff08e224 */ /* 0x000fe400078e0023 */
[----:B------:R-:W-:-:S05]  /*b570*/  @!P6 IMAD.MOV.U32 R9, RZ, RZ, R36 ;  /* 0x000000ffff09e224 */ /* 0x000fca00078e0024 */
[----:B------:R0:W4:Y:S01]  /*b580*/  @!P6 LDG.E.U8 R31, desc[UR20][R8.64] ;  /* 0x00000014081fe981 */ /* 0x000122000c1e1100 */
[----:B------:R-:W-:-:S03]  /*b590*/  IMAD R17, R6, 0x3, RZ ;  /* 0x0000000306117824 */ /* 0x000fc600078e02ff */
[----:B------:R-:W-:Y:S02]  /*b5a0*/  STL [R1+0x314], R30 ;  /* 0x0003141e01007387 */ /* 0x000fe40000100800 */
[----:B------:R-:W-:Y:S02]  /*b5b0*/  SHF.R.S32.HI R12, RZ, 0x1f, R17 ;  /* 0x0000001fff0c7819 */ /* 0x000fe40000011411 */
[----:B------:R-:W-:Y:S02]  /*b5c0*/  PRMT R32, RZ, 0x7610, R32 ;  /* 0x00007610ff207816 */ /* 0x000fe40000000020 */
[----:B------:R-:W-:Y:S02]  /*b5d0*/  PRMT R27, RZ, 0x7610, R27 ;  /* 0x00007610ff1b7816 */ /* 0x000fe4000000001b */
[----:B------:R-:W-:Y:S01]  /*b5e0*/  PRMT R20, RZ, 0x7610, R20 ;  /* 0x00007610ff147816 */ /* 0x000fe20000000014 */
[----:B---3--:R1:W-:Y:S04]  /*b5f0*/  STL [R1+0x1e4], R24 ;  /* 0x0001e41801007387 */ /* 0x0083e80000100800 */
[----:B------:R-:W-:Y:S04]  /*b600*/  STL [R1+0x300], R35 ;  /* 0x0003002301007387 */ /* 0x000fe80000100800 */
[----:B--2---:R2:W-:Y:S01]  /*b610*/  STL [R1+0x1e8], R33 ;  /* 0x0001e82101007387 */ /* 0x0045e20000100800 */
[----:B-1----:R-:W-:-:S03]  /*b620*/  IMAD.SHL.U32 R24, R6, 0x2, RZ ;  /* 0x0000000206187824 */ /* 0x002fc600078e00ff */
[----:B------:R-:W-:Y:S01]  /*b630*/  STL [R1+0x308], R28 ;  /* 0x0003081c01007387 */ /* 0x000fe20000100800 */
[----:B--2---:R-:W-:-:S03]  /*b640*/  IADD3 R33, P3, PT, R17, R2, RZ ;  /* 0x0000000211217210 */ /* 0x004fc60007f7e0ff */
[----:B------:R-:W-:Y:S01]  /*b650*/  STL [R1+0x2fc], R36 ;  /* 0x0002fc2401007387 */ /* 0x000fe20000100800 */
[----:B------:R-:W-:Y:S01]  /*b660*/  SHF.R.S32.HI R16, RZ, 0x1f, R24 ;  /* 0x0000001fff107819 */ /* 0x000fe20000011418 */
[----:B------:R-:W-:Y:S01]  /*b670*/  IMAD.X R34, R12, 0x1, R3, P3 ;  /* 0x000000010c227824 */ /* 0x000fe200018e0603 */
[----:B------:R-:W-:Y:S01]  /*b680*/  IADD3 R30, P3, PT, R24, R2, RZ ;  /* 0x00000002181e7210 */ /* 0x000fe20007f7e0ff */
[----:B------:R-:W-:Y:S01]  /*b690*/  STL [R1+0x2f0], R33 ;  /* 0x0002f02101007387 */ /* 0x000fe20000100800 */
[----:B0-----:R-:W-:-:S03]  /*b6a0*/  @!P4 IMAD.MOV.U32 R8, RZ, RZ, R33 ;  /* 0x000000ffff08c224 */ /* 0x001fc600078e0021 */
[----:B------:R-:W-:Y:S01]  /*b6b0*/  STL [R1+0x304], R29 ;  /* 0x0003041d01007387 */ /* 0x000fe20000100800 */
[----:B------:R-:W-:-:S03]  /*b6c0*/  @!P4 IMAD.MOV.U32 R9, RZ, RZ, R34 ;  /* 0x000000ffff09c224 */ /* 0x000fc600078e0022 */
[----:B------:R-:W-:Y:S04]  /*b6d0*/  STL [R1+0x2ec], R34 ;  /* 0x0002ec2201007387 */ /* 0x000fe80000100800 */
[----:B------:R-:W-:Y:S04]  /*b6e0*/  STL [R1+0x2e0], R30 ;  /* 0x0002e01e01007387 */ /* 0x000fe80000100800 */
[----:B----4-:R0:W-:Y:S04]  /*b6f0*/  STL [R1+0x1dc], R31 ;  /* 0x0001dc1f01007387 */ /* 0x0101e80000100800 */
[----:B------:R1:W2:Y:S01]  /*b700*/  @!P4 LDG.E.U8 R32, desc[UR20][R8.64] ;  /* 0x000000140820c981 */ /* 0x0002a2000c1e1100 */
[----:B0-----:R-:W-:-:S02]  /*b710*/  IMAD.X R31, R16, 0x1, R3, P3 ;  /* 0x00000001101f7824 */ /* 0x001fc400018e0603 */
[----:B-1----:R-:W-:Y:S02]  /*b720*/  @!P0 IMAD.MOV.U32 R8, RZ, RZ, R30 ;  /* 0x000000ffff088224 */ /* 0x002fe400078e001e */
[----:B------:R-:W-:-:S05]  /*b730*/  @!P0 IMAD.MOV.U32 R9, RZ, RZ, R31 ;  /* 0x000000ffff098224 */ /* 0x000fca00078e001f */
[----:B------:R0:W3:Y:S02]  /*b740*/  @!P0 LDG.E.U8 R27, desc[UR20][R8.64] ;  /* 0x00000014081b8981 */ /* 0x0000e4000c1e1100 */
[----:B0-----:R-:W-:Y:S02]  /*b750*/  @!P6 IMAD.MOV.U32 R8, RZ, RZ, R28 ;  /* 0x000000ffff08e224 */ /* 0x001fe400078e001c */
[----:B------:R-:W-:-:S05]  /*b760*/  @!P6 IMAD.MOV.U32 R9, RZ, RZ, R29 ;  /* 0x000000ffff09e224 */ /* 0x000fca00078e001d */
[----:B------:R-:W4:Y:S04]  /*b770*/  @!P6 LDG.E.U8 R20, desc[UR20][R8.64] ;  /* 0x000000140814e981 */ /* 0x000f28000c1e1100 */
[----:B------:R-:W-:Y:S01]  /*b780*/  STL [R1+0x2dc], R31 ;  /* 0x0002dc1f01007387 */ /* 0x000fe20000100800 */
[----:B------:R-:W-:Y:S02]  /*b790*/  PRMT R26, RZ, 0x7610, R26 ;  /* 0x00007610ff1a7816 */ /* 0x000fe4000000001a */
[----:B------:R-:W-:-:S06]  /*b7a0*/  PRMT R13, RZ, 0x7610, R13 ;  /* 0x00007610ff0d7816 */ /* 0x000fcc000000000d */
[----:B------:R-:W2:Y:S01]  /*b7b0*/  @!P1 LDG.E.U8 R13, desc[UR20][R2.64] ;  /* 0x00000014020d9981 */ /* 0x000ea2000c1e1100 */
[----:B------:R-:W-:-:S03]  /*b7c0*/  PRMT R25, RZ, 0x7610, R25 ;  /* 0x00007610ff197816 */ /* 0x000fc60000000019 */
[----:B---3--:R0:W-:Y:S02]  /*b7d0*/  STL [R1+0x1d4], R27 ;  /* 0x0001d41b01007387 */ /* 0x0081e40000100800 */
[----:B0-----:R-:W-:-:S05]  /*b7e0*/  IADD3 R27, P3, PT, R17, R4, RZ ;  /* 0x00000004111b7210 */ /* 0x001fca0007f7e0ff */
[----:B------:R-:W-:Y:S01]  /*b7f0*/  IMAD.X R28, R12, 0x1, R5, P3 ;  /* 0x000000010c1c7824 */ /* 0x000fe200018e0605 */
[----:B----4-:R0:W-:Y:S01]  /*b800*/  STL [R1+0x1d0], R20 ;  /* 0x0001d01401007387 */ /* 0x0101e20000100800 */
[----:B------:R-:W-:Y:S02]  /*b810*/  @!P4 IMAD.MOV.U32 R8, RZ, RZ, R27 ;  /* 0x000000ffff08c224 */ /* 0x000fe400078e001b */
[----:B------:R-:W-:Y:S01]  /*b820*/  @!P4 IMAD.MOV.U32 R9, RZ, RZ, R28 ;  /* 0x000000ffff09c224 */ /* 0x000fe200078e001c */
[----:B------:R-:W-:-:S04]  /*b830*/  IADD3 R17, P6, PT, R24, R4, RZ ;  /* 0x0000000418117210 */ /* 0x000fc80007fde0ff */
[----:B------:R1:W3:Y:S01]  /*b840*/  @!P4 LDG.E.U8 R26, desc[UR20][R8.64] ;  /* 0x00000014081ac981 */ /* 0x0002e2000c1e1100 */
[----:B0-----:R-:W-:-:S05]  /*b850*/  VIADD R20, R0, 0x5 ;  /* 0x0000000500147836 */ /* 0x001fca0000000000 */
[----:B------:R-:W-:-:S05]  /*b860*/  IABS R12, R20 ;  /* 0x00000014000c7213 */ /* 0x000fca0000000000 */
[--C-:B-1----:R-:W-:Y:S01]  /*b870*/  IMAD.MOV.U32 R8, RZ, RZ, R12.reuse ;  /* 0x000000ffff087224 */ /* 0x102fe200078e000c */
[----:B------:R-:W-:Y:S01]  /*b880*/  PRMT R12, RZ, 0x7610, R12 ;  /* 0x00007610ff0c7816 */ /* 0x000fe2000000000c */
[----:B------:R-:W-:Y:S01]  /*b890*/  IMAD.X R16, R16, 0x1, R5, P6 ;  /* 0x0000000110107824 */ /* 0x000fe200030e0605 */
[----:B------:R-:W-:Y:S04]  /*b8a0*/  STL [R1+0x2f8], R27 ;  /* 0x0002f81b01007387 */ /* 0x000fe80000100800 */
[----:B------:R-:W4:Y:S04]  /*b8b0*/  @!P1 LDG.E.U8 R12, desc[UR20][R4.64] ;  /* 0x00000014040c9981 */ /* 0x000f28000c1e1100 */
[----:B------:R0:W-:Y:S04]  /*b8c0*/  STL [R1+0x2e8], R17 ;  /* 0x0002e81101007387 */ /* 0x0001e80000100800 */
[----:B------:R-:W-:Y:S01]  /*b8d0*/  STL [R1+0x2f4], R28 ;  /* 0x0002f41c01007387 */ /* 0x000fe20000100800 */
[----:B0-----:R-:W-:-:S03]  /*b8e0*/  @!P0 LOP3.LUT R17, R17, R16, RZ, 0x3c, !PT ;  /* 0x0000001011118212 */ /* 0x001fc600078e3cff */
[----:B------:R0:W-:Y:S02]  /*b8f0*/  STL [R1+0x2e4], R16 ;  /* 0x0002e41001007387 */ /* 0x0001e40000100800 */
[----:B0-----:R-:W-:-:S04]  /*b900*/  @!P0 LOP3.LUT R16, R17, R16, RZ, 0x3c, !PT ;  /* 0x0000001011108212 */ /* 0x001fc800078e3cff */
[----:B------:R-:W-:-:S05]  /*b910*/  @!P0 LOP3.LUT R17, R17, R16, RZ, 0x3c, !PT ;  /* 0x0000001011118212 */ /* 0x000fca00078e3cff */
[----:B------:R0:W3:Y:S01]  /*b920*/  @!P0 LDG.E.U8 R25, desc[UR20][R16.64] ;  /* 0x0000001410198981 */ /* 0x0000e2000c1e1100 */
[C---:B------:R-:W-:Y:S02]  /*b930*/  ISETP.GT.U32.AND P3, PT, R10.reuse, R15, PT ;  /* 0x0000000f0a00720c */ /* 0x040fe40003f64070 */
[C---:B------:R-:W-:Y:S02]  /*b940*/  ISETP.GT.U32.AND P0, PT, R10.reuse, R14, PT ;  /* 0x0000000e0a00720c */ /* 0x040fe40003f04070 */
[----:B------:R-:W-:-:S09]  /*b950*/  ISETP.GT.U32.AND P4, PT, R10, R19, PT ;  /* 0x000000130a00720c */ /* 0x000fd20003f84070 */
[----:B------:R-:W-:-:S05]  /*b960*/  @!P3 IMAD.IADD R15, R15, 0x1, -R10 ;  /* 0x000000010f0fb824 */ /* 0x000fca00078e0a0a */
[C---:B------:R-:W-:Y:S01]  /*b970*/  ISETP.GT.U32.AND P3, PT, R10.reuse, R15, PT ;  /* 0x0000000f0a00720c */ /* 0x040fe20003f64070 */
[----:B------:R-:W-:Y:S01]  /*b980*/  IMAD.HI.U32 R9, R11, R8, RZ ;  /* 0x000000080b097227 */ /* 0x000fe200078e00ff */
[----:B------:R-:W-:Y:S01]  /*b990*/  ISETP.GT.U32.AND P6, PT, R10, R18, PT ;  /* 0x000000120a00720c */ /* 0x000fe20003fc4070 */
[----:B--2---:R-:W-:Y:S02]  /*b9a0*/  STL [R1+0x1d8], R32 ;  /* 0x0001d82001007387 */ /* 0x004fe40000100800 */
[----:B------:R-:W-:Y:S02]  /*b9b0*/  IMAD.MOV R9, RZ, RZ, -R9 ;  /* 0x000000ffff097224 */ /* 0x000fe400078e0a09 */
[----:B------:R-:W-:Y:S02]  /*b9c0*/  @!P0 IMAD.IADD R14, R14, 0x1, -R10 ;  /* 0x000000010e0e8824 */ /* 0x000fe400078e0a0a */
[----:B------:R-:W-:-:S04]  /*b9d0*/  IMAD R8, R10, R9, R8 ;  /* 0x000000090a087224 */ /* 0x000fc800078e0208 */
[--C-:B------:R-:W-:Y:S02]  /*b9e0*/  @!P3 IMAD.IADD R15, R15, 0x1, -R10.reuse ;  /* 0x000000010f0fb824 */ /* 0x100fe400078e0a0a */
[--C-:B------:R-:W-:Y:S01]  /*b9f0*/  @!P4 IMAD.IADD R19, R19, 0x1, -R10.reuse ;  /* 0x000000011313c824 */ /* 0x100fe200078e0a0a */
[----:B------:R-:W-:Y:S01]  /*ba00*/  ISETP.GT.U32.AND P4, PT, R10, R14, PT ;  /* 0x0000000e0a00720c */ /* 0x000fe20003f84070 */
[----:B------:R-:W-:Y:S01]  /*ba10*/  @!P6 IMAD.IADD R18, R18, 0x1, -R10 ;  /* 0x000000011212e824 */ /* 0x000fe200078e0a0a */
[----:B------:R-:W-:Y:S02]  /*ba20*/  ISETP.GE.AND P1, PT, R22, RZ, PT ;  /* 0x000000ff1600720c */ /* 0x000fe40003f26270 */
[C---:B------:R-:W-:Y:S02]  /*ba30*/  ISETP.GT.U32.AND P6, PT, R10.reuse, R19, PT ;  /* 0x000000130a00720c */ /* 0x040fe40003fc4070 */
[----:B------:R-:W-:-:S07]  /*ba40*/  ISETP.GT.U32.AND P3, PT, R10, R18, PT ;  /* 0x000000120a00720c */ /* 0x000fce0003f64070 */
[--C-:B------:R-:W-:Y:S01]  /*ba50*/  @!P4 IMAD.IADD R14, R14, 0x1, -R10.reuse ;  /* 0x000000010e0ec824 */ /* 0x100fe200078e0a0a */
[----:B------:R-:W-:Y:S01]  /*ba60*/  ISETP.GE.AND P0, PT, R21, RZ, PT ;  /* 0x000000ff1500720c */ /* 0x000fe20003f06270 */
[----:B------:R-:W-:Y:S01]  /*ba70*/  VIADD R9, R0, 0x8 ;  /* 0x0000000800097836 */ /* 0x000fe20000000000 */
[----:B------:R-:W-:Y:S01]  /*ba80*/  ISETP.GE.AND P4, PT, R23, RZ, PT ;  /* 0x000000ff1700720c */ /* 0x000fe20003f86270 */
[--C-:B------:R-:W-:Y:S02]  /*ba90*/  @!P6 IMAD.IADD R19, R19, 0x1, -R10.reuse ;  /* 0x000000011313e824 */ /* 0x100fe400078e0a0a */
[----:B------:R-:W-:Y:S01]  /*baa0*/  @!P3 IMAD.IADD R18, R18, 0x1, -R10 ;  /* 0x000000011212b824 */ /* 0x000fe200078e0a0a */
[----:B0-----:R-:W-:Y:S02]  /*bab0*/  IABS R16, R9 ;  /* 0x0000000900107213 */ /* 0x001fe40000000000 */
[----:B------:R-:W-:-:S03]  /*bac0*/  ISETP.GE.AND P6, PT, R20, RZ, PT ;  /* 0x000000ff1400720c */ /* 0x000fc60003fc6270 */
[----:B------:R-:W-:-:S04]  /*bad0*/  IMAD.HI.U32 R20, R11, R16, RZ ;  /* 0x000000100b147227 */ /* 0x000fc800078e00ff */
[C---:B------:R-:W-:Y:S02]  /*bae0*/  VIADD R24, R0.reuse, 0x10 ;  /* 0x0000001000187836 */ /* 0x040fe40000000000 */
[----:B------:R-:W-:-:S03]  /*baf0*/  VIADD R23, R0, 0xe ;  /* 0x0000000e00177836 */ /* 0x000fc60000000000 */
[----:B------:R-:W-:Y:S02]  /*bb00*/  IABS R22, R24 ;  /* 0x0000001800167213 */ /* 0x000fe40000000000 */
[----:B------:R-:W-:Y:S01]  /*bb10*/  IABS R21, R23 ;  /* 0x0000001700157213 */ /* 0x000fe20000000000 */
[C---:B------:R-:W-:Y:S02]  /*bb20*/  VIADD R29, R0.reuse, 0x13 ;  /* 0x00000013001d7836 */ /* 0x040fe40000000000 */
[----:B------:R-:W-:Y:S01]  /*bb30*/  VIADD R28, R0, 0x14 ;  /* 0x00000014001c7836 */ /* 0x000fe20000000000 */
[----:B----4-:R-:W-:Y:S04]  /*bb40*/  STL [R1+0x11c], R12 ;  /* 0x00011c0c01007387 */ /* 0x010fe80000100800 */
[----:B------:R0:W-:Y:S02]  /*bb50*/  STL [R1+0x118], R13 ;  /* 0x0001180d01007387 */ /* 0x0001e40000100800 */
[----:B0-----:R-:W-:-:S04]  /*bb60*/  IMAD.MOV.U32 R13, RZ, RZ, R15 ;  /* 0x000000ffff0d7224 */ /* 0x001fc800078e000f */
[----:B------:R-:W-:Y:S01]  /*bb70*/  @!P5 IMAD.MOV R13, RZ, RZ, -R13 ;  /* 0x000000ffff0dd224 */ /* 0x000fe200078e0a0d */
[----:B------:R-:W-:Y:S01]  /*bb80*/  ISETP.GT.U32.AND P5, PT, R10, R8, PT ;  /* 0x000000080a00720c */ /* 0x000fe20003fa4070 */
[----:B------:R-:W-:Y:S01]  /*bb90*/  VIADD R12, R0, 0x6 ;  /* 0x00000006000c7836 */ /* 0x000fe20000000000 */
[----:B---3--:R-:W-:Y:S04]  /*bba0*/  STL [R1+0x1cc], R26 ;  /* 0x0001cc1a01007387 */ /* 0x008fe80000100800 */
[----:B------:R-:W-:-:S07]  /*bbb0*/  IABS R17, R12 ;  /* 0x0000000c00117213 */ /* 0x000fce0000000000 */
[----:B------:R-:W-:Y:S01]  /*bbc0*/  @!P5 IMAD.IADD R8, R8, 0x1, -R10 ;  /* 0x000000010808d824 */ /* 0x000fe200078e0a0a */
[----:B------:R-:W-:Y:S04]  /*bbd0*/  STL [R1+0x1c4], R25 ;  /* 0x0001c41901007387 */ /* 0x000fe80000100800 */
[----:B------:R0:W-:Y:S01]  /*bbe0*/  STL [R1+0x114], R13 ;  /* 0x0001140d01007387 */ /* 0x0001e20000100800 */
[----:B------:R-:W-:-:S04]  /*bbf0*/  IMAD.HI.U32 R15, R11, R17, RZ ;  /* 0x000000110b0f7227 */ /* 0x000fc800078e00ff */
[----:B0-----:R-:W-:-:S04]  /*bc00*/  IMAD.MOV.U32 R13, RZ, RZ, R14 ;  /* 0x000000ffff0d7224 */ /* 0x001fc800078e000e */
[----:B------:R-:W-:Y:S01]  /*bc10*/  @!P1 IMAD.MOV R13, RZ, RZ, -R13 ;  /* 0x000000ffff0d9224 */ /* 0x000fe200078e0a0d */
[----:B------:R-:W-:Y:S02]  /*bc20*/  ISETP.GT.U32.AND P1, PT, R10, R8, PT ;  /* 0x000000080a00720c */ /* 0x000fe40003f24070 */
[----:B------:R-:W-:Y:S01]  /*bc30*/  ISETP.GE.AND P3, PT, R12, RZ, PT ;  /* 0x000000ff0c00720c */ /* 0x000fe20003f66270 */
[----:B------:R-:W-:Y:S01]  /*bc40*/  IMAD.MOV R12, RZ, RZ, -R15 ;  /* 0x000000ffff0c7224 */ /* 0x000fe200078e0a0f */
[----:B------:R0:W-:Y:S01]  /*bc50*/  STL [R1+0x110], R13 ;  /* 0x0001100d01007387 */ /* 0x0001e20000100800 */
[----:B------:R-:W-:-:S04]  /*bc60*/  IMAD.MOV.U32 R15, RZ, RZ, R19 ;  /* 0x000000ffff0f7224 */ /* 0x000fc800078e0013 */
[----:B------:R-:W-:Y:S02]  /*bc70*/  @!P0 IMAD.MOV R15, RZ, RZ, -R15 ;  /* 0x000000ffff0f8224 */ /* 0x000fe400078e0a0f */
[----:B0-----:R-:W-:Y:S02]  /*bc80*/  IMAD.MOV.U32 R13, RZ, RZ, R18 ;  /* 0x000000ffff0d7224 */ /* 0x001fe400078e0012 */
[----:B------:R-:W-:Y:S02]  /*bc90*/  IMAD.MOV R14, RZ, RZ, -R20 ;  /* 0x000000ffff0e7224 */ /* 0x000fe400078e0a14 */
[----:B------:R-:W-:Y:S02]  /*bca0*/  @!P4 IMAD.MOV R13, RZ, RZ, -R13 ;  /* 0x000000ffff0dc224 */ /* 0x000fe400078e0a0d */
[----:B------:R-:W-:Y:S02]  /*bcb0*/  IMAD R17, R10, R12, R17 ;  /* 0x0000000c0a117224 */ /* 0x000fe400078e0211 */
[----:B------:R-:W-:Y:S01]  /*bcc0*/  @!P1 IMAD.IADD R8, R8, 0x1, -R10 ;  /* 0x0000000108089824 */ /* 0x000fe200078e0a0a */
[----:B------:R-:W-:Y:S01]  /*bcd0*/  STL [R1+0x10c], R15 ;  /* 0x00010c0f01007387 */ /* 0x000fe20000100800 */
[C---:B------:R-:W-:Y:S01]  /*bce0*/  IMAD R16, R10.reuse, R14, R16 ;  /* 0x0000000e0a107224 */ /* 0x040fe200078e0210 */
[----:B------:R-:W-:-:S02]  /*bcf0*/  ISETP.GT.U32.AND P0, PT, R10, R17, PT ;  /* 0x000000110a00720c */ /* 0x000fc40003f04070 */
[----:B------:R0:W-:Y:S02]  /*bd00*/  STL [R1+0x108], R13 ;  /* 0x0001080d01007387 */ /* 0x0001e40000100800 */
[----:B0-----:R-:W-:-:S04]  /*bd10*/  IMAD.MOV.U32 R13, RZ, RZ, R8 ;  /* 0x000000ffff0d7224 */ /* 0x001fc800078e0008 */
[----:B------:R-:W-:Y:S01]  /*bd20*/  @!P6 IMAD.MOV R13, RZ, RZ, -R13 ;  /* 0x000000ffff0de224 */ /* 0x000fe200078e0a0d */
[----:B------:R-:W-:Y:S01]  /*bd30*/  ISETP.GT.U32.AND P6, PT, R10, R16, PT ;  /* 0x000000100a00720c */ /* 0x000fe20003fc4070 */
[C---:B------:R-:W-:Y:S01]  /*bd40*/  VIADD R12, R0.reuse, 0x9 ;  /* 0x00000009000c7836 */ /* 0x040fe20000000000 */
[----:B------:R-:W-:Y:S01]  /*bd50*/  ISETP.GE.AND P5, PT, R9, RZ, PT ;  /* 0x000000ff0900720c */ /* 0x000fe20003fa6270 */
[C---:B------:R-:W-:Y:S02]  /*bd60*/  VIADD R9, R0.reuse, 0xa ;  /* 0x0000000a00097836 */ /* 0x040fe40000000000 */
[----:B------:R-:W-:Y:S01]  /*bd70*/  @!P0 IMAD.IADD R17, R17, 0x1, -R10 ;  /* 0x0000000111118824 */ /* 0x000fe200078e0a0a */
[----:B------:R-:W-:Y:S01]  /*bd80*/  IABS R15, R12 ;  /* 0x0000000c000f7213 */ /* 0x000fe20000000000 */
[----:B------:R-:W-:Y:S01]  /*bd90*/  VIADD R18, R0, 0xb ;  /* 0x0000000b00127836 */ /* 0x000fe20000000000 */
[----:B------:R-:W-:Y:S02]  /*bda0*/  IABS R14, R9 ;  /* 0x00000009000e7213 */ /* 0x000fe40000000000 */
[----:B------:R-:W-:Y:S01]  /*bdb0*/  ISETP.GT.U32.AND P0, PT, R10, R17, PT ;  /* 0x000000110a00720c */ /* 0x000fe20003f04070 */
[----:B------:R-:W-:-:S04]  /*bdc0*/  IMAD.HI.U32 R19, R11, R15, RZ ;  /* 0x0000000f0b137227 */ /* 0x000fc800078e00ff */
[----:B------:R-:W-:Y:S01]  /*bdd0*/  @!P6 IMAD.IADD R16, R16, 0x1, -R10 ;  /* 0x000000011010e824 */ /* 0x000fe200078e0a0a */
[----:B------:R-:W-:Y:S01]  /*bde0*/  ISETP.GE.AND P4, PT, R12, RZ, PT ;  /* 0x000000ff0c00720c */ /* 0x000fe20003f86270 */
[----:B------:R-:W-:Y:S01]  /*bdf0*/  VIADD R26, R0, 0xc ;  /* 0x0000000c001a7836 */ /* 0x000fe20000000000 */
[----:B------:R-:W-:Y:S01]  /*be00*/  ISETP.GE.AND P1, PT, R9, RZ, PT ;  /* 0x000000ff0900720c */ /* 0x000fe20003f26270 */
[----:B------:R-:W-:Y:S01]  /*be10*/  IMAD.HI.U32 R9, R11, R14, RZ ;  /* 0x0000000e0b097227 */ /* 0x000fe200078e00ff */
[----:B------:R-:W-:Y:S02]  /*be20*/  ISETP.GT.U32.AND P6, PT, R10, R16, PT ;  /* 0x000000100a00720c */ /* 0x000fe40003fc4070 */
[----:B------:R-:W-:Y:S01]  /*be30*/  IABS R12, R18 ;  /* 0x00000012000c7213 */ /* 0x000fe20000000000 */
[----:B------:R-:W-:Y:S02]  /*be40*/  IMAD.MOV R8, RZ, RZ, -R19 ;  /* 0x000000ffff087224 */ /* 0x000fe400078e0a13 */
[----:B------:R-:W-:-:S02]  /*be50*/  VIADD R25, R0, 0xd ;  /* 0x0000000d00197836 */ /* 0x000fc40000000000 */
[----:B------:R-:W-:Y:S01]  /*be60*/  IMAD.MOV R19, RZ, RZ, -R9 ;  /* 0x000000ffff137224 */ /* 0x000fe200078e0a09 */
[----:B------:R-:W-:Y:S01]  /*be70*/  IABS R9, R26 ;  /* 0x0000001a00097213 */ /* 0x000fe20000000000 */
[----:B------:R-:W-:Y:S02]  /*be80*/  IMAD R15, R10, R8, R15 ;  /* 0x000000080a0f7224 */ /* 0x000fe400078e020f */
[----:B------:R-:W-:Y:S01]  /*be90*/  IMAD.HI.U32 R20, R11, R12, RZ ;  /* 0x0000000c0b147227 */ /* 0x000fe200078e00ff */
[----:B------:R-:W-:-:S03]  /*bea0*/  IABS R8, R25 ;  /* 0x0000001900087213 */ /* 0x000fc60000000000 */
[C---:B------:R-:W-:Y:S02]  /*beb0*/  IMAD R14, R10.reuse, R19, R14 ;  /* 0x000000130a0e7224 */ /* 0x040fe400078e020e */
[----:B------:R-:W-:Y:S01]  /*bec0*/  @!P0 IMAD.IADD R17, R17, 0x1, -R10 ;  /* 0x0000000111118824 */ /* 0x000fe200078e0a0a */
[----:B------:R-:W-:Y:S01]  /*bed0*/  ISETP.GT.U32.AND P0, PT, R10, R15, PT ;  /* 0x0000000f0a00720c */ /* 0x000fe20003f04070 */
[----:B------:R-:W-:Y:S02]  /*bee0*/  IMAD.MOV R19, RZ, RZ, -R20 ;  /* 0x000000ffff137224 */ /* 0x000fe400078e0a14 */
[----:B------:R-:W-:-:S04]  /*bef0*/  IMAD.HI.U32 R20, R11, R9, RZ ;  /* 0x000000090b147227 */ /* 0x000fc800078e00ff */
[----:B------:R-:W-:Y:S01]  /*bf00*/  @!P6 IMAD.IADD R16, R16, 0x1, -R10 ;  /* 0x000000011010e824 */ /* 0x000fe200078e0a0a */
[C---:B------:R-:W-:Y:S01]  /*bf10*/  ISETP.GT.U32.AND P6, PT, R10.reuse, R14, PT ;  /* 0x0000000e0a00720c */ /* 0x040fe20003fc4070 */
[----:B------:R-:W-:Y:S02]  /*bf20*/  IMAD R12, R10, R19, R12 ;  /* 0x000000130a0c7224 */ /* 0x000fe400078e020c */
[----:B------:R-:W-:Y:S02]  /*bf30*/  IMAD.MOV.U32 R27, RZ, RZ, R17 ;  /* 0x000000ffff1b7224 */ /* 0x000fe400078e0011 */
[----:B------:R-:W-:Y:S01]  /*bf40*/  IMAD.HI.U32 R19, R11, R8, RZ ;  /* 0x000000080b137227 */ /* 0x000fe200078e00ff */
[----:B------:R0:W-:Y:S03]  /*bf50*/  STL [R1+0x104], R13 ;  /* 0x0001040d01007387 */ /* 0x0001e60000100800 */
[----:B------:R-:W-:-:S02]  /*bf60*/  IMAD.MOV R20, RZ, RZ, -R20 ;  /* 0x000000ffff147224 */ /* 0x000fc400078e0a14 */
[----:B------:R-:W-:Y:S01]  /*bf70*/  @!P3 IMAD.MOV R27, RZ, RZ, -R27 ;  /* 0x000000ffff1bb224 */ /* 0x000fe200078e0a1b */
[C---:B------:R-:W-:Y:S01]  /*bf80*/  ISETP.GT.U32.AND P3, PT, R10.reuse, R12, PT ;  /* 0x0000000c0a00720c */ /* 0x040fe20003f64070 */
[----:B------:R-:W-:Y:S02]  /*bf90*/  IMAD.MOV R19, RZ, RZ, -R19 ;  /* 0x000000ffff137224 */ /* 0x000fe400078e0a13 */
[C---:B------:R-:W-:Y:S02]  /*bfa0*/  IMAD R9, R10.reuse, R20, R9 ;  /* 0x000000140a097224 */ /* 0x040fe400078e0209 */
[----:B0-----:R-:W-:Y:S02]  /*bfb0*/  IMAD.MOV.U32 R13, RZ, RZ, R16 ;  /* 0x000000ffff0d7224 */ /* 0x001fe400078e0010 */
[----:B------:R-:W-:Y:S02]  /*bfc0*/  @!P0 IMAD.IADD R15, R15, 0x1, -R10 ;  /* 0x000000010f0f8824 */ /* 0x000fe400078e0a0a */
[----:B------:R-:W-:-:S02]  /*bfd0*/  IMAD R8, R10, R19, R8 ;  /* 0x000000130a087224 */ /* 0x000fc400078e0208 */
[----:B------:R-:W-:Y:S01]  /*bfe0*/  @!P5 IMAD.MOV R13, RZ, RZ, -R13 ;  /* 0x000000ffff0dd224 */ /* 0x000fe200078e0a0d */
[----:B------:R-:W-:Y:S01]  /*bff0*/  ISETP.GT.U32.AND P5, PT, R10, R9, PT ;  /* 0x000000090a00720c */ /* 0x000fe20003fa4070 */
[----:B------:R-:W-:Y:S01]  /*c000*/  @!P6 IMAD.IADD R14, R14, 0x1, -R10 ;  /* 0x000000010e0ee824 */ /* 0x000fe200078e0a0a */
[C---:B------:R-:W-:Y:S01]  /*c010*/  ISETP.GT.U32.AND P0, PT, R10.reuse, R15, PT ;  /* 0x0000000f0a00720c */ /* 0x040fe20003f04070 */
[----:B------:R-:W-:Y:S01]  /*c020*/  IMAD.MOV.U32 R20, RZ, RZ, R22 ;  /* 0x000000ffff147224 */ /* 0x000fe200078e0016 */
[----:B------:R-:W-:Y:S01]  /*c030*/  ISETP.GT.U32.AND P6, PT, R10, R8, PT ;  /* 0x000000080a00720c */ /* 0x000fe20003fc4070 */
[----:B------:R-:W-:Y:S01]  /*c040*/  @!P3 IMAD.IADD R12, R12, 0x1, -R10 ;  /* 0x000000010c0cb824 */ /* 0x000fe200078e0a0a */
[----:B------:R-:W-:Y:S01]  /*c050*/  ISETP.GT.U32.AND P3, PT, R10, R14, PT ;  /* 0x0000000e0a00720c */ /* 0x000fe20003f64070 */
[----:B------:R-:W-:-:S04]  /*c060*/  IMAD.HI.U32 R17, R11, R20, RZ ;  /* 0x000000140b117227 */ /* 0x000fc800078e00ff */
[----:B------:R-:W-:-:S04]  /*c070*/  IMAD.HI.U32 R19, R11, R21, RZ ;  /* 0x000000150b137227 */ /* 0x000fc800078e00ff */
[----:B------:R-:W-:Y:S02]  /*c080*/  IMAD.MOV R16, RZ, RZ, -R17 ;  /* 0x000000ffff107224 */ /* 0x000fe400078e0a11 */
[----:B------:R-:W-:Y:S02]  /*c090*/  @!P5 IMAD.IADD R9, R9, 0x1, -R10 ;  /* 0x000000010909d824 */ /* 0x000fe400078e0a0a */
[----:B------:R-:W-:Y:S02]  /*c0a0*/  IMAD.MOV R19, RZ, RZ, -R19 ;  /* 0x000000ffff137224 */ /* 0x000fe400078e0a13 */
[----:B------:R-:W-:Y:S02]  /*c0b0*/  IMAD R20, R10, R16, R20 ;  /* 0x000000100a147224 */ /* 0x000fe400078e0214 */
[----:B------:R-:W-:Y:S02]  /*c0c0*/  @!P0 IMAD.IADD R15, R15, 0x1, -R10 ;  /* 0x000000010f0f8824 */ /* 0x000fe400078e0a0a */
[----:B------:R-:W-:-:S02]  /*c0d0*/  VIADD R16, R0, 0x11 ;  /* 0x0000001100107836 */ /* 0x000fc40000000000 */
[--C-:B------:R-:W-:Y:S01]  /*c0e0*/  @!P6 IMAD.IADD R8, R8, 0x1, -R10.reuse ;  /* 0x000000010808e824 */ /* 0x100fe200078e0a0a */
[C---:B------:R-:W-:Y:S01]  /*c0f0*/  ISETP.GT.U32.AND P6, PT, R10.reuse, R9, PT ;  /* 0x000000090a00720c */ /* 0x040fe20003fc4070 */
[C---:B------:R-:W-:Y:S01]  /*c100*/  IMAD R21, R10.reuse, R19, R21 ;  /* 0x000000130a157224 */ /* 0x040fe200078e0215 */
[----:B------:R-:W-:Y:S01]  /*c110*/  STL [R1+0xe8], R27 ;  /* 0x0000e81b01007387 */ /* 0x000fe20000100800 */
[----:B------:R-:W-:Y:S01]  /*c120*/  ISETP.GT.U32.AND P5, PT, R10, R12, PT ;  /* 0x0000000c0a00720c */ /* 0x000fe20003fa4070 */
[----:B------:R-:W-:Y:S02]  /*c130*/  @!P3 IMAD.IADD R14, R14, 0x1, -R10 ;  /* 0x000000010e0eb824 */ /* 0x000fe400078e0a0a */
[----:B------:R0:W-:Y:S01]  /*c140*/  STL [R1+0xe4], R13 ;  /* 0x0000e40d01007387 */ /* 0x0001e20000100800 */
[----:B------:R-:W-:Y:S01]  /*c150*/  IABS R19, R16 ;  /* 0x0000001000137213 */ /* 0x000fe20000000000 */
[----:B------:R-:W-:Y:S01]  /*c160*/  VIADD R22, R0, 0x12 ;  /* 0x0000001200167836 */ /* 0x000fe20000000000 */
[----:B------:R-:W-:Y:S01]  /*c170*/  ISETP.GT.U32.AND P3, PT, R10, R21, PT ;  /* 0x000000150a00720c */ /* 0x000fe20003f64070 */
[----:B0-----:R-:W-:Y:S01]  /*c180*/  IMAD.MOV.U32 R13, RZ, RZ, R15 ;  /* 0x000000ffff0d7224 */ /* 0x001fe200078e000f */
[----:B------:R-:W-:Y:S01]  /*c190*/  ISETP.GE.AND P0, PT, R18, RZ, PT ;  /* 0x000000ff1200720c */ /* 0x000fe20003f06270 */
[----:B------:R-:W-:Y:S01]  /*c1a0*/  IMAD.HI.U32 R15, R11, R19, RZ ;  /* 0x000000130b0f7227 */ /* 0x000fe200078e00ff */
[----:B------:R-:W-:-:S03]  /*c1b0*/  IABS R18, R22 ;  /* 0x0000001600127213 */ /* 0x000fc60000000000 */
[----:B------:R-:W-:Y:S01]  /*c1c0*/  @!P4 IMAD.MOV R13, RZ, RZ, -R13 ;  /* 0x000000ffff0dc224 */ /* 0x000fe200078e0a0d */
[----:B------:R-:W-:Y:S01]  /*c1d0*/  ISETP.GT.U32.AND P4, PT, R10, R8, PT ;  /* 0x000000080a00720c */ /* 0x000fe20003f84070 */
[----:B------:R-:W-:Y:S02]  /*c1e0*/  IMAD.MOV R15, RZ, RZ, -R15 ;  /* 0x000000ffff0f7224 */ /* 0x000fe400078e0a0f */
[--C-:B------:R-:W-:Y:S01]  /*c1f0*/  @!P6 IMAD.IADD R9, R9, 0x1, -R10.reuse ;  /* 0x000000010909e824 */ /* 0x100fe200078e0a0a */
[----:B------:R-:W-:Y:S01]  /*c200*/  ISETP.GE.AND P6, PT, R26, RZ, PT ;  /* 0x000000ff1a00720c */ /* 0x000fe20003fc6270 */
[----:B------:R-:W-:Y:S01]  /*c210*/  @!P5 IMAD.IADD R12, R12, 0x1, -R10 ;  /* 0x000000010c0cd824 */ /* 0x000fe200078e0a0a */
[----:B------:R-:W-:Y:S01]  /*c220*/  IABS R17, R29 ;  /* 0x0000001d00117213 */ /* 0x000fe20000000000 */
[----:B------:R-:W-:Y:S01]  /*c230*/  IMAD.HI.U32 R27, R11, R18, RZ ;  /* 0x000000120b1b7227 */ /* 0x000fe200078e00ff */
[----:B------:R0:W-:Y:S03]  /*c240*/  STL [R1+0xe0], R13 ;  /* 0x0000e00d01007387 */ /* 0x0001e60000100800 */
[----:B------:R-:W-:-:S02]  /*c250*/  IMAD R19, R10, R15, R19 ;  /* 0x0000000f0a137224 */ /* 0x000fc400078e0213 */
[----:B------:R-:W-:Y:S02]  /*c260*/  IMAD.MOV.U32 R30, RZ, RZ, R14 ;  /* 0x000000ffff1e7224 */ /* 0x000fe400078e000e */
[----:B------:R-:W-:Y:S01]  /*c270*/  @!P3 IMAD.IADD R21, R21, 0x1, -R10 ;  /* 0x000000011515b824 */ /* 0x000fe200078e0a0a */
[----:B------:R-:W-:Y:S01]  /*c280*/  ISETP.GE.AND P3, PT, R25, RZ, PT ;  /* 0x000000ff1900720c */ /* 0x000fe20003f66270 */
[----:B------:R-:W-:Y:S02]  /*c290*/  IMAD.MOV R26, RZ, RZ, -R27 ;  /* 0x000000ffff1a7224 */ /* 0x000fe400078e0a1b */
[----:B0-----:R-:W-:Y:S02]  /*c2a0*/  IMAD.MOV.U32 R13, RZ, RZ, R12 ;  /* 0x000000ffff0d7224 */ /* 0x001fe400078e000c */
[----:B------:R-:W-:-:S04]  /*c2b0*/  IMAD.HI.U32 R15, R11, R17, RZ ;  /* 0x000000110b0f7227 */ /* 0x000fc800078e00ff */
[----:B------:R-:W-:Y:S01]  /*c2c0*/  @!P4 IMAD.IADD R8, R8, 0x1, -R10 ;  /* 0x000000010808c824 */ /* 0x000fe200078e0a0a */
[C---:B------:R-:W-:Y:S01]  /*c2d0*/  ISETP.GT.U32.AND P4, PT, R10.reuse, R19, PT ;  /* 0x000000130a00720c */ /* 0x040fe20003f84070 */
[----:B------:R-:W-:Y:S02]  /*c2e0*/  @!P1 IMAD.MOV R30, RZ, RZ, -R30 ;  /* 0x000000ffff1e9224 */ /* 0x000fe400078e0a1e */
[----:B------:R-:W-:Y:S02]  /*c2f0*/  @!P0 IMAD.MOV R13, RZ, RZ, -R13 ;  /* 0x000000ffff0d8224 */ /* 0x000fe400078e0a0d */
[C---:B------:R-:W-:Y:S02]  /*c300*/  IMAD R18, R10.reuse, R26, R18 ;  /* 0x0000001a0a127224 */ /* 0x040fe400078e0212 */
[----:B------:R-:W-:Y:S01]  /*c310*/  IMAD.MOV R15, RZ, RZ, -R15 ;  /* 0x000000ffff0f7224 */ /* 0x000fe200078e0a0f */
[----:B------:R-:W-:Y:S01]  /*c320*/  STL [R1+0xcc], R30 ;  /* 0x0000cc1e01007387 */ /* 0x000fe20000100800 */
[----:B------:R-:W-:Y:S01]  /*c330*/  @!P6 IMAD.MOV R9, RZ, RZ, -R9 ;  /* 0x000000ffff09e224 */ /* 0x000fe200078e0a09 */
[C---:B------:R-:W-:Y:S01]  /*c340*/  ISETP.GT.U32.AND P6, PT, R10.reuse, R18, PT ;  /* 0x000000120a00720c */ /* 0x040fe20003fc4070 */
[C---:B------:R-:W-:Y:S01]  /*c350*/  IMAD R17, R10.reuse, R15, R17 ;  /* 0x0000000f0a117224 */ /* 0x040fe200078e0211 */
[----:B------:R0:W-:Y:S01]  /*c360*/  STL [R1+0xc8], R13 ;  /* 0x0000c80d01007387 */ /* 0x0001e20000100800 */
[----:B------:R-:W-:Y:S01]  /*c370*/  @!P4 IMAD.IADD R19, R19, 0x1, -R10 ;  /* 0x000000011313c824 */ /* 0x000fe200078e0a0a */
[----:B------:R-:W-:Y:S01]  /*c380*/  ISETP.GT.U32.AND P4, PT, R10, R21, PT ;  /* 0x000000150a00720c */ /* 0x000fe20003f84070 */
[----:B0-----:R-:W-:-:S04]  /*c390*/  IMAD.MOV.U32 R13, RZ, RZ, R8 ;  /* 0x000000ffff0d7224 */ /* 0x001fc800078e0008 */
[----:B------:R-:W-:Y:S01]  /*c3a0*/  @!P3 IMAD.MOV R13, RZ, RZ, -R13 ;  /* 0x000000ffff0db224 */ /* 0x000fe200078e0a0d */
[----:B------:R-:W-:-:S03]  /*c3b0*/  ISETP.GT.U32.AND P3, PT, R10, R17, PT ;  /* 0x000000110a00720c */ /* 0x000fc60003f64070 */
[----:B------:R-:W-:Y:S01]  /*c3c0*/  @!P6 IMAD.IADD R18, R18, 0x1, -R10 ;  /* 0x000000011212e824 */ /* 0x000fe200078e0a0a */
[----:B------:R-:W-:Y:S01]  /*c3d0*/  IABS R14, R28 ;  /* 0x0000001c000e7213 */ /* 0x000fe20000000000 */
[----:B------:R-:W-:Y:S01]  /*c3e0*/  VIADD R27, R0, 0x15 ;  /* 0x00000015001b7836 */ /* 0x000fe20000000000 */
[C---:B------:R-:W-:Y:S02]  /*c3f0*/  ISETP.GT.U32.AND P5, PT, R10.reuse, R20, PT ;  /* 0x000000140a00720c */ /* 0x040fe40003fa4070 */
[----:B------:R-:W-:Y:S01]  /*c400*/  ISETP.GT.U32.AND P6, PT, R10, R18, PT ;  /* 0x000000120a00720c */ /* 0x000fe20003fc4070 */
[----:B------:R-:W-:Y:S01]  /*c410*/  IMAD.HI.U32 R8, R11, R14, RZ ;  /* 0x0000000e0b087227 */ /* 0x000fe200078e00ff */
[----:B------:R-:W-:-:S03]  /*c420*/  IABS R12, R27 ;  /* 0x0000001b000c7213 */ /* 0x000fc60000000000 */
[--C-:B------:R-:W-:Y:S02]  /*c430*/  @!P3 IMAD.IADD R17, R17, 0x1, -R10.reuse ;  /* 0x000000011111b824 */ /* 0x100fe400078e0a0a */
[----:B------:R-:W-:Y:S01]  /*c440*/  @!P4 IMAD.IADD R21, R21, 0x1, -R10 ;  /* 0x000000011515c824 */ /* 0x000fe200078e0a0a */
[----:B------:R-:W-:Y:S01]  /*c450*/  ISETP.GE.AND P4, PT, R24, RZ, PT ;  /* 0x000000ff1800720c */ /* 0x000fe20003f86270 */
[----:B------:R-:W-:Y:S01]  /*c460*/  IMAD.MOV R8, RZ, RZ, -R8 ;  /* 0x000000ffff087224 */ /* 0x000fe200078e0a08 */
[----:B------:R-:W-:Y:S01]  /*c470*/  ISETP.GT.U32.AND P3, PT, R10, R17, PT ;  /* 0x000000110a00720c */ /* 0x000fe20003f64070 */
[----:B------:R-:W-:Y:S02]  /*c480*/  VIADD R24, R0, 0x16 ;  /* 0x0000001600187836 */ /* 0x000fe40000000000 */
[----:B------:R-:W-:Y:S01]  /*c490*/  IMAD.HI.U32 R15, R11, R12, RZ ;  /* 0x0000000c0b0f7227 */ /* 0x000fe200078e00ff */
[----:B------:R0:W-:Y:S03]  /*c4a0*/  STL [R1+0xc4], R9 ;  /* 0x0000c40901007387 */ /* 0x0001e60000100800 */
[----:B------:R-:W-:-:S02]  /*c4b0*/  IMAD R14, R10, R8, R14 ;  /* 0x000000080a0e7224 */ /* 0x000fc400078e020e */
[--C-:B------:R-:W-:Y:S02]  /*c4c0*/  @!P5 IMAD.IADD R20, R20, 0x1, -R10.reuse ;  /* 0x000000011414d824 */ /* 0x100fe400078e0a0a */
[----:B------:R-:W-:Y:S01]  /*c4d0*/  IMAD.MOV R15, RZ, RZ, -R15 ;  /* 0x000000ffff0f7224 */ /* 0x000fe200078e0a0f */
[----:B0-----:R-:W-:Y:S01]  /*c4e0*/  IABS R9, R24 ;  /* 0x0000001800097213 */ /* 0x001fe20000000000 */
[----:B------:R-:W-:Y:S01]  /*c4f0*/  @!P6 IMAD.IADD R18, R18, 0x1, -R10 ;  /* 0x000000011212e824 */ /* 0x000fe200078e0a0a */
[C---:B------:R-:W-:Y:S01]  /*c500*/  ISETP.GT.U32.AND P6, PT, R10.reuse, R14, PT ;  /* 0x0000000e0a00720c */ /* 0x040fe20003fc4070 */
[C---:B------:R-:W-:Y:S01]  /*c510*/  IMAD R12, R10.reuse, R15, R12 ;  /* 0x0000000f0a0c7224 */ /* 0x040fe200078e020c */
[----:B------:R-:W-:Y:S01]  /*c520*/  ISETP.GT.U32.AND P1, PT, R10, R20, PT ;  /* 0x000000140a00720c */ /* 0x000fe20003f24070 */
[----:B------:R-:W-:-:S04]  /*c530*/  IMAD.HI.U32 R15, R11, R9, RZ ;  /* 0x000000090b0f7227 */ /* 0x000fc800078e00ff */
[----:B------:R-:W-:Y:S01]  /*c540*/  @!P3 IMAD.IADD R17, R17, 0x1, -R10 ;  /* 0x000000011111b824 */ /* 0x000fe200078e0a0a */
[----:B------:R-:W-:Y:S01]  /*c550*/  ISETP.GT.U32.AND P3, PT, R10, R12, PT ;  /* 0x0000000c0a00720c */ /* 0x000fe20003f64070 */
[----:B------:R-:W-:Y:S01]  /*c560*/  IMAD.MOV R25, RZ, RZ, -R15 ;  /* 0x000000ffff197224 */ /* 0x000fe200078e0a0f */
[----:B------:R-:W-:-:S03]  /*c570*/  ISETP.GE.AND P5, PT, R23, RZ, PT ;  /* 0x000000ff1700720c */ /* 0x000fc60003fa6270 */
[C---:B------:R-:W-:Y:S01]  /*c580*/  IMAD R9, R10.reuse, R25, R9 ;  /* 0x000000190a097224 */ /* 0x040fe200078e0209 */
[----:B------:R-:W-:Y:S01]  /*c590*/  ISETP.GT.U32.AND P0, PT, R10, R19, PT ;  /* 0x000000130a00720c */ /* 0x000fe20003f04070 */
[--C-:B------:R-:W-:Y:S02]  /*c5a0*/  @!P6 IMAD.IADD R14, R14, 0x1, -R10.reuse ;  /* 0x000000010e0ee824 */ /* 0x100fe400078e0a0a */
[--C-:B------:R-:W-:Y:S01]  /*c5b0*/  @!P1 IMAD.IADD R20, R20, 0x1, -R10.reuse ;  /* 0x0000000114149824 */ /* 0x100fe200078e0a0a */
[----:B------:R-:W-:Y:S01]  /*c5c0*/  ISETP.GT.U32.AND P6, PT, R10, R9, PT ;  /* 0x000000090a00720c */ /* 0x000fe20003fc4070 */
[C---:B------:R-:W-:Y:S01]  /*c5d0*/  VIADD R26, R0.reuse, 0x1a ;  /* 0x0000001a001a7836 */ /* 0x040fe20000000000 */
[----:B------:R0:W-:Y:S01]  /*c5e0*/  STL [R1+0xc0], R13 ;  /* 0x0000c00d01007387 */ /* 0x0001e20000100800 */
[----:B------:R-:W-:Y:S02]  /*c5f0*/  VIADD R23, R0, 0x18 ;  /* 0x0000001800177836 */ /* 0x000fe40000000000 */
[----:B------:R-:W-:Y:S01]  /*c600*/  @!P3 IMAD.IADD R12, R12, 0x1, -R10 ;  /* 0x000000010c0cb824 */ /* 0x000fe200078e0a0a */
[----:B------:R-:W-:Y:S01]  /*c610*/  IABS R30, R26 ;  /* 0x0000001a001e7213 */ /* 0x000fe20000000000 */
[----:B------:R-:W-:Y:S01]  /*c620*/  IMAD.MOV.U32 R33, RZ, RZ, R21 ;  /* 0x000000ffff217224 */ /* 0x000fe200078e0015 */
[----:B------:R-:W-:Y:S01]  /*c630*/  IABS R8, R23 ;  /* 0x0000001700087213 */ /* 0x000fe20000000000 */
[----:B0-----:R-:W-:Y:S01]  /*c640*/  IMAD.MOV.U32 R13, RZ, RZ, R20 ;  /* 0x000000ffff0d7224 */ /* 0x001fe200078e0014 */
[----:B------:R-:W-:Y:S01]  /*c650*/  ISETP.GE.AND P3, PT, R29, RZ, PT ;  /* 0x000000ff1d00720c */ /* 0x000fe20003f66270 */
[----:B------:R-:W-:-:S02]  /*c660*/  @!P5 IMAD.MOV R33, RZ, RZ, -R33 ;  /* 0x000000ffff21d224 */ /* 0x000fc400078e0a21 */
[----:B------:R-:W-:Y:S01]  /*c670*/  @!P4 IMAD.MOV R13, RZ, RZ, -R13 ;  /* 0x000000ffff0dc224 */ /* 0x000fe200078e0a0d */
[----:B------:R-:W-:Y:S01]  /*c680*/  ISETP.GT.U32.AND P4, PT, R10, R12, PT ;  /* 0x0000000c0a00720c */ /* 0x000fe20003f84070 */
[----:B------:R-:W-:Y:S01]  /*c690*/  @!P0 IMAD.IADD R19, R19, 0x1, -R10 ;  /* 0x0000000113138824 */ /* 0x000fe200078e0a0a */
[----:B------:R-:W-:Y:S01]  /*c6a0*/  ISETP.GE.AND P1, PT, R16, RZ, PT ;  /* 0x000000ff1000720c */ /* 0x000fe20003f26270 */
[----:B------:R-:W-:Y:S01]  /*c6b0*/  IMAD.MOV.U32 R15, RZ, RZ, R30 ;  /* 0x000000ffff0f7224 */ /* 0x000fe200078e001e */
[----:B------:R-:W-:Y:S01]  /*c6c0*/  ISETP.GE.AND P0, PT, R22, RZ, PT ;  /* 0x000000ff1600720c */ /* 0x000fe20003f06270 */
[----:B------:R-:W-:Y:S01]  /*c6d0*/  IMAD.HI.U32 R30, R11, R8, RZ ;  /* 0x000000080b1e7227 */ /* 0x000fe200078e00ff */
[----:B------:R-:W-:Y:S03]  /*c6e0*/  STL [R1+0x9c], R33 ;  /* 0x00009c2101007387 */ /* 0x000fe60000100800 */
[----:B------:R-:W-:Y:S01]  /*c6f0*/  @!P6 IMAD.IADD R9, R9, 0x1, -R10 ;  /* 0x000000010909e824 */ /* 0x000fe200078e0a0a */
[----:B------:R-:W-:Y:S01]  /*c700*/  ISETP.GT.U32.AND P6, PT, R10, R14, PT ;  /* 0x0000000e0a00720c */ /* 0x000fe20003fc4070 */
[----:B------:R-:W-:Y:S01]  /*c710*/  IMAD.MOV R30, RZ, RZ, -R30 ;  /* 0x000000ffff1e7224 */ /* 0x000fe200078e0a1e */
[----:B------:R0:W-:Y:S01]  /*c720*/  STL [R1+0x90], R13 ;  /* 0x0000900d01007387 */ /* 0x0001e20000100800 */
[----:B------:R-:W-:Y:S01]  /*c730*/  VIADD R22, R0, 0x19 ;  /* 0x0000001900167836 */ /* 0x000fe20000000000 */
[----:B------:R-:W-:Y:S01]  /*c740*/  ISETP.GT.U32.AND P5, PT, R10, R9, PT ;  /* 0x000000090a00720c */ /* 0x000fe20003fa4070 */
[----:B------:R-:W-:-:S02]  /*c750*/  VIADD R25, R0, 0x1b ;  /* 0x0000001b00197836 */ /* 0x000fc40000000000 */
[----:B------:R-:W-:Y:S02]  /*c760*/  IMAD R8, R10, R30, R8 ;  /* 0x0000001e0a087224 */ /* 0x000fe400078e0208 */
[----:B0-----:R-:W-:Y:S01]  /*c770*/  IMAD.MOV.U32 R13, RZ, RZ, R17 ;  /* 0x000000ffff0d7224 */ /* 0x001fe200078e0011 */
[----:B------:R-:W-:Y:S01]  /*c780*/  IABS R16, R22 ;  /* 0x0000001600107213 */ /* 0x000fe20000000000 */
[----:B------:R-:W-:Y:S02]  /*c790*/  @!P4 IMAD.IADD R12, R12, 0x1, -R10 ;  /* 0x000000010c0cc824 */ /* 0x000fe400078e0a0a */
[----:B------:R-:W-:Y:S01]  /*c7a0*/  @!P3 IMAD.MOV R13, RZ, RZ, -R13 ;  /* 0x000000ffff0db224 */ /* 0x000fe200078e0a0d */
[----:B------:R-:W-:Y:S01]  /*c7b0*/  ISETP.GE.AND P3, PT, R28, RZ, PT ;  /* 0x000000ff1c00720c */ /* 0x000fe20003f66270 */
[----:B------:R-:W-:Y:S01]  /*c7c0*/  IMAD.HI.U32 R31, R11, R15, RZ ;  /* 0x0000000f0b1f7227 */ /* 0x000fe200078e00ff */
[----:B------:R-:W-:Y:S02]  /*c7d0*/  ISETP.GE.AND P4, PT, R27, RZ, PT ;  /* 0x000000ff1b00720c */ /* 0x000fe40003f86270 */
[----:B------:R-:W-:Y:S01]  /*c7e0*/  IABS R29, R25 ;  /* 0x00000019001d7213 */ /* 0x000fe20000000000 */
[----:B------:R-:W-:Y:S01]  /*c7f0*/  @!P1 IMAD.MOV R19, RZ, RZ, -R19 ;  /* 0x000000ffff139224 */ /* 0x000fe200078e0a13 */
[----:B------:R-:W-:Y:S01]  /*c800*/  ISETP.GT.U32.AND P1, PT, R10, R8, PT ;  /* 0x000000080a00720c */ /* 0x000fe20003f24070 */
[----:B------:R-:W-:-:S02]  /*c810*/  @!P0 IMAD.MOV R18, RZ, RZ, -R18 ;  /* 0x000000ffff128224 */ /* 0x000fc400078e0a12 */
[----:B------:R-:W-:Y:S01]  /*c820*/  IMAD.HI.U32 R32, R11, R16, RZ ;  /* 0x000000100b207227 */ /* 0x000fe200078e00ff */
[----:B------:R-:W-:Y:S03]  /*c830*/  STL [R1+0x8c], R19 ;  /* 0x00008c1301007387 */ /* 0x000fe60000100800 */
[----:B------:R-:W-:Y:S02]  /*c840*/  @!P6 IMAD.IADD R14, R14, 0x1, -R10 ;  /* 0x000000010e0ee824 */ /* 0x000fe400078e0a0a */
[----:B------:R-:W-:Y:S01]  /*c850*/  IMAD.MOV R31, RZ, RZ, -R31 ;  /* 0x000000ffff1f7224 */ /* 0x000fe200078e0a1f */
[----:B------:R0:W-:Y:S01]  /*c860*/  STL [R1+0x98], R18 ;  /* 0x0000981201007387 */ /* 0x0001e20000100800 */
[----:B------:R-:W-:Y:S02]  /*c870*/  IMAD.MOV.U32 R21, RZ, RZ, R29 ;  /* 0x000000ffff157224 */ /* 0x000fe400078e001d */
[----:B------:R-:W-:Y:S01]  /*c880*/  IMAD.MOV R32, RZ, RZ, -R32 ;  /* 0x000000ffff207224 */ /* 0x000fe200078e0a20 */
[----:B------:R1:W-:Y:S01]  /*c890*/  STL [R1+0x94], R13 ;  /* 0x0000940d01007387 */ /* 0x0003e20000100800 */
[----:B------:R-:W-:-:S02]  /*c8a0*/  IMAD R15, R10, R31, R15 ;  /* 0x0000001f0a0f7224 */ /* 0x000fc400078e020f */
[----:B------:R-:W-:Y:S01]  /*c8b0*/  @!P5 IMAD.IADD R9, R9, 0x1, -R10 ;  /* 0x000000010909d824 */ /* 0x000fe200078e0a0a */
[----:B------:R-:W-:Y:S01]  /*c8c0*/  ISETP.GE.AND P5, PT, R24, RZ, PT ;  /* 0x000000ff1800720c */ /* 0x000fe20003fa6270 */
[----:B0-----:R-:W-:Y:S02]  /*c8d0*/  IMAD.MOV.U32 R18, RZ, RZ, R14 ;  /* 0x000000ffff127224 */ /* 0x001fe400078e000e */
[----:B------:R-:W-:-:S04]  /*c8e0*/  IMAD.HI.U32 R17, R11, R21, RZ ;  /* 0x000000150b117227 */ /* 0x000fc800078e00ff */
[----:B-1----:R-:W-:Y:S02]  /*c8f0*/  IMAD.MOV.U32 R13, RZ, RZ, R12 ;  /* 0x000000ffff0d7224 */ /* 0x002fe400078e000c */
[C---:B------:R-:W-:Y:S02]  /*c900*/  IMAD R16, R10.reuse, R32, R16 ;  /* 0x000000200a107224 */ /* 0x040fe400078e0210 */
[----:B------:R-:W-:Y:S01]  /*c910*/  @!P3 IMAD.MOV R18, RZ, RZ, -R18 ;  /* 0x000000ffff12b224 */ /* 0x000fe200078e0a12 */
[----:B------:R-:W-:Y:S01]  /*c920*/  ISETP.GT.U32.AND P6, PT, R10, R15, PT ;  /* 0x0000000f0a00720c */ /* 0x000fe20003fc4070 */
[----:B------:R-:W-:Y:S02]  /*c930*/  @!P4 IMAD.MOV R13, RZ, RZ, -R13 ;  /* 0x000000ffff0dc224 */ /* 0x000fe400078e0a0d */
[----:B------:R-:W-:Y:S02]  /*c940*/  IMAD.MOV R17, RZ, RZ, -R17 ;  /* 0x000000ffff117224 */ /* 0x000fe400078e0a11 */
[----:B------:R-:W-:Y:S01]  /*c950*/  @!P1 IMAD.IADD R8, R8, 0x1, -R10 ;  /* 0x0000000108089824 */ /* 0x000fe200078e0a0a */
[C---:B------:R-:W-:Y:S01]  /*c960*/  ISETP.GT.U32.AND P0, PT, R10.reuse, R16, PT ;  /* 0x000000100a00720c */ /* 0x040fe20003f04070 */
[----:B------:R-:W-:Y:S01]  /*c970*/  STL [R1+0x88], R18 ;  /* 0x0000881201007387 */ /* 0x000fe20000100800 */
[----:B------:R-:W-:-:S03]  /*c980*/  IMAD R14, R10, R17, R21 ;  /* 0x000000110a0e7224 */ /* 0x000fc600078e0215 */
[----:B------:R0:W-:Y:S01]  /*c990*/  STL [R1+0x84], R13 ;  /* 0x0000840d01007387 */ /* 0x0001e20000100800 */
[----:B------:R-:W-:Y:S01]  /*c9a0*/  ISETP.GT.U32.AND P3, PT, R10, R8, PT ;  /* 0x000000080a00720c */ /* 0x000fe20003f64070 */
[----:B------:R-:W-:Y:S02]  /*c9b0*/  @!P6 IMAD.IADD R15, R15, 0x1, -R10 ;  /* 0x000000010f0fe824 */ /* 0x000fe400078e0a0a */
[----:B0-----:R-:W-:-:S04]  /*c9c0*/  IMAD.MOV.U32 R13, RZ, RZ, R9 ;  /* 0x000000ffff0d7224 */ /* 0x001fc800078e0009 */
[----:B------:R-:W-:Y:S01]  /*c9d0*/  @!P5 IMAD.MOV R13, RZ, RZ, -R13 ;  /* 0x000000ffff0dd224 */ /* 0x000fe200078e0a0d */
[----:B------:R-:W-:Y:S02]  /*c9e0*/  ISETP.GT.U32.AND P5, PT, R10, R14, PT ;  /* 0x0000000e0a00720c */ /* 0x000fe40003fa4070 */
[----:B------:R-:W-:Y:S01]  /*c9f0*/  ISETP.GE.AND P1, PT, R23, RZ, PT ;  /* 0x000000ff1700720c */ /* 0x000fe20003f26270 */
[--C-:B------:R-:W-:Y:S01]  /*ca00*/  @!P0 IMAD.IADD R16, R16, 0x1, -R10.reuse ;  /* 0x0000000110108824 */ /* 0x100fe200078e0a0a */
[----:B------:R-:W-:Y:S01]  /*ca10*/  ISETP.GT.U32.AND P6, PT, R10, R15, PT ;  /* 0x0000000f0a00720c */ /* 0x000fe20003fc4070 */
[----:B------:R-:W-:Y:S01]  /*ca20*/  @!P3 IMAD.IADD R8, R8, 0x1, -R10 ;  /* 0x000000010808b824 */ /* 0x000fe200078e0a0a */
[----:B------:R0:W-:Y:S02]  /*ca30*/  STL [R1+0x80], R13 ;  /* 0x0000800d01007387 */ /* 0x0001e40000100800 */
[----:B------:R-:W-:Y:S01]  /*ca40*/  ISETP.GT.U32.AND P4, PT, R10, R16, PT ;  /* 0x000000100a00720c */ /* 0x000fe20003f84070 */
[----:B------:R-:W-:Y:S01]  /*ca50*/  VIADD R18, R0, 0x1c ;  /* 0x0000001c00127836 */ /* 0x000fe20000000000 */
[----:B------:R-:W-:-:S03]  /*ca60*/  ISETP.GE.AND P0, PT, R22, RZ, PT ;  /* 0x000000ff1600720c */ /* 0x000fc60003f06270 */
[----:B------:R-:W-:Y:S02]  /*ca70*/  @!P5 IMAD.IADD R14, R14, 0x1, -R10 ;  /* 0x000000010e0ed824 */ /* 0x000fe400078e0a0a */
[----:B0-----:R-:W-:Y:S01]  /*ca80*/  IMAD.MOV.U32 R13, RZ, RZ, R8 ;  /* 0x000000ffff0d7224 */ /* 0x001fe200078e0008 */
[----:B------:R-:W-:Y:S01]  /*ca90*/  ISETP.GE.AND P3, PT, R26, RZ, PT ;  /* 0x000000ff1a00720c */ /* 0x000fe20003f66270 */
[----:B------:R-:W-:Y:S01]  /*caa0*/  VIADD R17, R0, 0x1d ;  /* 0x0000001d00117836 */ /* 0x000fe20000000000 */
[----:B------:R-:W-:Y:S01]  /*cab0*/  IABS R12, R18 ;  /* 0x00000012000c7213 */ /* 0x000fe20000000000 */
[----:B------:R-:W-:Y:S01]  /*cac0*/  @!P1 IMAD.MOV R13, RZ, RZ, -R13 ;  /* 0x000000ffff0d9224 */ /* 0x000fe200078e0a0d */
[----:B------:R-:W-:Y:S01]  /*cad0*/  ISETP.GT.U32.AND P1, PT, R10, R14, PT ;  /* 0x0000000e0a00720c */ /* 0x000fe20003f24070 */
[--C-:B------:R-:W-:Y:S01]  /*cae0*/  @!P6 IMAD.IADD R15, R15, 0x1, -R10.reuse ;  /* 0x000000010f0fe824 */ /* 0x100fe200078e0a0a */
[----:B------:R-:W-:Y:S01]  /*caf0*/  IABS R9, R17 ;  /* 0x0000001100097213 */ /* 0x000fe20000000000 */
[----:B------:R-:W-:Y:S01]  /*cb00*/  IMAD.HI.U32 R19, R11, R12, RZ ;  /* 0x0000000c0b137227 */ /* 0x000fe200078e00ff */
[----:B------:R0:W-:Y:S03]  /*cb10*/  STL [R1+0x7c], R13 ;  /* 0x00007c0d01007387 */ /* 0x0001e60000100800 */
[----:B------:R-:W-:Y:S01]  /*cb20*/  @!P4 IMAD.IADD R16, R16, 0x1, -R10 ;  /* 0x000000011010c824 */ /* 0x000fe200078e0a0a */
[----:B------:R-:W-:Y:S01]  /*cb30*/  ISETP.GE.AND P4, PT, R25, RZ, PT ;  /* 0x000000ff1900720c */ /* 0x000fe20003f86270 */
[----:B------:R-:W-:-:S04]  /*cb40*/  IMAD.HI.U32 R20, R11, R9, RZ ;  /* 0x000000090b147227 */ /* 0x000fc800078e00ff */
[----:B0-----:R-:W-:Y:S02]  /*cb50*/  IMAD.MOV.U32 R13, RZ, RZ, R15 ;  /* 0x000000ffff0d7224 */ /* 0x001fe400078e000f */
[----:B------:R-:W-:Y:S02]  /*cb60*/  IMAD.MOV R8, RZ, RZ, -R19 ;  /* 0x000000ffff087224 */ /* 0x000fe400078e0a13 */
[----:B------:R-:W-:Y:S01]  /*cb70*/  @!P0 IMAD.MOV R16, RZ, RZ, -R16 ;  /* 0x000000ffff108224 */ /* 0x000fe200078e0a10 */
[----:B------:R-:W-:Y:S01]  /*cb80*/  ISETP.GE.AND P6, PT, R18, RZ, PT ;  /* 0x000000ff1200720c */ /* 0x000fe20003fc6270 */
[----:B------:R-:W-:Y:S02]  /*cb90*/  @!P3 IMAD.MOV R13, RZ, RZ, -R13 ;  /* 0x000000ffff0db224 */ /* 0x000fe400078e0a0d */
[----:B------:R-:W-:Y:S02]  /*cba0*/  IMAD.MOV R18, RZ, RZ, -R20 ;  /* 0x000000ffff127224 */ /* 0x000fe400078e0a14 */
[----:B------:R-:W-:-:S02]  /*cbb0*/  IMAD R12, R10, R8, R12 ;  /* 0x000000080a0c7224 */ /* 0x000fc400078e020c */
[----:B------:R-:W-:Y:S01]  /*cbc0*/  @!P1 IMAD.IADD R14, R14, 0x1, -R10 ;  /* 0x000000010e0e9824 */ /* 0x000fe200078e0a0a */
[----:B------:R-:W-:Y:S01]  /*cbd0*/  STL [R1+0x78], R16 ;  /* 0x0000781001007387 */ /* 0x000fe20000100800 */
[C---:B------:R-:W-:Y:S01]  /*cbe0*/  IMAD R9, R10.reuse, R18, R9 ;  /* 0x000000120a097224 */ /* 0x040fe200078e0209 */
[----:B------:R-:W-:Y:S02]  /*cbf0*/  ISETP.GT.U32.AND P0, PT, R10, R12, PT ;  /* 0x0000000c0a00720c */ /* 0x000fe40003f04070 */
[----:B------:R0:W-:Y:S01]  /*cc00*/  STL [R1+0x74], R13 ;  /* 0x0000740d01007387 */ /* 0x0001e20000100800 */
[----:B------:R-:W-:Y:S01]  /*cc10*/  ISETP.GE.AND P5, PT, R17, RZ, PT ;  /* 0x000000ff1100720c */ /* 0x000fe20003fa6270 */
[----:B------:R-:W-:Y:S02]  /*cc20*/  VIADD R17, R0, 0x1e ;  /* 0x0000001e00117836 */ /* 0x000fe40000000000 */
[----:B0-----:R-:W-:-:S04]  /*cc30*/  IMAD.MOV.U32 R13, RZ, RZ, R14 ;  /* 0x000000ffff0d7224 */ /* 0x001fc800078e000e */
[----:B------:R-:W-:Y:S01]  /*cc40*/  @!P4 IMAD.MOV R13, RZ, RZ, -R13 ;  /* 0x000000ffff0dc224 */ /* 0x000fe200078e0a0d */
[----:B------:R-:W-:Y:S01]  /*cc50*/  ISETP.GT.U32.AND P4, PT, R10, R9, PT ;  /* 0x000000090a00720c */ /* 0x000fe20003f84070 */
[----:B------:R-:W-:Y:S01]  /*cc60*/  VIADD R8, R0, 0x20 ;  /* 0x0000002000087836 */ /* 0x000fe20000000000 */
[----:B------:R-:W-:Y:S02]  /*cc70*/  ISETP.GE.AND P3, PT, R17, RZ, PT ;  /* 0x000000ff1100720c */ /* 0x000fe40003f66270 */
[----:B------:R-:W-:Y:S01]  /*cc80*/  IABS R17, R17 ;  /* 0x0000001100117213 */ /* 0x000fe20000000000 */
[----:B------:R-:W-:Y:S01]  /*cc90*/  @!P0 IMAD.IADD R12, R12, 0x1, -R10 ;  /* 0x000000010c0c8824 */ /* 0x000fe200078e0a0a */
[----:B------:R-:W-:Y:S02]  /*cca0*/  ISETP.GE.AND P1, PT, R8, RZ, PT ;  /* 0x000000ff0800720c */ /* 0x000fe40003f26270 */
[----:B------:R-:W-:Y:S01]  /*ccb0*/  IABS R19, R8 ;  /* 0x0000000800137213 */ /* 0x000fe20000000000 */
[----:B------:R-:W-:Y:S01]  /*ccc0*/  IMAD.MOV.U32 R8, RZ, RZ, R17 ;  /* 0x000000ffff087224 */ /* 0x000fe200078e0011 */
[----:B------:R-:W-:Y:S01]  /*ccd0*/  ISETP.GT.U32.AND P0, PT, R10, R12, PT ;  /* 0x0000000c0a00720c */ /* 0x000fe20003f04070 */
[----:B------:R-:W-:-:S02]  /*cce0*/  VIADD R20, R0, 0x21 ;  /* 0x0000002100147836 */ /* 0x000fc40000000000 */
[----:B------:R-:W-:Y:S02]  /*ccf0*/  @!P4 IMAD.IADD R9, R9, 0x1, -R10 ;  /* 0x000000010909c824 */ /* 0x000fe400078e0a0a */
[C---:B------:R-:W-:Y:S01]  /*cd00*/  IMAD.HI.U32 R16, R11.reuse, R8, RZ ;  /* 0x000000080b107227 */ /* 0x040fe200078e00ff */
[----:B------:R-:W-:Y:S02]  /*cd10*/  IABS R18, R20 ;  /* 0x0000001400127213 */ /* 0x000fe40000000000 */
[----:B------:R-:W-:Y:S01]  /*cd20*/  ISETP.GT.U32.AND P4, PT, R10, R9, PT ;  /* 0x000000090a00720c */ /* 0x000fe20003f84070 */
[----:B------:R-:W-:-:S04]  /*cd30*/  IMAD.HI.U32 R15, R11, R19, RZ ;  /* 0x000000130b0f7227 */ /* 0x000fc800078e00ff */
[----:B------:R-:W-:Y:S02]  /*cd40*/  IMAD.MOV R14, RZ, RZ, -R16 ;  /* 0x000000ffff0e7224 */ /* 0x000fe400078e0a10 */
[----:B------:R-:W-:Y:S02]  /*cd50*/  IMAD.MOV R15, RZ, RZ, -R15 ;  /* 0x000000ffff0f7224 */ /* 0x000fe400078e0a0f */
[----:B------:R-:W-:-:S04]  /*cd60*/  IMAD.HI.U32 R21, R11, R18, RZ ;  /* 0x000000120b157227 */ /* 0x000fc800078e00ff */
[----:B------:R-:W-:Y:S02]  /*cd70*/  IMAD R8, R10, R14, R8 ;  /* 0x0000000e0a087224 */ /* 0x000fe400078e0208 */
[----:B------:R-:W-:Y:S02]  /*cd80*/  VIADD R24, R0, 0x22 ;  /* 0x0000002200187836 */ /* 0x000fe40000000000 */
[----:B------:R-:W-:Y:S02]  /*cd90*/  IMAD R19, R10, R15, R19 ;  /* 0x0000000f0a137224 */ /* 0x000fe400078e0213 */
[----:B------:R-:W-:Y:S02]  /*cda0*/  IMAD.MOV R14, RZ, RZ, -R21 ;  /* 0x000000ffff0e7224 */ /* 0x000fe400078e0a15 */
[----:B------:R-:W-:Y:S01]  /*cdb0*/  @!P0 IMAD.IADD R12, R12, 0x1, -R10 ;  /* 0x000000010c0c8824 */ /* 0x000fe200078e0a0a */
[----:B------:R-:W-:Y:S01]  /*cdc0*/  ISETP.GT.U32.AND P0, PT, R10, R8, PT ;  /* 0x000000080a00720c */ /* 0x000fe20003f04070 */
[----:B------:R-:W-:Y:S01]  /*cdd0*/  VIADD R25, R0, 0x23 ;  /* 0x0000002300197836 */ /* 0x000fe20000000000 */
[----:B------:R-:W-:Y:S01]  /*cde0*/  IABS R17, R24 ;  /* 0x0000001800117213 */ /* 0x000fe20000000000 */
[----:B------:R-:W-:-:S02]  /*cdf0*/  IMAD R18, R10, R14, R18 ;  /* 0x0000000e0a127224 */ /* 0x000fc400078e0212 */
[----:B------:R-:W-:Y:S01]  /*ce00*/  @!P4 IMAD.IADD R9, R9, 0x1, -R10 ;  /* 0x000000010909c824 */ /* 0x000fe200078e0a0a */
[----:B------:R-:W-:Y:S01]  /*ce10*/  ISETP.GT.U32.AND P4, PT, R10, R19, PT ;  /* 0x000000130a00720c */ /* 0x000fe20003f84070 */
[----:B------:R-:W-:Y:S01]  /*ce20*/  IMAD.MOV.U32 R27, RZ, RZ, R12 ;  /* 0x000000ffff1b7224 */ /* 0x000fe200078e000c */
[----:B------:R-:W-:Y:S01]  /*ce30*/  IABS R16, R25 ;  /* 0x0000001900107213 */ /* 0x000fe20000000000 */
[----:B------:R-:W-:-:S04]  /*ce40*/  IMAD.HI.U32 R21, R11, R17, RZ ;  /* 0x000000110b157227 */ /* 0x000fc800078e00ff */
[----:B------:R-:W-:Y:S01]  /*ce50*/  @!P6 IMAD.MOV R27, RZ, RZ, -R27 ;  /* 0x000000ffff1be224 */ /* 0x000fe200078e0a1b */
[----:B------:R-:W-:Y:S01]  /*ce60*/  ISETP.GT.U32.AND P6, PT, R10, R18, PT ;  /* 0x000000120a00720c */ /* 0x000fe20003fc4070 */
[C---:B------:R-:W-:Y:S02]  /*ce70*/  VIADD R26, R0.reuse, 0x25 ;  /* 0x00000025001a7836 */ /* 0x040fe40000000000 */
[----:B------:R-:W-:Y:S01]  /*ce80*/  IMAD.HI.U32 R14, R11, R16, RZ ;  /* 0x000000100b0e7227 */ /* 0x000fe200078e00ff */
[----:B------:R0:W-:Y:S03]  /*ce90*/  STL [R1+0x70], R13 ;  /* 0x0000700d01007387 */ /* 0x0001e60000100800 */
[----:B------:R-:W-:Y:S01]  /*cea0*/  IMAD.MOV R21, RZ, RZ, -R21 ;  /* 0x000000ffff157224 */ /* 0x000fe200078e0a15 */
[----:B------:R-:W-:Y:S01]  /*ceb0*/  IABS R22, R26 ;  /* 0x0000001a00167213 */ /* 0x000fe20000000000 */
[----:B------:R-:W-:-:S02]  /*cec0*/  VIADD R23, R0, 0x24 ;  /* 0x0000002400177836 */ /* 0x000fc40000000000 */
[----:B------:R-:W-:Y:S02]  /*ced0*/  @!P0 IMAD.IADD R8, R8, 0x1, -R10 ;  /* 0x0000000108088824 */ /* 0x000fe400078e0a0a */
[----:B------:R-:W-:Y:S02]  /*cee0*/  IMAD.MOV R14, RZ, RZ, -R14 ;  /* 0x000000ffff0e7224 */ /* 0x000fe400078e0a0e */
[C---:B------:R-:W-:Y:S02]  /*cef0*/  IMAD R17, R10.reuse, R21, R17 ;  /* 0x000000150a117224 */ /* 0x040fe400078e0211 */
[----:B0-----:R-:W-:Y:S01]  /*cf00*/  IMAD.MOV.U32 R13, RZ, RZ, R9 ;  /* 0x000000ffff0d7224 */ /* 0x001fe200078e0009 */
[----:B------:R-:W-:Y:S01]  /*cf10*/  IABS R15, R23 ;  /* 0x00000017000f7213 */ /* 0x000fe20000000000 */
[----:B------:R-:W-:Y:S01]  /*cf20*/  @!P4 IMAD.IADD R19, R19, 0x1, -R10 ;  /* 0x000000011313c824 */ /* 0x000fe200078e0a0a */
[C---:B------:R-:W-:Y:S01]  /*cf30*/  ISETP.GT.U32.AND P0, PT, R10.reuse, R8, PT ;  /* 0x000000080a00720c */ /* 0x040fe20003f04070 */
[----:B------:R-:W-:-:S02]  /*cf40*/  IMAD R16, R10, R14, R16 ;  /* 0x0000000e0a107224 */ /* 0x000fc400078e0210 */
[----:B------:R-:W-:Y:S02]  /*cf50*/  IMAD.MOV.U32 R14, RZ, RZ, R22 ;  /* 0x000000ffff0e7224 */ /* 0x000fe400078e0016 */
[----:B------:R-:W-:Y:S01]  /*cf60*/  @!P5 IMAD.MOV R13, RZ, RZ, -R13 ;  /* 0x000000ffff0dd224 */ /* 0x000fe200078e0a0d */
[----:B------:R-:W-:Y:S01]  /*cf70*/  ISETP.GT.U32.AND P5, PT, R10, R17, PT ;  /* 0x000000110a00720c */ /* 0x000fe20003fa4070 */
[----:B------:R-:W-:Y:S01]  /*cf80*/  @!P6 IMAD.IADD R18, R18, 0x1, -R10 ;  /* 0x000000011212e824 */ /* 0x000fe200078e0a0a */
[----:B------:R-:W-:Y:S01]  /*cf90*/  ISETP.GT.U32.AND P6, PT, R10, R19, PT ;  /* 0x000000130a00720c */ /* 0x000fe20003fc4070 */
[----:B------:R-:W-:-:S04]  /*cfa0*/  IMAD.HI.U32 R21, R11, R15, RZ ;  /* 0x0000000f0b157227 */ /* 0x000fc800078e00ff */
[----:B------:R-:W-:Y:S01]  /*cfb0*/  IMAD.HI.U32 R12, R11, R14, RZ ;  /* 0x0000000e0b0c7227 */ /* 0x000fe200078e00ff */
[----:B------:R-:W-:-:S03]  /*cfc0*/  ISETP.GT.U32.AND P4, PT, R10, R16, PT ;  /* 0x000000100a00720c */ /* 0x000fc60003f84070 */
[----:B------:R-:W-:Y:S02]  /*cfd0*/  IMAD.MOV R9, RZ, RZ, -R21 ;  /* 0x000000ffff097224 */ /* 0x000fe400078e0a15 */
[----:B------:R-:W-:Y:S02]  /*cfe0*/  IMAD.MOV R12, RZ, RZ, -R12 ;  /* 0x000000ffff0c7224 */ /* 0x000fe400078e0a0c */
[----:B------:R-:W-:Y:S02]  /*cff0*/  VIADD R22, R0, 0x26 ;  /* 0x0000002600167836 */ /* 0x000fe40000000000 */
[----:B------:R-:W-:Y:S02]  /*d000*/  @!P0 IMAD.IADD R8, R8, 0x1, -R10 ;  /* 0x0000000108088824 */ /* 0x000fe400078e0a0a */
[C---:B------:R-:W-:Y:S02]  /*d010*/  IMAD R15, R10.reuse, R9, R15 ;  /* 0x000000090a0f7224 */ /* 0x040fe400078e020f */
[C---:B------:R-:W-:Y:S01]  /*d020*/  IMAD R14, R10.reuse, R12, R14 ;  /* 0x0000000c0a0e7224 */ /* 0x040fe200078e020e */
[----:B------:R-:W-:Y:S01]  /*d030*/  IABS R12, R22 ;  /* 0x00000016000c7213 */ /* 0x000fe20000000000 */
[----:B------:R0:W-:Y:S01]  /*d040*/  STL [R1+0x6c], R27 ;  /* 0x00006c1b01007387 */ /* 0x0001e20000100800 */
[--C-:B------:R-:W-:Y:S01]  /*d050*/  @!P5 IMAD.IADD R17, R17, 0x1, -R10.reuse ;  /* 0x000000011111d824 */ /* 0x100fe200078e0a0a */
[C---:B------:R-:W-:Y:S01]  /*d060*/  ISETP.GT.U32.AND P5, PT, R10.reuse, R18, PT ;  /* 0x000000120a00720c */ /* 0x040fe20003fa4070 */
[--C-:B------:R-:W-:Y:S01]  /*d070*/  @!P6 IMAD.IADD R19, R19, 0x1, -R10.reuse ;  /* 0x000000011313e824 */ /* 0x100fe200078e0a0a */
[----:B------:R1:W-:Y:S01]  /*d080*/  STL [R1+0x68], R13 ;  /* 0x0000680d01007387 */ /* 0x0003e20000100800 */
[----:B------:R-:W-:Y:S01]  /*d090*/  ISETP.GT.U32.AND P6, PT, R10, R15, PT ;  /* 0x0000000f0a00720c */ /* 0x000fe20003fc4070 */
[----:B------:R-:W-:-:S02]  /*d0a0*/  @!P4 IMAD.IADD R16, R16, 0x1, -R10 ;  /* 0x000000011010c824 */ /* 0x000fc400078e0a0a */
[----:B0-----:R-:W-:-:S04]  /*d0b0*/  IMAD.HI.U32 R27, R11, R12, RZ ;  /* 0x0000000c0b1b7227 */ /* 0x001fc800078e00ff */
[----:B-1----:R-:W-:Y:S02]  /*d0c0*/  IMAD.MOV.U32 R13, RZ, RZ, R8 ;  /* 0x000000ffff0d7224 */ /* 0x002fe400078e0008 */
[----:B------:R-:W-:Y:S02]  /*d0d0*/  IMAD.MOV R27, RZ, RZ, -R27 ;  /* 0x000000ffff1b7224 */ /* 0x000fe400078e0a1b */
[----:B------:R-:W-:Y:S01]  /*d0e0*/  @!P3 IMAD.MOV R13, RZ, RZ, -R13 ;  /* 0x000000ffff0db224 */ /* 0x000fe200078e0a0d */
[----:B------:R-:W-:Y:S01]  /*d0f0*/  ISETP.GT.U32.AND P3, PT, R10, R17, PT ;  /* 0x000000110a00720c */ /* 0x000fe20003f64070 */
[----:B------:R-:W-:Y:S01]  /*d100*/  VIADD R21, R0, 0x28 ;  /* 0x0000002800157836 */ /* 0x000fe20000000000 */
[C---:B------:R-:W-:Y:S01]  /*d110*/  ISETP.GT.U32.AND P4, PT, R10.reuse, R16, PT ;  /* 0x000000100a00720c */ /* 0x040fe20003f84070 */
[----:B------:R-:W-:Y:S02]  /*d120*/  IMAD R12, R10, R27, R12 ;  /* 0x0000001b0a0c7224 */ /* 0x000fe400078e020c */
[--C-:B------:R-:W-:Y:S01]  /*d130*/  @!P5 IMAD.IADD R18, R18, 0x1, -R10.reuse ;  /* 0x000000011212d824 */ /* 0x100fe200078e0a0a */
[----:B------:R-:W-:Y:S01]  /*d140*/  ISETP.GT.U32.AND P5, PT, R10, R14, PT ;  /* 0x0000000e0a00720c */ /* 0x000fe20003fa4070 */
[----:B------:R-:W-:Y:S01]  /*d150*/  @!P6 IMAD.IADD R15, R15, 0x1, -R10 ;  /* 0x000000010f0fe824 */ /* 0x000fe200078e0a0a */
[----:B------:R-:W-:-:S02]  /*d160*/  ISETP.GE.AND P0, PT, R20, RZ, PT ;  /* 0x000000ff1400720c */ /* 0x000fc40003f06270 */
[----:B------:R-:W-:Y:S02]  /*d170*/  IABS R9, R21 ;  /* 0x0000001500097213 */ /* 0x000fe40000000000 */
[----:B------:R-:W-:Y:S01]  /*d180*/  ISETP.GT.U32.AND P6, PT, R10, R12, PT ;  /* 0x0000000c0a00720c */ /* 0x000fe20003fc4070 */
[--C-:B------:R-:W-:Y:S01]  /*d190*/  @!P3 IMAD.IADD R17, R17, 0x1, -R10.reuse ;  /* 0x000000011111b824 */ /* 0x100fe200078e0a0a */
[----:B------:R-:W-:Y:S01]  /*d1a0*/  ISETP.GE.AND P3, PT, R24, RZ, PT ;  /* 0x000000ff1800720c */ /* 0x000fe20003f66270 */
[----:B------:R-:W-:Y:S01]  /*d1b0*/  IMAD.HI.U32 R24, R11, R9, RZ ;  /* 0x000000090b187227 */ /* 0x000fe200078e00ff */
[----:B------:R0:W-:Y:S03]  /*d1c0*/  STL [R1+0x64], R13 ;  /* 0x0000640d01007387 */ /* 0x0001e60000100800 */
[----:B------:R-:W-:Y:S02]  /*d1d0*/  IMAD.MOV.U32 R28, RZ, RZ, R19 ;  /* 0x000000ffff1c7224 */ /* 0x000fe400078e0013 */
[----:B------:R-:W-:Y:S01]  /*d1e0*/  @!P4 IMAD.IADD R16, R16, 0x1, -R10 ;  /* 0x000000011010c824 */ /* 0x000fe200078e0a0a */
[----:B------:R-:W-:Y:S01]  /*d1f0*/  ISETP.GE.AND P4, PT, R25, RZ, PT ;  /* 0x000000ff1900720c */ /* 0x000fe20003f86270 */
[----:B------:R-:W-:-:S02]  /*d200*/  IMAD.MOV R24, RZ, RZ, -R24 ;  /* 0x000000ffff187224 */ /* 0x000fc400078e0a18 */
[----:B0-----:R-:W-:Y:S02]  /*d210*/  IMAD.MOV.U32 R13, RZ, RZ, R18 ;  /* 0x000000ffff0d7224 */ /* 0x001fe400078e0012 */
[----:B------:R-:W-:Y:S01]  /*d220*/  @!P5 IMAD.IADD R14, R14, 0x1, -R10 ;  /* 0x000000010e0ed824 */ /* 0x000fe200078e0a0a */
[----:B------:R-:W-:Y:S01]  /*d230*/  ISETP.GE.AND P5, PT, R23, RZ, PT ;  /* 0x000000ff1700720c */ /* 0x000fe20003fa6270 */
[C---:B------:R-:W-:Y:S02]  /*d240*/  VIADD R20, R0.reuse, 0x29 ;  /* 0x0000002900147836 */ /* 0x040fe40000000000 */
[----:B------:R-:W-:Y:S02]  /*d250*/  @!P1 IMAD.MOV R28, RZ, RZ, -R28 ;  /* 0x000000ffff1c9224 */ /* 0x000fe400078e0a1c */
[----:B------:R-:W-:Y:S02]  /*d260*/  VIADD R23, R0, 0x2a ;  /* 0x0000002a00177836 */ /* 0x000fe40000000000 */
[----:B------:R-:W-:-:S02]  /*d270*/  IMAD R9, R10, R24, R9 ;  /* 0x000000180a097224 */ /* 0x000fc400078e0209 */
[----:B------:R-:W-:Y:S01]  /*d280*/  @!P6 IMAD.IADD R12, R12, 0x1, -R10 ;  /* 0x000000010c0ce824 */ /* 0x000fe200078e0a0a */
[C---:B------:R-:W-:Y:S01]  /*d290*/  ISETP.GT.U32.AND P6, PT, R10.reuse, R15, PT ;  /* 0x0000000f0a00720c */ /* 0x040fe20003fc4070 */
[----:B------:R-:W-:Y:S01]  /*d2a0*/  @!P0 IMAD.MOV R13, RZ, RZ, -R13 ;  /* 0x000000ffff0d8224 */ /* 0x000fe200078e0a0d */
[C---:B------:R-:W-:Y:S01]  /*d2b0*/  ISETP.GT.U32.AND P0, PT, R10.reuse, R14, PT ;  /* 0x0000000e0a00720c */ /* 0x040fe20003f04070 */
[----:B------:R-:W-:Y:S01]  /*d2c0*/  STL [R1+0x58], R28 ;  /* 0x0000581c01007387 */ /* 0x000fe20000100800 */
[----:B------:R-:W-:Y:S01]  /*d2d0*/  IABS R8, R20 ;  /* 0x0000001400087213 */ /* 0x000fe20000000000 */
[----:B------:R-:W-:Y:S01]  /*d2e0*/  @!P3 IMAD.MOV R17, RZ, RZ, -R17 ;  /* 0x000000ffff11b224 */ /* 0x000fe200078e0a11 */
[----:B------:R-:W-:Y:S01]  /*d2f0*/  IABS R25, R23 ;  /* 0x0000001700197213 */ /* 0x000fe20000000000 */
[----:B------:R0:W-:Y:S01]  /*d300*/  STL [R1+0x54], R13 ;  /* 0x0000540d01007387 */ /* 0x0001e20000100800 */
[C---:B------:R-:W-:Y:S01]  /*d310*/  ISETP.GT.U32.AND P3, PT, R10.reuse, R9, PT ;  /* 0x000000090a00720c */ /* 0x040fe20003f64070 */
[----:B------:R-:W-:Y:S01]  /*d320*/  IMAD.HI.U32 R27, R11, R8, RZ ;  /* 0x000000080b1b7227 */ /* 0x000fe200078e00ff */
[----:B------:R-:W-:-:S03]  /*d330*/  ISETP.GT.U32.AND P1, PT, R10, R12, PT ;  /* 0x0000000c0a00720c */ /* 0x000fc60003f24070 */
[----:B0-----:R-:W-:Y:S02]  /*d340*/  IMAD.MOV.U32 R13, RZ, RZ, R16 ;  /* 0x000000ffff0d7224 */ /* 0x001fe400078e0010 */
[----:B------:R-:W-:Y:S02]  /*d350*/  IMAD.MOV.U32 R16, RZ, RZ, R25 ;  /* 0x000000ffff107224 */ /* 0x000fe400078e0019 */
[----:B------:R-:W-:Y:S01]  /*d360*/  @!P4 IMAD.MOV R13, RZ, RZ, -R13 ;  /* 0x000000ffff0dc224 */ /* 0x000fe200078e0a0d */
[----:B------:R-:W-:Y:S01]  /*d370*/  ISETP.GE.AND P4, PT, R26, RZ, PT ;  /* 0x000000ff1a00720c */ /* 0x000fe20003f86270 */
[----:B------:R-:W-:Y:S02]  /*d380*/  IMAD.MOV R27, RZ, RZ, -R27 ;  /* 0x000000ffff1b7224 */ /* 0x000fe400078e0a1b */
[----:B------:R-:W-:-:S04]  /*d390*/  IMAD.HI.U32 R18, R11, R16, RZ ;  /* 0x000000100b127227 */ /* 0x000fc800078e00ff */
[--C-:B------:R-:W-:Y:S02]  /*d3a0*/  @!P6 IMAD.IADD R15, R15, 0x1, -R10.reuse ;  /* 0x000000010f0fe824 */ /* 0x100fe400078e0a0a */
[----:B------:R-:W-:Y:S01]  /*d3b0*/  @!P0 IMAD.IADD R14, R14, 0x1, -R10 ;  /* 0x000000010e0e8824 */ /* 0x000fe200078e0a0a */
[----:B------:R-:W-:Y:S01]  /*d3c0*/  STL [R1+0x50], R17 ;  /* 0x0000501101007387 */ /* 0x000fe20000100800 */
[----:B------:R-:W-:Y:S02]  /*d3d0*/  IMAD R8, R10, R27, R8 ;  /* 0x0000001b0a087224 */ /* 0x000fe400078e0208 */
[----:B------:R-:W-:Y:S01]  /*d3e0*/  IMAD.MOV R18, RZ, RZ, -R18 ;  /* 0x000000ffff127224 */ /* 0x000fe200078e0a12 */
[----:B------:R0:W-:Y:S01]  /*d3f0*/  STL [R1+0x4c], R13 ;  /* 0x00004c0d01007387 */ /* 0x0001e20000100800 */
[----:B------:R-:W-:Y:S02]  /*d400*/  @!P3 IMAD.IADD R9, R9, 0x1, -R10 ;  /* 0x000000010909b824 */ /* 0x000fe400078e0a0a */
[----:B------:R-:W-:Y:S01]  /*d410*/  IMAD.MOV.U32 R25, RZ, RZ, R15 ;  /* 0x000000ffff197224 */ /* 0x000fe200078e000f */
[----:B------:R-:W-:Y:S01]  /*d420*/  ISETP.GE.AND P0, PT, R22, RZ, PT ;  /* 0x000000ff1600720c */ /* 0x000fe20003f06270 */
[----:B------:R-:W-:Y:S01]  /*d430*/  VIADD R24, R0, 0x2b ;  /* 0x0000002b00187836 */ /* 0x000fe20000000000 */
[C---:B------:R-:W-:Y:S01]  /*d440*/  ISETP.GT.U32.AND P6, PT, R10.reuse, R8, PT ;  /* 0x000000080a00720c */ /* 0x040fe20003fc4070 */
[----:B------:R-:W-:-:S02]  /*d450*/  IMAD R16, R10, R18, R16 ;  /* 0x000000120a107224 */ /* 0x000fc400078e0210 */
[----:B0-----:R-:W-:Y:S02]  /*d460*/  IMAD.MOV.U32 R13, RZ, RZ, R14 ;  /* 0x000000ffff0d7224 */ /* 0x001fe400078e000e */
[----:B------:R-:W-:Y:S01]  /*d470*/  @!P5 IMAD.MOV R25, RZ, RZ, -R25 ;  /* 0x000000ffff19d224 */ /* 0x000fe200078e0a19 */
[----:B------:R-:W-:Y:S01]  /*d480*/  ISETP.GT.U32.AND P5, PT, R10, R9, PT ;  /* 0x000000090a00720c */ /* 0x000fe20003fa4070 */
[----:B------:R-:W-:Y:S01]  /*d490*/  @!P4 IMAD.MOV R13, RZ, RZ, -R13 ;  /* 0x000000ffff0dc224 */ /* 0x000fe200078e0a0d */
[----:B------:R-:W-:Y:S01]  /*d4a0*/  IABS R19, R24 ;  /* 0x0000001800137213 */ /* 0x000fe20000000000 */
[----:B------:R-:W-:Y:S01]  /*d4b0*/  @!P1 IMAD.IADD R12, R12, 0x1, -R10 ;  /* 0x000000010c0c9824 */ /* 0x000fe200078e0a0a */
[----:B------:R-:W-:Y:S01]  /*d4c0*/  ISETP.GT.U32.AND P4, PT, R10, R16, PT ;  /* 0x000000100a00720c */ /* 0x000fe20003f84070 */
[----:B------:R-:W-:Y:S01]  /*d4d0*/  STL [R1+0x44], R25 ;  /* 0x0000441901007387 */ /* 0x000fe20000100800 */
[----:B------:R-:W-:Y:S01]  /*d4e0*/  ISETP.GE.AND P1, PT, R21, RZ, PT ;  /* 0x000000ff1500720c */ /* 0x000fe20003f26270 */
[----:B------:R-:W-:-:S02]  /*d4f0*/  IMAD.MOV.U32 R17, RZ, RZ, R19 ;  /* 0x000000ffff117224 */ /* 0x000fc400078e0013 */
[----:B------:R0:W-:Y:S01]  /*d500*/  STL [R1+0x40], R13 ;  /* 0x0000400d01007387 */ /* 0x0001e20000100800 */
[----:B------:R-:W-:Y:S02]  /*d510*/  @!P6 IMAD.IADD R8, R8, 0x1, -R10 ;  /* 0x000000010808e824 */ /* 0x000fe400078e0a0a */
[----:B------:R-:W-:-:S04]  /*d520*/  IMAD.HI.U32 R19, R11, R17, RZ ;  /* 0x000000110b137227 */ /* 0x000fc800078e00ff */
[----:B0-----:R-:W-:Y:S02]  /*d530*/  IMAD.MOV.U32 R13, RZ, RZ, R12 ;  /* 0x000000ffff0d7224 */ /* 0x001fe400078e000c */
[--C-:B------:R-:W-:Y:S02]  /*d540*/  @!P5 IMAD.IADD R9, R9, 0x1, -R10.reuse ;  /* 0x000000010909d824 */ /* 0x100fe400078e0a0a */
[----:B------:R-:W-:Y:S02]  /*d550*/  @!P0 IMAD.MOV R13, RZ, RZ, -R13 ;  /* 0x000000ffff0d8224 */ /* 0x000fe400078e0a0d */
[----:B------:R-:W-:Y:S01]  /*d560*/  IMAD.MOV R19, RZ, RZ, -R19 ;  /* 0x000000ffff137224 */ /* 0x000fe200078e0a13 */
[----:B------:R-:W-:Y:S01]  /*d570*/  ISETP.GT.U32.AND P6, PT, R10, R8, PT ;  /* 0x000000080a00720c */ /* 0x000fe20003fc4070 */
[----:B------:R-:W-:Y:S01]  /*d580*/  @!P4 IMAD.IADD R16, R16, 0x1, -R10 ;  /* 0x000000011010c824 */ /* 0x000fe200078e0a0a */
[----:B------:R0:W-:Y:S01]  /*d590*/  STL [R1+0x3c], R13 ;  /* 0x00003c0d01007387 */ /* 0x0001e20000100800 */
[----:B------:R-:W-:-:S02]  /*d5a0*/  IMAD R12, R10, R19, R17 ;  /* 0x000000130a0c7224 */ /* 0x000fc400078e0211 */
[----:B------:R-:W-:Y:S02]  /*d5b0*/  VIADD R15, R0, 0x2d ;  /* 0x0000002d000f7836 */ /* 0x000fe40000000000 */
[----:B0-----:R-:W-:Y:S01]  /*d5c0*/  IMAD.MOV.U32 R13, RZ, RZ, R9 ;  /* 0x000000ffff0d7224 */ /* 0x001fe200078e0009 */
[----:B------:R-:W-:-:S03]  /*d5d0*/  ISETP.GT.U32.AND P5, PT, R10, R12, PT ;  /* 0x0000000c0a00720c */ /* 0x000fc60003fa4070 */
[----:B------:R-:W-:Y:S01]  /*d5e0*/  @!P1 IMAD.MOV R13, RZ, RZ, -R13 ;  /* 0x000000ffff0d9224 */ /* 0x000fe200078e0a0d */
[----:B------:R-:W-:Y:S02]  /*d5f0*/  ISETP.GT.U32.AND P1, PT, R10, R16, PT ;  /* 0x000000100a00720c */ /* 0x000fe40003f24070 */
[----:B------:R-:W-:Y:S02]  /*d600*/  IABS R17, R15 ;  /* 0x0000000f00117213 */ /* 0x000fe40000000000 */
[----:B------:R-:W-:Y:S01]  /*d610*/  ISETP.GE.AND P3, PT, R20, RZ, PT ;  /* 0x000000ff1400720c */ /* 0x000fe20003f66270 */
[----:B------:R-:W-:Y:S01]  /*d620*/  @!P6 IMAD.IADD R8, R8, 0x1, -R10 ;  /* 0x000000010808e824 */ /* 0x000fe200078e0a0a */
[----:B------:R-:W-:Y:S01]  /*d630*/  ISETP.GE.AND P0, PT, R23, RZ, PT ;  /* 0x000000ff1700720c */ /* 0x000fe20003f06270 */
[----:B------:R-:W-:Y:S01]  /*d640*/  IMAD.HI.U32 R20, R11, R17, RZ ;  /* 0x000000110b147227 */ /* 0x000fe200078e00ff */
[----:B------:R0:W-:Y:S03]  /*d650*/  STL [R1+0xc], R13 ;  /* 0x00000c0d01007387 */ /* 0x0001e60000100800 */
[----:B------:R-:W-:-:S02]  /*d660*/  VIADD R18, R0, 0x2c ;  /* 0x0000002c00127836 */ /* 0x000fc40000000000 */
[--C-:B------:R-:W-:Y:S02]  /*d670*/  @!P1 IMAD.IADD R16, R16, 0x1, -R10.reuse ;  /* 0x0000000110109824 */ /* 0x100fe400078e0a0a */
[----:B------:R-:W-:Y:S02]  /*d680*/  @!P5 IMAD.IADD R12, R12, 0x1, -R10 ;  /* 0x000000010c0cd824 */ /* 0x000fe400078e0a0a */
[----:B0-----:R-:W-:Y:S02]  /*d690*/  IMAD.MOV.U32 R13, RZ, RZ, R8 ;  /* 0x000000ffff0d7224 */ /* 0x001fe400078e0008 */
[----:B------:R-:W-:Y:S01]  /*d6a0*/  IMAD.MOV R8, RZ, RZ, -R20 ;  /* 0x000000ffff087224 */ /* 0x000fe200078e0a14 */
[----:B------:R-:W-:Y:S01]  /*d6b0*/  IABS R14, R18 ;  /* 0x00000012000e7213 */ /* 0x000fe20000000000 */
[----:B------:R-:W-:Y:S02]  /*d6c0*/  IMAD.MOV.U32 R93, RZ, RZ, R16 ;  /* 0x000000ffff5d7224 */ /* 0x000fe400078e0010 */
[----:B------:R-:W-:-:S02]  /*d6d0*/  IMAD R8, R10, R8, R17 ;  /* 0x000000080a087224 */ /* 0x000fc400078e0211 */
[----:B------:R-:W-:Y:S01]  /*d6e0*/  @!P3 IMAD.MOV R13, RZ, RZ, -R13 ;  /* 0x000000ffff0db224 */ /* 0x000fe200078e0a0d */
[----:B------:R-:W-:Y:S01]  /*d6f0*/  ISETP.GT.U32.AND P3, PT, R10, R12, PT ;  /* 0x0000000c0a00720c */ /* 0x000fe20003f64070 */
[----:B------:R-:W-:Y:S02]  /*d700*/  VIADD R19, R0, 0x2e ;  /* 0x0000002e00137836 */ /* 0x000fe40000000000 */
[----:B------:R-:W-:Y:S01]  /*d710*/  @!P0 IMAD.MOV R93, RZ, RZ, -R93 ;  /* 0x000000ffff5d8224 */ /* 0x000fe200078e0a5d */
[----:B------:R-:W-:Y:S01]  /*d720*/  ISETP.GT.U32.AND P0, PT, R10, R8, PT ;  /* 0x000000080a00720c */ /* 0x000fe20003f04070 */
[----:B------:R-:W-:Y:S01]  /*d730*/  IMAD.HI.U32 R9, R11, R14, RZ ;  /* 0x0000000e0b097227 */ /* 0x000fe200078e00ff */
[----:B------:R-:W-:Y:S02]  /*d740*/  ISETP.GE.AND P4, PT, R18, RZ, PT ;  /* 0x000000ff1200720c */ /* 0x000fe40003f86270 */
[----:B------:R-:W-:Y:S01]  /*d750*/  IABS R18, R19 ;  /* 0x0000001300127213 */ /* 0x000fe20000000000 */
[----:B------:R-:W-:Y:S01]  /*d760*/  IMAD.MOV R9, RZ, RZ, -R9 ;  /* 0x000000ffff097224 */ /* 0x000fe200078e0a09 */
[----:B------:R-:W-:Y:S01]  /*d770*/  ISETP.GE.AND P6, PT, R24, RZ, PT ;  /* 0x000000ff1800720c */ /* 0x000fe20003fc6270 */
[----:B------:R-:W-:-:S02]  /*d780*/  VIADD R23, R0, 0x32 ;  /* 0x0000003200177836 */ /* 0x000fc40000000000 */
[----:B------:R-:W-:Y:S02]  /*d790*/  IMAD R9, R10, R9, R14 ;  /* 0x000000090a097224 */ /* 0x000fe400078e020e */
[----:B------:R-:W-:Y:S02]  /*d7a0*/  VIADD R14, R0, 0x30 ;  /* 0x00000030000e7836 */ /* 0x000fe40000000000 */
[----:B------:R-:W-:-:S04]  /*d7b0*/  IMAD.HI.U32 R17, R11, R18, RZ ;  /* 0x000000120b117227 */ /* 0x000fc800078e00ff */
[--C-:B------:R-:W-:Y:S01]  /*d7c0*/  @!P3 IMAD.IADD R12, R12, 0x1, -R10.reuse ;  /* 0x000000010c0cb824 */ /* 0x100fe200078e0a0a */
[----:B------:R-:W-:Y:S01]  /*d7d0*/  ISETP.GE.AND P3, PT, R19, RZ, PT ;  /* 0x000000ff1300720c */ /* 0x000fe20003f66270 */
[----:B------:R-:W-:Y:S01]  /*d7e0*/  VIADD R22, R0, 0x31 ;  /* 0x0000003100167836 */ /* 0x000fe20000000000 */
[----:B------:R-:W-:Y:S01]  /*d7f0*/  IABS R19, R23 ;  /* 0x0000001700137213 */ /* 0x000fe20000000000 */
[----:B------:R-:W-:Y:S01]  /*d800*/  IMAD.MOV R20, RZ, RZ, -R17 ;  /* 0x000000ffff147224 */ /* 0x000fe200078e0a11 */
[----:B------:R-:W-:Y:S01]  /*d810*/  IABS R16, R14 ;  /* 0x0000000e00107213 */ /* 0x000fe20000000000 */
[----:B------:R-:W-:Y:S01]  /*d820*/  @!P0 IMAD.IADD R8, R8, 0x1, -R10 ;  /* 0x0000000108088824 */ /* 0x000fe200078e0a0a */
[C---:B------:R-:W-:Y:S01]  /*d830*/  ISETP.GT.U32.AND P1, PT, R10.reuse, R9, PT ;  /* 0x000000090a00720c */ /* 0x040fe20003f24070 */
[C---:B------:R-:W-:Y:S01]  /*d840*/  IMAD R18, R10.reuse, R20, R18 ;  /* 0x000000140a127224 */ /* 0x040fe200078e0212 */
[----:B------:R-:W-:Y:S01]  /*d850*/  ISETP.GE.AND P5, PT, R15, RZ, PT ;  /* 0x000000ff0f00720c */ /* 0x000fe20003fa6270 */
[----:B------:R-:W-:Y:S01]  /*d860*/  IMAD.MOV.U32 R92, RZ, RZ, R12 ;  /* 0x000000ffff5c7224 */ /* 0x000fe200078e000c */
[----:B------:R-:W-:Y:S01]  /*d870*/  IABS R15, R22 ;  /* 0x00000016000f7213 */ /* 0x000fe20000000000 */
[----:B------:R-:W-:Y:S01]  /*d880*/  IMAD.MOV.U32 R17, RZ, RZ, R19 ;  /* 0x000000ffff117224 */ /* 0x000fe200078e0013 */
[----:B------:R-:W-:Y:S01]  /*d890*/  ISETP.GT.U32.AND P0, PT, R10, R8, PT ;  /* 0x000000080a00720c */ /* 0x000fe20003f04070 */
[----:B------:R-:W-:-:S04]  /*d8a0*/  IMAD.HI.U32 R19, R11, R16, RZ ;  /* 0x000000100b137227 */ /* 0x000fc800078e00ff */
[----:B------:R-:W-:Y:S01]  /*d8b0*/  @!P6 IMAD.MOV R92, RZ, RZ, -R92 ;  /* 0x000000ffff5ce224 */ /* 0x000fe200078e0a5c */
[----:B------:R-:W-:Y:S01]  /*d8c0*/  ISETP.GT.U32.AND P6, PT, R10, R18, PT ;  /* 0x000000120a00720c */ /* 0x000fe20003fc4070 */
[----:B------:R-:W-:-:S04]  /*d8d0*/  IMAD.HI.U32 R20, R11, R15, RZ ;  /* 0x0000000f0b147227 */ /* 0x000fc800078e00ff */
[----:B------:R-:W-:Y:S02]  /*d8e0*/  IMAD.MOV R12, RZ, RZ, -R19 ;  /* 0x000000ffff0c7224 */ /* 0x000fe400078e0a13 */
[----:B------:R-:W-:Y:S02]  /*d8f0*/  IMAD.MOV R19, RZ, RZ, -R20 ;  /* 0x000000ffff137224 */ /* 0x000fe400078e0a14 */
[C---:B------:R-:W-:Y:S02]  /*d900*/  IMAD R16, R10.reuse, R12, R16 ;  /* 0x0000000c0a107224 */ /* 0x040fe400078e0210 */
[--C-:B------:R-:W-:Y:S02]  /*d910*/  @!P1 IMAD.IADD R9, R9, 0x1, -R10.reuse ;  /* 0x0000000109099824 */ /* 0x100fe400078e0a0a */
[----:B------:R-:W-:Y:S02]  /*d920*/  IMAD R15, R10, R19, R15 ;  /* 0x000000130a0f7224 */ /* 0x000fe400078e020f */
[----:B------:R-:W-:Y:S01]  /*d930*/  @!P0 IMAD.IADD R8, R8, 0x1, -R10 ;  /* 0x0000000108088824 */ /* 0x000fe200078e0a0a */
[----:B------:R-:W-:-:S02]  /*d940*/  ISETP.GT.U32.AND P0, PT, R10, R16, PT ;  /* 0x000000100a00720c */ /* 0x000fc40003f04070 */
[----:B------:R-:W-:Y:S01]  /*d950*/  ISETP.GT.U32.AND P1, PT, R10, R9, PT ;  /* 0x000000090a00720c */ /* 0x000fe20003f24070 */
[----:B------:R-:W-:Y:S01]  /*d960*/  @!P6 IMAD.IADD R18, R18, 0x1, -R10 ;  /* 0x000000011212e824 */ /* 0x000fe200078e0a0a */
[----:B------:R-:W-:Y:S01]  /*d970*/  ISETP.GT.U32.AND P6, PT, R10, R15, PT ;  /* 0x0000000f0a00720c */ /* 0x000fe20003fc4070 */
[----:B------:R-:W-:-:S04]  /*d980*/  IMAD.HI.U32 R21, R11, R17, RZ ;  /* 0x000000110b157227 */ /* 0x000fc800078e00ff */
[----:B------:R-:W-:Y:S02]  /*d990*/  IMAD.MOV R20, RZ, RZ, -R21 ;  /* 0x000000ffff147224 */ /* 0x000fe400078e0a15 */
[----:B------:R-:W-:Y:S02]  /*d9a0*/  VIADD R21, R0, 0x33 ;  /* 0x0000003300157836 */ /* 0x000fe40000000000 */
[--C-:B------:R-:W-:Y:S02]  /*d9b0*/  @!P0 IMAD.IADD R16, R16, 0x1, -R10.reuse ;  /* 0x0000000110108824 */ /* 0x100fe400078e0a0a */
[--C-:B------:R-:W-:Y:S01]  /*d9c0*/  @!P1 IMAD.IADD R9, R9, 0x1, -R10.reuse ;  /* 0x0000000109099824 */ /* 0x100fe200078e0a0a */
[----:B------:R-:W-:Y:S01]  /*d9d0*/  IABS R12, R21 ;  /* 0x00000015000c7213 */ /* 0x000fe20000000000 */
[----:B------:R-:W-:Y:S01]  /*d9e0*/  @!P6 IMAD.IADD R15, R15, 0x1, -R10 ;  /* 0x000000010f0fe824 */ /* 0x000fe200078e0a0a */
[----:B------:R-:W-:Y:S01]  /*d9f0*/  ISETP.GT.U32.AND P6, PT, R10, R16, PT ;  /* 0x000000100a00720c */ /* 0x000fe20003fc4070 */
[----:B------:R-:W-:-:S02]  /*da00*/  IMAD.MOV.U32 R91, RZ, RZ, R9 ;  /* 0x000000ffff5b7224 */ /* 0x000fc400078e0009 */
[----:B------:R-:W-:Y:S01]  /*da10*/  IMAD.HI.U32 R9, R11, R12, RZ ;  /* 0x0000000c0b097227 */ /* 0x000fe200078e00ff */
[----:B------:R-:W-:-:S03]  /*da20*/  ISETP.GE.AND P1, PT, R14, RZ, PT ;  /* 0x000000ff0e00720c */ /* 0x000fc60003f26270 */
[----:B------:R-:W-:Y:S02]  /*da30*/  VIADD R26, R0, 0x34 ;  /* 0x00000034001a7836 */ /* 0x000fe40000000000 */
[----:B------:R-:W-:Y:S02]  /*da40*/  IMAD.MOV.U32 R90, RZ, RZ, R8 ;  /* 0x000000ffff5a7224 */ /* 0x000fe400078e0008 */
[C---:B------:R-:W-:Y:S02]  /*da50*/  IMAD R14, R10.reuse, R20, R17 ;  /* 0x000000140a0e7224 */ /* 0x040fe400078e0211 */
[----:B------:R-:W-:Y:S01]  /*da60*/  IMAD.MOV R8, RZ, RZ, -R9 ;  /* 0x000000ffff087224 */ /* 0x000fe200078e0a09 */
[----:B------:R-:W-:Y:S01]  /*da70*/  IABS R17, R26 ;  /* 0x0000001a00117213 */ /* 0x000fe20000000000 */
[----:B------:R-:W-:Y:S01]  /*da80*/  @!P5 IMAD.MOV R90, RZ, RZ, -R90 ;  /* 0x000000ffff5ad224 */ /* 0x000fe200078e0a5a */
[C---:B------:R-:W-:Y:S01]  /*da90*/  ISETP.GT.U32.AND P5, PT, R10.reuse, R14, PT ;  /* 0x0000000e0a00720c */ /* 0x040fe20003fa4070 */
[----:B------:R-:W-:-:S02]  /*daa0*/  IMAD R12, R10, R8, R12 ;  /* 0x000000080a0c7224 */ /* 0x000fc400078e020c */
[----:B------:R-:W-:Y:S01]  /*dab0*/  @!P4 IMAD.MOV R91, RZ, RZ, -R91 ;  /* 0x000000ffff5bc224 */ /* 0x000fe200078e0a5b */
[----:B------:R-:W-:Y:S01]  /*dac0*/  ISETP.GT.U32.AND P4, PT, R10, R15, PT ;  /* 0x0000000f0a00720c */ /* 0x000fe20003f84070 */
[----:B------:R-:W-:Y:S01]  /*dad0*/  @!P6 IMAD.IADD R16, R16, 0x1, -R10 ;  /* 0x000000011010e824 */ /* 0x000fe200078e0a0a */
[----:B------:R-:W-:Y:S01]  /*dae0*/  ISETP.GT.U32.AND P6, PT, R10, R12, PT ;  /* 0x0000000c0a00720c */ /* 0x000fe20003fc4070 */
[----:B------:R-:W-:Y:S02]  /*daf0*/  VIADD R25, R0, 0x35 ;  /* 0x0000003500197836 */ /* 0x000fe40000000000 */
[----:B------:R-:W-:-:S04]  /*db00*/  IMAD.HI.U32 R27, R11, R17, RZ ;  /* 0x000000110b1b7227 */ /* 0x000fc800078e00ff */
[----:B------:R-:W-:Y:S01]  /*db10*/  VIADD R24, R0, 0x36 ;  /* 0x0000003600187836 */ /* 0x000fe20000000000 */
[----:B------:R-:W-:Y:S01]  /*db20*/  IABS R19, R25 ;  /* 0x0000001900137213 */ /* 0x000fe20000000000 */
[----:B------:R-:W-:Y:S01]  /*db30*/  IMAD.MOV R9, RZ, RZ, -R27 ;  /* 0x000000ffff097224 */ /* 0x000fe200078e0a1b */
[----:B------:R-:W-:Y:S01]  /*db40*/  ISETP.GT.U32.AND P0, PT, R10, R18, PT ;  /* 0x000000120a00720c */ /* 0x000fe20003f04070 */
[----:B------:R-:W-:Y:S01]  /*db50*/  @!P5 IMAD.IADD R14, R14, 0x1, -R10 ;  /* 0x000000010e0ed824 */ /* 0x000fe200078e0a0a */
[----:B------:R-:W-:Y:S01]  /*db60*/  IABS R20, R24 ;  /* 0x0000001800147213 */ /* 0x000fe20000000000 */
[----:B------:R-:W-:Y:S02]  /*db70*/  IMAD R9, R10, R9, R17 ;  /* 0x000000090a097224 */ /* 0x000fe400078e0211 */
[----:B------:R-:W-:-:S04]  /*db80*/  IMAD.HI.U32 R27, R11, R19, RZ ;  /* 0x000000130b1b7227 */ /* 0x000fc800078e00ff */
[----:B------:R-:W-:Y:S01]  /*db90*/  @!P4 IMAD.IADD R15, R15, 0x1, -R10 ;  /* 0x000000010f0fc824 */ /* 0x000fe200078e0a0a */
[----:B------:R-:W-:Y:S01]  /*dba0*/  ISETP.GT.U32.AND P4, PT, R10, R9, PT ;  /* 0x000000090a00720c */ /* 0x000fe20003f84070 */
[----:B------:R-:W-:-:S04]  /*dbb0*/  IMAD.HI.U32 R8, R11, R20, RZ ;  /* 0x000000140b087227 */ /* 0x000fc800078e00ff */
[----:B------:R-:W-:Y:S01]  /*dbc0*/  @!P6 IMAD.IADD R12, R12, 0x1, -R10 ;  /* 0x000000010c0ce824 */ /* 0x000fe200078e0a0a */
[C---:B------:R-:W-:Y:S01]  /*dbd0*/  ISETP.GT.U32.AND P6, PT, R10.reuse, R14, PT ;  /* 0x0000000e0a00720c */ /* 0x040fe20003fc4070 */
[----:B------:R-:W-:Y:S02]  /*dbe0*/  IMAD.MOV R27, RZ, RZ, -R27 ;  /* 0x000000ffff1b7224 */ /* 0x000fe400078e0a1b */
[----:B------:R-:W-:Y:S02]  /*dbf0*/  IMAD.MOV R17, RZ, RZ, -R8 ;  /* 0x000000ffff117224 */ /* 0x000fe400078e0a08 */
[----:B------:R-:W-:Y:S02]  /*dc00*/  IMAD R8, R10, R27, R19 ;  /* 0x0000001b0a087224 */ /* 0x000fe400078e0213 */
[----:B------:R-:W-:Y:S02]  /*dc10*/  IMAD.MOV.U32 R83, RZ, RZ, R16 ;  /* 0x000000ffff537224 */ /* 0x000fe400078e0010 */
[----:B------:R-:W-:Y:S01]  /*dc20*/  @!P0 IMAD.IADD R18, R18, 0x1, -R10 ;  /* 0x0000000112128824 */ /* 0x000fe200078e0a0a */
[----:B------:R-:W-:Y:S01]  /*dc30*/  ISETP.GE.AND P0, PT, R22, RZ, PT ;  /* 0x000000ff1600720c */ /* 0x000fe20003f06270 */
[----:B------:R-:W-:-:S02]  /*dc40*/  VIADD R22, R0, 0x38 ;  /* 0x0000003800167836 */ /* 0x000fc40000000000 */
[----:B------:R-:W-:Y:S01]  /*dc50*/  @!P1 IMAD.MOV R83, RZ, RZ, -R83 ;  /* 0x000000ffff539224 */ /* 0x000fe200078e0a53 */
[C---:B------:R-:W-:Y:S01]  /*dc60*/  ISETP.GT.U32.AND P1, PT, R10.reuse, R8, PT ;  /* 0x000000080a00720c */ /* 0x040fe20003f24070 */
[----:B------:R-:W-:Y:S01]  /*dc70*/  IMAD R17, R10, R17, R20 ;  /* 0x000000110a117224 */ /* 0x000fe200078e0214 */
[----:B------:R0:W-:Y:S01]  /*dc80*/  STL [R1+0x8], R13 ;  /* 0x0000080d01007387 */ /* 0x0001e20000100800 */
[--C-:B------:R-:W-:Y:S01]  /*dc90*/  @!P4 IMAD.IADD R9, R9, 0x1, -R10.reuse ;  /* 0x000000010909c824 */ /* 0x100fe200078e0a0a */
[----:B------:R-:W-:Y:S01]  /*dca0*/  ISETP.GE.AND P5, PT, R23, RZ, PT ;  /* 0x000000ff1700720c */ /* 0x000fe20003fa6270 */
[----:B------:R-:W-:Y:S01]  /*dcb0*/  @!P6 IMAD.IADD R14, R14, 0x1, -R10 ;  /* 0x000000010e0ee824 */ /* 0x000fe200078e0a0a */
[----:B------:R-:W-:Y:S02]  /*dcc0*/  IABS R19, R22 ;  /* 0x0000001600137213 */ /* 0x000fe40000000000 */
[C---:B------:R-:W-:Y:S02]  /*dcd0*/  ISETP.GT.U32.AND P4, PT, R10.reuse, R12, PT ;  /* 0x0000000c0a00720c */ /* 0x040fe40003f84070 */
[----:B------:R-:W-:Y:S01]  /*dce0*/  ISETP.GT.U32.AND P6, PT, R10, R17, PT ;  /* 0x000000110a00720c */ /* 0x000fe20003fc4070 */
[----:B0-----:R-:W-:-:S02]  /*dcf0*/  IMAD.MOV.U32 R13, RZ, RZ, R18 ;  /* 0x000000ffff0d7224 */ /* 0x001fc400078e0012 */
[----:B------:R-:W-:Y:S02]  /*dd00*/  IMAD.MOV.U32 R82, RZ, RZ, R15 ;  /* 0x000000ffff527224 */ /* 0x000fe400078e000f */
[----:B------:R-:W-:Y:S01]  /*dd10*/  @!P3 IMAD.MOV R13, RZ, RZ, -R13 ;  /* 0x000000ffff0db224 */ /* 0x000fe200078e0a0d */
[----:B------:R-:W-:Y:S01]  /*dd20*/  ISETP.GT.U32.AND P3, PT, R10, R9, PT ;  /* 0x000000090a00720c */ /* 0x000fe20003f64070 */
[----:B------:R-:W-:Y:S02]  /*dd30*/  VIADD R23, R0, 0x39 ;  /* 0x0000003900177836 */ /* 0x000fe40000000000 */
[----:B------:R-:W-:Y:S02]  /*dd40*/  IMAD.MOV.U32 R16, RZ, RZ, R19 ;  /* 0x000000ffff107224 */ /* 0x000fe400078e0013 */
[----:B------:R-:W-:Y:S01]  /*dd50*/  @!P0 IMAD.MOV R82, RZ, RZ, -R82 ;  /* 0x000000ffff528224 */ /* 0x000fe200078e0a52 */
[----:B------:R-:W-:Y:S01]  /*dd60*/  ISETP.GE.AND P0, PT, R21, RZ, PT ;  /* 0x000000ff1500720c */ /* 0x000fe20003f06270 */
[----:B------:R-:W-:Y:S01]  /*dd70*/  IMAD.HI.U32 R19, R11, R16, RZ ;  /* 0x000000100b137227 */ /* 0x000fe200078e00ff */
[----:B------:R-:W-:-:S03]  /*dd80*/  IABS R20, R23 ;  /* 0x0000001700147213 */ /* 0x000fc60000000000 */
[----:B------:R-:W-:Y:S02]  /*dd90*/  @!P1 IMAD.IADD R8, R8, 0x1, -R10 ;  /* 0x0000000108089824 */ /* 0x000fe400078e0a0a */
[----:B------:R-:W-:Y:S02]  /*dda0*/  IMAD.MOV.U32 R81, RZ, RZ, R14 ;  /* 0x000000ffff517224 */ /* 0x000fe400078e000e */
[--C-:B------:R-:W-:Y:S02]  /*ddb0*/  @!P4 IMAD.IADD R12, R12, 0x1, -R10.reuse ;  /* 0x000000010c0cc824 */ /* 0x100fe400078e0a0a */
[----:B------:R-:W-:Y:S02]  /*ddc0*/  IMAD.MOV R19, RZ, RZ, -R19 ;  /* 0x000000ffff137224 */ /* 0x000fe400078e0a13 */
[----:B------:R-:W-:Y:S01]  /*ddd0*/  @!P5 IMAD.MOV R81, RZ, RZ, -R81 ;  /* 0x000000ffff51d224 */ /* 0x000fe200078e0a51 */
[----:B------:R-:W-:Y:S01]  /*dde0*/  ISETP.GT.U32.AND P5, PT, R10, R8, PT ;  /* 0x000000080a00720c */ /* 0x000fe20003fa4070 */
[----:B------:R-:W-:-:S02]  /*ddf0*/  @!P6 IMAD.IADD R17, R17, 0x1, -R10 ;  /* 0x000000011111e824 */ /* 0x000fc400078e0a0a */
[----:B------:R-:W-:Y:S02]  /*de00*/  IMAD.MOV.U32 R15, RZ, RZ, R20 ;  /* 0x000000ffff0f7224 */ /* 0x000fe400078e0014 */
[C---:B------:R-:W-:Y:S02]  /*de10*/  IMAD R16, R10.reuse, R19, R16 ;  /* 0x000000130a107224 */ /* 0x040fe400078e0210 */
[----:B------:R-:W-:Y:S01]  /*de20*/  IMAD.MOV.U32 R80, RZ, RZ, R12 ;  /* 0x000000ffff507224 */ /* 0x000fe200078e000c */
[----:B------:R-:W-:Y:S01]  /*de30*/  ISETP.GT.U32.AND P6, PT, R10, R17, PT ;  /* 0x000000110a00720c */ /* 0x000fe20003fc4070 */
[----:B------:R-:W-:Y:S02]  /*de40*/  @!P3 IMAD.IADD R9, R9, 0x1, -R10 ;  /* 0x000000010909b824 */ /* 0x000fe400078e0a0a */
[----:B------:R-:W-:Y:S02]  /*de50*/  VIADD R12, R0, 0x3a ;  /* 0x0000003a000c7836 */ /* 0x000fe40000000000 */
[----:B------:R-:W-:-:S04]  /*de60*/  IMAD.HI.U32 R18, R11, R15, RZ ;  /* 0x0000000f0b127227 */ /* 0x000fc800078e00ff */
[----:B------:R-:W-:Y:S01]  /*de70*/  @!P0 IMAD.MOV R80, RZ, RZ, -R80 ;  /* 0x000000ffff508224 */ /* 0x000fe200078e0a50 */
[----:B------:R-:W-:Y:S01]  /*de80*/  ISETP.GT.U32.AND P0, PT, R10, R16, PT ;  /* 0x000000100a00720c */ /* 0x000fe20003f04070 */
[----:B------:R-:W-:Y:S01]  /*de90*/  IMAD.MOV.U32 R79, RZ, RZ, R9 ;  /* 0x000000ffff4f7224 */ /* 0x000fe200078e0009 */
[----:B------:R-:W-:Y:S01]  /*dea0*/  IABS R9, R12 ;  /* 0x0000000c00097213 */ /* 0x000fe20000000000 */
[----:B------:R-:W-:Y:S01]  /*deb0*/  IMAD.MOV R14, RZ, RZ, -R18 ;  /* 0x000000ffff0e7224 */ /* 0x000fe200078e0a12 */
[----:B------:R-:W-:Y:S01]  /*dec0*/  ISETP.GE.AND P3, PT, R25, RZ, PT ;  /* 0x000000ff1900720c */ /* 0x000fe20003f66270 */
[----:B------:R-:W-:Y:S01]  /*ded0*/  @!P5 IMAD.IADD R8, R8, 0x1, -R10 ;  /* 0x000000010808d824 */ /* 0x000fe200078e0a0a */
[----:B------:R-:W-:Y:S01]  /*dee0*/  ISETP.GE.AND P1, PT, R24, RZ, PT ;  /* 0x000000ff1800720c */ /* 0x000fe20003f26270 */
[----:B------:R-:W-:Y:S02]  /*def0*/  IMAD R15, R10, R14, R15 ;  /* 0x0000000e0a0f7224 */ /* 0x000fe400078e020f */
[----:B------:R-:W-:Y:S01]  /*df00*/  IMAD.HI.U32 R14, R11, R9, RZ ;  /* 0x000000090b0e7227 */ /* 0x000fe200078e00ff */
[----:B------:R0:W-:Y:S03]  /*df10*/  STL [R1+0x1288], R93 ;  /* 0x0012885d01007387 */ /* 0x0001e60000100800 */
[----:B------:R-:W-:-:S02]  /*df20*/  VIADD R19, R0, 0x3b ;  /* 0x0000003b00137836 */ /* 0x000fc40000000000 */
[----:B------:R-:W-:Y:S01]  /*df30*/  IMAD.MOV.U32 R78, RZ, RZ, R8 ;  /* 0x000000ffff4e7224 */ /* 0x000fe200078e0008 */
[----:B------:R-:W-:Y:S01]  /*df40*/  STL [R1+0x128c], R92 ;  /* 0x00128c5c01007387 */ /* 0x000fe20000100800 */
[----:B------:R-:W-:Y:S02]  /*df50*/  @!P6 IMAD.IADD R17, R17, 0x1, -R10 ;  /* 0x000000011111e824 */ /* 0x000fe400078e0a0a */
[----:B------:R-:W-:Y:S01]  /*df60*/  IMAD.MOV R8, RZ, RZ, -R14 ;  /* 0x000000ffff087224 */ /* 0x000fe200078e0a0e */
[----:B------:R-:W-:Y:S01]  /*df70*/  STL.64 [R1+0x1298], R90 ;  /* 0x0012985a01007387 */ /* 0x000fe20000100a00 */
[----:B------:R-:W-:Y:S01]  /*df80*/  @!P0 IMAD.IADD R16, R16, 0x1, -R10 ;  /* 0x0000000110108824 */ /* 0x000fe200078e0a0a */
[----:B------:R-:W-:Y:S01]  /*df90*/  ISETP.GE.AND P4, PT, R26, RZ, PT ;  /* 0x000000ff1a00720c */ /* 0x000fe20003f86270 */
[----:B------:R-:W-:Y:S01]  /*dfa0*/  IMAD R9, R10, R8, R9 ;  /* 0x000000080a097224 */ /* 0x000fe200078e0209 */
[----:B------:R1:W-:Y:S01]  /*dfb0*/  STL [R1+0x140], R13 ;  /* 0x0001400d01007387 */ /* 0x0003e20000100800 */
[----:B------:R-:W-:Y:S01]  /*dfc0*/  IABS R18, R19 ;  /* 0x0000001300127213 */ /* 0x000fe20000000000 */
[----:B------:R-:W-:Y:S01]  /*dfd0*/  VIADD R21, R0, 0x3c ;  /* 0x0000003c00157836 */ /* 0x000fe20000000000 */
[----:B------:R-:W-:Y:S01]  /*dfe0*/  ISETP.GT.U32.AND P5, PT, R10, R15, PT ;  /* 0x0000000f0a00720c */ /* 0x000fe20003fa4070 */
[----:B------:R-:W-:Y:S01]  /*dff0*/  @!P3 IMAD.MOV R78, RZ, RZ, -R78 ;  /* 0x000000ffff4eb224 */ /* 0x000fe200078e0a4e */
[----:B------:R-:W-:Y:S01]  /*e000*/  ISETP.GE.AND P0, PT, R12, RZ, PT ;  /* 0x000000ff0c00720c */ /* 0x000fe20003f06270 */
[----:B------:R-:W-:Y:S01]  /*e010*/  VIADD R27, R0, 0x52 ;  /* 0x00000052001b7836 */ /* 0x000fe20000000000 */
[----:B0-----:R-:W0:Y:S01]  /*e020*/  LDC R93, c[0x0][0x3a0] ;  /* 0x0000e800ff5d7b82 */ /* 0x001e220000000800 */
[----:B-1----:R-:W-:Y:S01]  /*e030*/  IMAD.MOV.U32 R13, RZ, RZ, R17 ;  /* 0x000000ffff0d7224 */ /* 0x002fe200078e0011 */
[----:B------:R-:W-:Y:S01]  /*e040*/  ISETP.GT.U32.AND P3, PT, R10, R16, PT ;  /* 0x000000100a00720c */ /* 0x000fe20003f64070 */
[----:B------:R-:W-:Y:S01]  /*e050*/  IMAD.HI.U32 R12, R11, R18, RZ ;  /* 0x000000120b0c7227 */ /* 0x000fe200078e00ff */
[----:B------:R-:W-:-:S03]  /*e060*/  IABS R20, R21 ;  /* 0x0000001500147213 */ /* 0x000fc60000000000 */
[----:B------:R-:W-:Y:S01]  /*e070*/  @!P1 IMAD.MOV R13, RZ, RZ, -R13 ;  /* 0x000000ffff0d9224 */ /* 0x000fe200078e0a0d */
[----:B------:R-:W-:Y:S01]  /*e080*/  ISETP.GT.U32.AND P1, PT, R10, R9, PT ;  /* 0x000000090a00720c */ /* 0x000fe20003f24070 */
[----:B------:R-:W-:Y:S02]  /*e090*/  IMAD.MOV R12, RZ, RZ, -R12 ;  /* 0x000000ffff0c7224 */ /* 0x000fe400078e0a0c */
[----:B------:R-:W-:Y:S02]  /*e0a0*/  IMAD.MOV.U32 R14, RZ, RZ, R20 ;  /* 0x000000ffff0e7224 */ /* 0x000fe400078e0014 */
[----:B------:R-:W-:Y:S01]  /*e0b0*/  @!P4 IMAD.MOV R79, RZ, RZ, -R79 ;  /* 0x000000ffff4fc224 */ /* 0x000fe200078e0a4f */
[----:B------:R-:W-:Y:S01]  /*e0c0*/  ISETP.GE.AND P4, PT, R22, RZ, PT ;  /* 0x000000ff1600720c */ /* 0x000fe20003f86270 */
[----:B------:R-:W-:Y:S02]  /*e0d0*/  @!P5 IMAD.IADD R15, R15, 0x1, -R10 ;  /* 0x000000010f0fd824 */ /* 0x000fe400078e0a0a */
[----:B------:R-:W-:-:S02]  /*e0e0*/  IMAD R8, R10, R12, R18 ;  /* 0x0000000c0a087224 */ /* 0x000fc400078e0212 */
[----:B------:R-:W-:Y:S01]  /*e0f0*/  IMAD.HI.U32 R12, R11, R14, RZ ;  /* 0x0000000e0b0c7227 */ /* 0x000fe200078e00ff */
[----:B------:R-:W-:-:S03]  /*e100*/  ISETP.GT.U32.AND P5, PT, R10, R15, PT ;  /* 0x0000000f0a00720c */ /* 0x000fc60003fa4070 */
[--C-:B------:R-:W-:Y:S01]  /*e110*/  @!P3 IMAD.IADD R16, R16, 0x1, -R10.reuse ;  /* 0x000000011010b824 */ /* 0x100fe200078e0a0a */
[----:B------:R-:W-:Y:S01]  /*e120*/  ISETP.GT.U32.AND P3, PT, R10, R8, PT ;  /* 0x000000080a00720c */ /* 0x000fe20003f64070 */
[----:B------:R-:W-:Y:S02]  /*e130*/  @!P1 IMAD.IADD R9, R9, 0x1, -R10 ;  /* 0x0000000109099824 */ /* 0x000fe400078e0a0a */
[----:B------:R-:W-:Y:S02]  /*e140*/  IMAD.MOV R12, RZ, RZ, -R12 ;  /* 0x000000ffff0c7224 */ /* 0x000fe400078e0a0c */
[----:B------:R-:W-:Y:S01]  /*e150*/  VIADD R20, R0, 0x3e ;  /* 0x0000003e00147836 */ /* 0x000fe20000000000 */
[----:B------:R-:W-:Y:S01]  /*e160*/  ISETP.GT.U32.AND P1, PT, R10, R9, PT ;  /* 0x000000090a00720c */ /* 0x000fe20003f24070 */
[----:B------:R-:W-:Y:S02]  /*e170*/  VIADD R17, R0, 0x3d ;  /* 0x0000003d00117836 */ /* 0x000fe40000000000 */
[----:B------:R-:W-:-:S02]  /*e180*/  IMAD R14, R10, R12, R14 ;  /* 0x0000000c0a0e7224 */ /* 0x000fc400078e020e */
[----:B------:R-:W-:Y:S01]  /*e190*/  IMAD.MOV.U32 R77, RZ, RZ, R16 ;  /* 0x000000ffff4d7224 */ /* 0x000fe200078e0010 */
[----:B------:R-:W-:Y:S02]  /*e1a0*/  ISETP.GE.AND P6, PT, R23, RZ, PT ;  /* 0x000000ff1700720c */ /* 0x000fe40003fc6270 */
[----:B------:R-:W-:Y:S01]  /*e1b0*/  IABS R18, R20 ;  /* 0x0000001400127213 */ /* 0x000fe20000000000 */
[----:B------:R-:W-:Y:S01]  /*e1c0*/  @!P4 IMAD.MOV R77, RZ, RZ, -R77 ;  /* 0x000000ffff4dc224 */ /* 0x000fe200078e0a4d */
[----:B------:R-:W-:Y:S02]  /*e1d0*/  IABS R23, R17 ;  /* 0x0000001100177213 */ /* 0x000fe40000000000 */
[----:B------:R-:W-:Y:S01]  /*e1e0*/  ISETP.GT.U32.AND P4, PT, R10, R14, PT ;  /* 0x0000000e0a00720c */ /* 0x000fe20003f84070 */
[--C-:B------:R-:W-:Y:S01]  /*e1f0*/  @!P5 IMAD.IADD R15, R15, 0x1, -R10.reuse ;  /* 0x000000010f0fd824 */ /* 0x100fe200078e0a0a */
[----:B------:R-:W-:Y:S01]  /*e200*/  ISETP.GE.AND P5, PT, R19, RZ, PT ;  /* 0x000000ff1300720c */ /* 0x000fe20003fa6270 */
[----:B------:R-:W-:-:S02]  /*e210*/  @!P3 IMAD.IADD R8, R8, 0x1, -R10 ;  /* 0x000000010808b824 */ /* 0x000fc400078e0a0a */
[----:B------:R-:W-:-:S04]  /*e220*/  IMAD.HI.U32 R12, R11, R18, RZ ;  /* 0x000000120b0c7227 */ /* 0x000fc800078e00ff */
[----:B------:R-:W-:Y:S02]  /*e230*/  VIADD R22, R0, 0x40 ;  /* 0x0000004000167836 */ /* 0x000fe40000000000 */
[----:B------:R-:W-:Y:S01]  /*e240*/  IMAD.MOV.U32 R19, RZ, RZ, R23 ;  /* 0x000000ffff137224 */ /* 0x000fe200078e0017 */
[----:B------:R-:W-:Y:S01]  /*e250*/  ISETP.GT.U32.AND P3, PT, R10, R8, PT ;  /* 0x000000080a00720c */ /* 0x000fe20003f64070 */
[----:B------:R-:W-:Y:S02]  /*e260*/  IMAD.MOV.U32 R76, RZ, RZ, R15 ;  /* 0x000000ffff4c7224 */ /* 0x000fe400078e000f */
[----:B------:R-:W-:Y:S02]  /*e270*/  IMAD.MOV R15, RZ, RZ, -R12 ;  /* 0x000000ffff0f7224 */ /* 0x000fe400078e0a0c */
[----:B------:R-:W-:Y:S01]  /*e280*/  @!P1 IMAD.IADD R9, R9, 0x1, -R10 ;  /* 0x0000000109099824 */ /* 0x000fe200078e0a0a */
[----:B------:R-:W-:Y:S01]  /*e290*/  IABS R24, R22 ;  /* 0x0000001600187213 */ /* 0x000fe20000000000 */
[----:B------:R-:W-:-:S04]  /*e2a0*/  IMAD.HI.U32 R23, R11, R19, RZ ;  /* 0x000000130b177227 */ /* 0x000fc800078e00ff */
[----:B------:R-:W-:Y:S02]  /*e2b0*/  IMAD R15, R10, R15, R18 ;  /* 0x0000000f0a0f7224 */ /* 0x000fe400078e0212 */
[----:B------:R-:W-:Y:S02]  /*e2c0*/  IMAD.MOV.U32 R75, RZ, RZ, R9 ;  /* 0x000000ffff4b7224 */ /* 0x000fe400078e0009 */
[----:B------:R-:W-:Y:S02]  /*e2d0*/  IMAD.MOV R16, RZ, RZ, -R23 ;  /* 0x000000ffff107224 */ /* 0x000fe400078e0a17 */
[----:B------:R-:W-:Y:S02]  /*e2e0*/  @!P4 IMAD.IADD R14, R14, 0x1, -R10 ;  /* 0x000000010e0ec824 */ /* 0x000fe400078e0a0a */
[----:B------:R-:W-:Y:S02]  /*e2f0*/  IMAD.MOV.U32 R12, RZ, RZ, R24 ;  /* 0x000000ffff0c7224 */ /* 0x000fe400078e0018 */
[----:B------:R-:W-:Y:S01]  /*e300*/  @!P0 IMAD.MOV R75, RZ, RZ, -R75 ;  /* 0x000000ffff4b8224 */ /* 0x000fe200078e0a4b */
[C---:B------:R-:W-:Y:S01]  /*e310*/  ISETP.GT.U32.AND P0, PT, R10.reuse, R15, PT ;  /* 0x0000000f0a00720c */ /* 0x040fe20003f04070 */
[C---:B------:R-:W-:Y:S01]  /*e320*/  IMAD R16, R10.reuse, R16, R19 ;  /* 0x000000100a107224 */ /* 0x040fe200078e0213 */
[----:B------:R-:W-:Y:S01]  /*e330*/  ISETP.GT.U32.AND P4, PT, R10, R14, PT ;  /* 0x0000000e0a00720c */ /* 0x000fe20003f84070 */
[----:B------:R-:W-:-:S04]  /*e340*/  IMAD.HI.U32 R18, R11, R12, RZ ;  /* 0x0000000c0b127227 */ /* 0x000fc800078e00ff */
[----:B------:R-:W-:Y:S01]  /*e350*/  @!P3 IMAD.IADD R8, R8, 0x1, -R10 ;  /* 0x000000010808b824 */ /* 0x000fe200078e0a0a */
[----:B------:R-:W-:Y:S01]  /*e360*/  ISETP.GT.U32.AND P3, PT, R10, R16, PT ;  /* 0x000000100a00720c */ /* 0x000fe20003f64070 */
[----:B------:R-:W-:Y:S01]  /*e370*/  IMAD.MOV R9, RZ, RZ, -R18 ;  /* 0x000000ffff097224 */ /* 0x000fe200078e0a12 */
[----:B------:R-:W-:Y:S01]  /*e380*/  ISETP.GE.AND P1, PT, R17, RZ, PT ;  /* 0x000000ff1100720c */ /* 0x000fe20003f26270 */
[----:B------:R-:W-:Y:S02]  /*e390*/  VIADD R17, R0, 0x41 ;  /* 0x0000004100117836 */ /* 0x000fe40000000000 */
[----:B------:R-:W-:Y:S02]  /*e3a0*/  IMAD R12, R10, R9, R12 ;  /* 0x000000090a0c7224 */ /* 0x000fe400078e020c */
[--C-:B------:R-:W-:Y:S02]  /*e3b0*/  @!P0 IMAD.IADD R15, R15, 0x1, -R10.reuse ;  /* 0x000000010f0f8824 */ /* 0x100fe400078e0a0a */
[--C-:B------:R-:W-:Y:S01]  /*e3c0*/  @!P4 IMAD.IADD R14, R14, 0x1, -R10.reuse ;  /* 0x000000010e0ec824 */ /* 0x100fe200078e0a0a */
[----:B------:R-:W-:Y:S01]  /*e3d0*/  ISETP.GT.U32.AND P4, PT, R10, R12, PT ;  /* 0x0000000c0a00720c */ /* 0x000fe20003f84070 */
[----:B------:R-:W-:Y:S01]  /*e3e0*/  VIADD R18, R0, 0x42 ;  /* 0x0000004200127836 */ /* 0x000fe20000000000 */
[----:B------:R-:W-:Y:S01]  /*e3f0*/  IABS R9, R17 ;  /* 0x0000001100097213 */ /* 0x000fe20000000000 */
[----:B------:R-:W-:Y:S01]  /*e400*/  @!P3 IMAD.IADD R16, R16, 0x1, -R10 ;  /* 0x000000011010b824 */ /* 0x000fe200078e0a0a */
[----:B------:R-:W-:Y:S01]  /*e410*/  ISETP.GT.U32.AND P0, PT, R10, R15, PT ;  /* 0x0000000f0a00720c */ /* 0x000fe20003f04070 */
[----:B------:R-:W-:-:S02]  /*e420*/  IMAD.MOV.U32 R73, RZ, RZ, R14 ;  /* 0x000000ffff497224 */ /* 0x000fc400078e000e */
[----:B------:R-:W-:Y:S01]  /*e430*/  IMAD.MOV.U32 R74, RZ, RZ, R8 ;  /* 0x000000ffff4a7224 */ /* 0x000fe200078e0008 */
[----:B------:R-:W-:Y:S01]  /*e440*/  IABS R8, R18 ;  /* 0x0000001200087213 */ /* 0x000fe20000000000 */
[----:B------:R-:W-:Y:S01]  /*e450*/  IMAD.HI.U32 R14, R11, R9, RZ ;  /* 0x000000090b0e7227 */ /* 0x000fe200078e00ff */
[----:B------:R-:W-:-:S03]  /*e460*/  ISETP.GT.U32.AND P3, PT, R10, R16, PT ;  /* 0x000000100a00720c */ /* 0x000fc60003f64070 */
[----:B------:R-:W-:Y:S01]  /*e470*/  @!P5 IMAD.MOV R74, RZ, RZ, -R74 ;  /* 0x000000ffff4ad224 */ /* 0x000fe200078e0a4a */
[----:B------:R-:W-:Y:S01]  /*e480*/  ISETP.GE.AND P5, PT, R20, RZ, PT ;  /* 0x000000ff1400720c */ /* 0x000fe20003fa6270 */
[----:B------:R-:W-:Y:S02]  /*e490*/  IMAD.MOV R14, RZ, RZ, -R14 ;  /* 0x000000ffff0e7224 */ /* 0x000fe400078e0a0e */
[----:B------:R-:W-:Y:S01]  /*e4a0*/  @!P6 IMAD.MOV R76, RZ, RZ, -R76 ;  /* 0x000000ffff4ce224 */ /* 0x000fe200078e0a4c */
[----:B------:R-:W-:Y:S01]  /*e4b0*/  ISETP.GE.AND P6, PT, R21, RZ, PT ;  /* 0x000000ff1500720c */ /* 0x000fe20003fc6270 */
[----:B------:R-:W-:Y:S01]  /*e4c0*/  IMAD.HI.U32 R20, R11, R8, RZ ;  /* 0x000000080b147227 */ /* 0x000fe200078e00ff */
[----:B------:R-:W-:Y:S03]  /*e4d0*/  STL.64 [R1+0x12a0], R82 ;  /* 0x0012a05201007387 */ /* 0x000fe60000100a00 */
[----:B------:R-:W-:-:S02]  /*e4e0*/  VIADD R19, R0, 0x43 ;  /* 0x0000004300137836 */ /* 0x000fc40000000000 */
[----:B------:R-:W-:Y:S02]  /*e4f0*/  @!P4 IMAD.IADD R12, R12, 0x1, -R10 ;  /* 0x000000010c0cc824 */ /* 0x000fe400078e0a0a */
[C---:B------:R-:W-:Y:S01]  /*e500*/  IMAD R9, R10.reuse, R14, R9 ;  /* 0x0000000e0a097224 */ /* 0x040fe200078e0209 */
[----:B------:R-:W-:Y:S01]  /*e510*/  STL.64 [R1+0x12a8], R80 ;  /* 0x0012a85001007387 */ /* 0x000fe20000100a00 */
[----:B------:R-:W-:Y:S02]  /*e520*/  IMAD.MOV R20, RZ, RZ, -R20 ;  /* 0x000000ffff147224 */ /* 0x000fe400078e0a14 */
[----:B------:R-:W-:Y:S01]  /*e530*/  @!P0 IMAD.IADD R15, R15, 0x1, -R10 ;  /* 0x000000010f0f8824 */ /* 0x000fe200078e0a0a */
[----:B------:R-:W-:Y:S01]  /*e540*/  STL.64 [R1+0x12b0], R78 ;  /* 0x0012b04e01007387 */ /* 0x000fe20000100a00 */
[----:B------:R-:W-:Y:S02]  /*e550*/  IABS R21, R19 ;  /* 0x0000001300157213 */ /* 0x000fe40000000000 */
[C---:B------:R-:W-:Y:S01]  /*e560*/  ISETP.GT.U32.AND P4, PT, R10.reuse, R12, PT ;  /* 0x0000000c0a00720c */ /* 0x040fe20003f84070 */
[----:B------:R1:W-:Y:S01]  /*e570*/  STL [R1+0x138], R13 ;  /* 0x0001380d01007387 */ /* 0x0003e20000100800 */
[C---:B------:R-:W-:Y:S01]  /*e580*/  ISETP.GT.U32.AND P0, PT, R10.reuse, R9, PT ;  /* 0x000000090a00720c */ /* 0x040fe20003f04070 */
[----:B------:R-:W-:-:S02]  /*e590*/  IMAD R8, R10, R20, R8 ;  /* 0x000000140a087224 */ /* 0x000fc400078e0208 */
[----:B------:R-:W-:Y:S01]  /*e5a0*/  @!P3 IMAD.IADD R16, R16, 0x1, -R10 ;  /* 0x000000011010b824 */ /* 0x000fe200078e0a0a */
[----:B------:R-:W-:Y:S01]  /*e5b0*/  ISETP.GE.AND P3, PT, R17, RZ, PT ;  /* 0x000000ff1100720c */ /* 0x000fe20003f66270 */
[----:B------:R-:W-:Y:S02]  /*e5c0*/  IMAD.MOV.U32 R17, RZ, RZ, R21 ;  /* 0x000000ffff117224 */ /* 0x000fe400078e0015 */
[----:B-1----:R-:W-:Y:S02]  /*e5d0*/  IMAD.MOV.U32 R13, RZ, RZ, R15 ;  /* 0x000000ffff0d7224 */ /* 0x002fe400078e000f */
[----:B------:R-:W-:Y:S02]  /*e5e0*/  @!P6 IMAD.MOV R73, RZ, RZ, -R73 ;  /* 0x000000ffff49e224 */ /* 0x000fe400078e0a49 */
[----:B------:R-:W-:Y:S01]  /*e5f0*/  @!P5 IMAD.MOV R13, RZ, RZ, -R13 ;  /* 0x000000ffff0dd224 */ /* 0x000fe200078e0a0d */
[----:B------:R-:W-:Y:S01]  /*e600*/  ISETP.GT.U32.AND P5, PT, R10, R8, PT ;  /* 0x000000080a00720c */ /* 0x000fe20003fa4070 */
[----:B------:R-:W-:Y:S01]  /*e610*/  IMAD.MOV.U32 R72, RZ, RZ, R16 ;  /* 0x000000ffff487224 */ /* 0x000fe200078e0010 */
[----:B------:R-:W-:Y:S01]  /*e620*/  ISETP.GE.AND P6, PT, R22, RZ, PT ;  /* 0x000000ff1600720c */ /* 0x000fe20003fc6270 */
[----:B------:R-:W-:-:S04]  /*e630*/  IMAD.HI.U32 R16, R11, R17, RZ ;  /* 0x000000110b107227 */ /* 0x000fc800078e00ff */
[----:B------:R-:W-:Y:S02]  /*e640*/  IMAD.MOV R15, RZ, RZ, -R16 ;  /* 0x000000ffff0f7224 */ /* 0x000fe400078e0a10 */
[--C-:B------:R-:W-:Y:S02]  /*e650*/  @!P4 IMAD.IADD R12, R12, 0x1, -R10.reuse ;  /* 0x000000010c0cc824 */ /* 0x100fe400078e0a0a */
[----:B------:R-:W-:Y:S02]  /*e660*/  @!P0 IMAD.IADD R9, R9, 0x1, -R10 ;  /* 0x0000000109098824 */ /* 0x000fe400078e0a0a */
[----:B------:R-:W-:Y:S02]  /*e670*/  VIADD R14, R0, 0x44 ;  /* 0x00000044000e7836 */ /* 0x000fe40000000000 */
[C---:B------:R-:W-:Y:S02]  /*e680*/  IMAD R15, R10.reuse, R15, R17 ;  /* 0x0000000f0a0f7224 */ /* 0x040fe400078e0211 */
[----:B------:R-:W-:Y:S01]  /*e690*/  IMAD.MOV.U32 R71, RZ, RZ, R12 ;  /* 0x000000ffff477224 */ /* 0x000fe200078e000c */
[----:B------:R-:W-:Y:S01]  /*e6a0*/  ISETP.GT.U32.AND P0, PT, R10, R9, PT ;  /* 0x000000090a00720c */ /* 0x000fe20003f04070 */
[----:B------:R-:W-:Y:S01]  /*e6b0*/  @!P5 IMAD.IADD R8, R8, 0x1, -R10 ;  /* 0x000000010808d824 */ /* 0x000fe200078e0a0a */
[----:B------:R-:W-:Y:S01]  /*e6c0*/  IABS R16, R14 ;  /* 0x0000000e00107213 */ /* 0x000fe20000000000 */
[----:B------:R-:W-:Y:S01]  /*e6d0*/  @!P6 IMAD.MOV R71, RZ, RZ, -R71 ;  /* 0x000000ffff47e224 */ /* 0x000fe200078e0a47 */
[----:B------:R-:W-:Y:S01]  /*e6e0*/  ISETP.GT.U32.AND P6, PT, R10, R15, PT ;  /* 0x0000000f0a00720c */ /* 0x000fe20003fc4070 */
[----:B------:R-:W-:Y:S01]  /*e6f0*/  @!P1 IMAD.MOV R72, RZ, RZ, -R72 ;  /* 0x000000ffff489224 */ /* 0x000fe200078e0a48 */
[----:B------:R-:W-:Y:S01]  /*e700*/  ISETP.GE.AND P1, PT, R18, RZ, PT ;  /* 0x000000ff1200720c */ /* 0x000fe20003f26270 */
[----:B------:R-:W-:Y:S01]  /*e710*/  VIADD R18, R0, 0x45 ;  /* 0x0000004500127836 */ /* 0x000fe20000000000 */
[----:B------:R-:W-:Y:S01]  /*e720*/  ISETP.GE.AND P4, PT, R19, RZ, PT ;  /* 0x000000ff1300720c */ /* 0x000fe20003f86270 */
[----:B------:R-:W-:Y:S01]  /*e730*/  IMAD.HI.U32 R19, R11, R16, RZ ;  /* 0x000000100b137227 */ /* 0x000fe200078e00ff */
[----:B------:R-:W-:-:S02]  /*e740*/  ISETP.GT.U32.AND P5, PT, R10, R8, PT ;  /* 0x000000080a00720c */ /* 0x000fc40003fa4070 */
[----:B------:R-:W-:Y:S01]  /*e750*/  IABS R17, R18 ;  /* 0x0000001200117213 */ /* 0x000fe20000000000 */
[----:B------:R-:W-:Y:S02]  /*e760*/  IMAD.MOV R19, RZ, RZ, -R19 ;  /* 0x000000ffff137224 */ /* 0x000fe400078e0a13 */
[----:B------:R-:W-:Y:S02]  /*e770*/  VIADD R23, R0, 0x46 ;  /* 0x0000004600177836 */ /* 0x000fe40000000000 */
[----:B------:R-:W-:Y:S01]  /*e780*/  @!P0 IMAD.IADD R9, R9, 0x1, -R10 ;  /* 0x0000000109098824 */ /* 0x000fe200078e0a0a */
[----:B------:R-:W-:Y:S01]  /*e790*/  ISETP.GE.AND P0, PT, R14, RZ, PT ;  /* 0x000000ff0e00720c */ /* 0x000fe20003f06270 */
[----:B------:R-:W-:Y:S01]  /*e7a0*/  IMAD R14, R10, R19, R16 ;  /* 0x000000130a0e7224 */ /* 0x000fe200078e0210 */
[----:B------:R-:W-:Y:S01]  /*e7b0*/  IABS R12, R23 ;  /* 0x00000017000c7213 */ /* 0x000fe20000000000 */
[----:B------:R-:W-:-:S04]  /*e7c0*/  IMAD.HI.U32 R20, R11, R17, RZ ;  /* 0x000000110b147227 */ /* 0x000fc800078e00ff */
[--C-:B------:R-:W-:Y:S02]  /*e7d0*/  @!P6 IMAD.IADD R15, R15, 0x1, -R10.reuse ;  /* 0x000000010f0fe824 */ /* 0x100fe400078e0a0a */
[----:B------:R-:W-:Y:S01]  /*e7e0*/  @!P5 IMAD.IADD R8, R8, 0x1, -R10 ;  /* 0x000000010808d824 */ /* 0x000fe200078e0a0a */
[C---:B------:R-:W-:Y:S01]  /*e7f0*/  ISETP.GT.U32.AND P5, PT, R10.reuse, R14, PT ;  /* 0x0000000e0a00720c */ /* 0x040fe20003fa4070 */
[----:B------:R-:W-:Y:S01]  /*e800*/  IMAD.MOV R20, RZ, RZ, -R20 ;  /* 0x000000ffff147224 */ /* 0x000fe200078e0a14 */
[----:B------:R-:W-:Y:S01]  /*e810*/  ISETP.GT.U32.AND P6, PT, R10, R15, PT ;  /* 0x0000000f0a00720c */ /* 0x000fe20003fc4070 */
[----:B------:R-:W-:-:S04]  /*e820*/  IMAD.HI.U32 R19, R11, R12, RZ ;  /* 0x0000000c0b137227 */ /* 0x000fc800078e00ff */
[C---:B------:R-:W-:Y:S02]  /*e830*/  IMAD R17, R10.reuse, R20, R17 ;  /* 0x000000140a117224 */ /* 0x040fe400078e0211 */
[----:B------:R-:W-:Y:S02]  /*e840*/  IMAD.MOV.U32 R70, RZ, RZ, R9 ;  /* 0x000000ffff467224 */ /* 0x000fe400078e0009 */
[----:B------:R-:W-:Y:S02]  /*e850*/  IMAD.MOV R9, RZ, RZ, -R19 ;  /* 0x000000ffff097224 */ /* 0x000fe400078e0a13 */
[----:B------:R-:W-:Y:S01]  /*e860*/  @!P3 IMAD.MOV R70, RZ, RZ, -R70 ;  /* 0x000000ffff46b224 */ /* 0x000fe200078e0a46 */
[----:B------:R-:W-:Y:S01]  /*e870*/  ISETP.GT.U32.AND P3, PT, R10, R17, PT ;  /* 0x000000110a00720c */ /* 0x000fe20003f64070 */
[----:B------:R-:W-:Y:S02]  /*e880*/  VIADD R24, R0, 0x48 ;  /* 0x0000004800187836 */ /* 0x000fe40000000000 */
[----:B------:R-:W-:-:S02]  /*e890*/  IMAD R12, R10, R9, R12 ;  /* 0x000000090a0c7224 */ /* 0x000fc400078e020c */
[----:B------:R-:W-:Y:S01]  /*e8a0*/  IMAD.MOV.U32 R69, RZ, RZ, R8 ;  /* 0x000000ffff457224 */ /* 0x000fe200078e0008 */
[----:B------:R-:W-:Y:S01]  /*e8b0*/  IABS R16, R24 ;  /* 0x0000001800107213 */ /* 0x000fe20000000000 */
[--C-:B------:R-:W-:Y:S02]  /*e8c0*/  @!P5 IMAD.IADD R14, R14, 0x1, -R10.reuse ;  /* 0x000000010e0ed824 */ /* 0x100fe400078e0a0a */
[----:B------:R-:W-:Y:S01]  /*e8d0*/  @!P6 IMAD.IADD R15, R15, 0x1, -R10 ;  /* 0x000000010f0fe824 */ /* 0x000fe200078e0a0a */
[----:B------:R-:W-:Y:S01]  /*e8e0*/  ISETP.GT.U32.AND P6, PT, R10, R12, PT ;  /* 0x0000000c0a00720c */ /* 0x000fe20003fc4070 */
[----:B------:R-:W-:Y:S01]  /*e8f0*/  @!P1 IMAD.MOV R69, RZ, RZ, -R69 ;  /* 0x000000ffff459224 */ /* 0x000fe200078e0a45 */
[----:B------:R-:W-:Y:S01]  /*e900*/  ISETP.GE.AND P1, PT, R18, RZ, PT ;  /* 0x000000ff1200720c */ /* 0x000fe20003f26270 */
[----:B------:R-:W-:Y:S01]  /*e910*/  VIADD R22, R0, 0x49 ;  /* 0x0000004900167836 */ /* 0x000fe20000000000 */
[----:B------:R-:W-:Y:S01]  /*e920*/  ISETP.GT.U32.AND P5, PT, R10, R14, PT ;  /* 0x0000000e0a00720c */ /* 0x000fe20003fa4070 */
[----:B------:R-:W-:-:S04]  /*e930*/  IMAD.HI.U32 R18, R11, R16, RZ ;  /* 0x000000100b127227 */ /* 0x000fc800078e00ff */
[C---:B------:R-:W-:Y:S01]  /*e940*/  VIADD R21, R0.reuse, 0x4a ;  /* 0x0000004a00157836 */ /* 0x040fe20000000000 */
[----:B------:R-:W-:Y:S01]  /*e950*/  IABS R8, R22 ;  /* 0x0000001600087213 */ /* 0x000fe20000000000 */
[----:B------:R-:W-:Y:S02]  /*e960*/  @!P3 IMAD.IADD R17, R17, 0x1, -R10 ;  /* 0x000000011111b824 */ /* 0x000fe400078e0a0a */
[----:B------:R-:W-:Y:S01]  /*e970*/  IMAD.MOV R9, RZ, RZ, -R18 ;  /* 0x000000ffff097224 */ /* 0x000fe200078e0a12 */
[----:B------:R-:W-:Y:S01]  /*e980*/  IABS R18, R21 ;  /* 0x0000001500127213 */ /* 0x000fe20000000000 */
[----:B------:R-:W-:Y:S01]  /*e990*/  VIADD R20, R0, 0x4b ;  /* 0x0000004b00147836 */ /* 0x000fe20000000000 */
[C---:B------:R-:W-:Y:S01]  /*e9a0*/  ISETP.GT.U32.AND P3, PT, R10.reuse, R17, PT ;  /* 0x000000110a00720c */ /* 0x040fe20003f64070 */
[----:B------:R-:W-:Y:S02]  /*e9b0*/  IMAD R9, R10, R9, R16 ;  /* 0x000000090a097224 */ /* 0x000fe400078e0210 */
[----:B------:R-:W-:-:S04]  /*e9c0*/  IMAD.HI.U32 R19, R11, R8, RZ ;  /* 0x000000080b137227 */ /* 0x000fc800078e00ff */
[----:B------:R-:W-:Y:S02]  /*e9d0*/  @!P6 IMAD.IADD R12, R12, 0x1, -R10 ;  /* 0x000000010c0ce824 */ /* 0x000fe400078e0a0a */
[----:B------:R-:W-:Y:S01]  /*e9e0*/  IMAD.MOV.U32 R16, RZ, RZ, R18 ;  /* 0x000000ffff107224 */ /* 0x000fe200078e0012 */
[----:B------:R-:W-:Y:S01]  /*e9f0*/  IABS R25, R20 ;  /* 0x0000001400197213 */ /* 0x000fe20000000000 */
        /* <DEDUP_REMOVED lines=8> */
[----:B------:R-:W-:Y:S01]  /*ea80*/  @!P3 IMAD.IADD R17, R17, 0x1, -R10 ;  /* 0x000000011111b824 */ /* 0x000fe200078e0a0a */
[C---:B------:R-:W-:Y:S01]  /*ea90*/  ISETP.GT.U32.AND P3, PT, R10.reuse, R8, PT ;  /* 0x000000080a00720c */ /* 0x040fe20003f64070 */
[----:B------:R-:W-:Y:S02]  /*eaa0*/  IMAD R16, R10, R25, R16 ;  /* 0x000000190a107224 */ /* 0x000fe400078e0210 */
[----:B------:R-:W-:-:S02]  /*eab0*/  @!P5 IMAD.IADD R9, R9, 0x1, -R10 ;  /* 0x000000010909d824 */ /* 0x000fc400078e0a0a */
[----:B------:R-:W-:Y:S01]  /*eac0*/  @!P6 IMAD.IADD R12, R12, 0x1, -R10 ;  /* 0x000000010c0ce824 */ /* 0x000fe200078e0a0a */
[C---:B------:R-:W-:Y:S01]  /*ead0*/  ISETP.GT.U32.AND P6, PT, R10.reuse, R16, PT ;  /* 0x000000100a00720c */ /* 0x040fe20003fc4070 */
[----:B------:R-:W-:Y:S01]  /*eae0*/  IMAD.MOV.U32 R68, RZ, RZ, R15 ;  /* 0x000000ffff447224 */ /* 0x000fe200078e000f */
[----:B------:R-:W-:Y:S01]  /*eaf0*/  ISETP.GT.U32.AND P5, PT, R10, R9, PT ;  /* 0x000000090a00720c */ /* 0x000fe20003fa4070 */
[----:B------:R-:W-:Y:S01]  /*eb00*/  STL.64 [R1+0x12b8], R76 ;  /* 0x0012b84c01007387 */ /* 0x000fe20000100a00 */
[----:B------:R-:W-:-:S03]  /*eb10*/  IMAD.HI.U32 R26, R11, R18, RZ ;  /* 0x000000120b1a7227 */ /* 0x000fc600078e00ff */
[----:B------:R-:W-:Y:S01]  /*eb20*/  STL [R1+0x12c0], R75 ;  /* 0x0012c04b01007387 */ /* 0x000fe20000100800 */
[----:B------:R-:W-:Y:S01]  /*eb30*/  @!P4 IMAD.MOV R68, RZ, RZ, -R68 ;  /* 0x000000ffff44c224 */ /* 0x000fe200078e0a44 */
[----:B------:R-:W-:Y:S01]  /*eb40*/  ISETP.GE.AND P4, PT, R23, RZ, PT ;  /* 0x000000ff1700720c */ /* 0x000fe20003f86270 */
[----:B------:R-:W-:Y:S01]  /*eb50*/  @!P3 IMAD.IADD R8, R8, 0x1, -R10 ;  /* 0x000000010808b824 */ /* 0x000fe200078e0a0a */
[----:B------:R-:W-:Y:S01]  /*eb60*/  STL [R1+0x12d0], R75 ;  /* 0x0012d04b01007387 */ /* 0x000fe20000100800 */
[----:B------:R-:W-:-:S03]  /*eb70*/  IMAD.MOV R23, RZ, RZ, -R26 ;  /* 0x000000ffff177224 */ /* 0x000fc600078e0a1a */
[----:B------:R-:W-:Y:S01]  /*eb80*/  STL [R1+0x12f0], R75 ;  /* 0x0012f04b01007387 */ /* 0x000fe20000100800 */
[----:B------:R-:W-:-:S03]  /*eb90*/  IMAD.MOV.U32 R66, RZ, RZ, R14 ;  /* 0x000000ffff427224 */ /* 0x000fc600078e000e */
[----:B------:R-:W-:Y:S01]  /*eba0*/  STL [R1+0x1310], R75 ;  /* 0x0013104b01007387 */ /* 0x000fe20000100800 */
[----:B------:R-:W-:-:S03]  /*ebb0*/  IMAD R14, R10, R23, R18 ;  /* 0x000000170a0e7224 */ /* 0x000fc600078e0212 */
[----:B------:R-:W-:Y:S01]  /*ebc0*/  STL [R1+0x1330], R75 ;  /* 0x0013304b01007387 */ /* 0x000fe20000100800 */
[----:B------:R-:W-:-:S03]  /*ebd0*/  ISETP.GT.U32.AND P3, PT, R10, R8, PT ;  /* 0x000000080a00720c */ /* 0x000fc60003f64070 */
[----:B------:R-:W-:Y:S01]  /*ebe0*/  STL [R1+0x1350], R75 ;  /* 0x0013504b01007387 */ /* 0x000fe20000100800 */
[----:B------:R-:W-:-:S03]  /*ebf0*/  @!P6 IMAD.IADD R16, R16, 0x1, -R10 ;  /* 0x000000011010e824 */ /* 0x000fc600078e0a0a */
[----:B------:R-:W-:Y:S04]  /*ec00*/  STL [R1+0x1370], R75 ;  /* 0x0013704b01007387 */ /* 0x000fe80000100800 */
[----:B------:R-:W-:Y:S01]  /*ec10*/  STL [R1+0x1390], R75 ;  /* 0x0013904b01007387 */ /* 0x000fe20000100800 */
[----:B------:R-:W-:-:S03]  /*ec20*/  @!P5 IMAD.IADD R9, R9, 0x1, -R10 ;  /* 0x000000010909d824 */ /* 0x000fc600078e0a0a */
[----:B------:R-:W-:Y:S01]  /*ec30*/  STL [R1+0x13b0], R75 ;  /* 0x0013b04b01007387 */ /* 0x000fe20000100800 */
[----:B------:R-:W-:-:S03]  /*ec40*/  VIADD R18, R0, 0x4d ;  /* 0x0000004d00127836 */ /* 0x000fc60000000000 */
[----:B------:R-:W-:Y:S01]  /*ec50*/  STL [R1+0x13d0], R75 ;  /* 0x0013d04b01007387 */ /* 0x000fe20000100800 */
[----:B------:R-:W-:-:S03]  /*ec60*/  ISETP.GT.U32.AND P5, PT, R10, R14, PT ;  /* 0x0000000e0a00720c */ /* 0x000fc60003fa4070 */
[----:B------:R-:W-:Y:S01]  /*ec70*/  STL [R1+0x13f0], R75 ;  /* 0x0013f04b01007387 */ /* 0x000fe20000100800 */
[----:B------:R-:W-:-:S03]  /*ec80*/  ISETP.GT.U32.AND P6, PT, R10, R16, PT ;  /* 0x000000100a00720c */ /* 0x000fc60003fc4070 */
[----:B------:R-:W-:Y:S01]  /*ec90*/  STL [R1+0x1410], R75 ;  /* 0x0014104b01007387 */ /* 0x000fe20000100800 */
[----:B------:R-:W-:-:S03]  /*eca0*/  VIADD R19, R0, 0x4c ;  /* 0x0000004c00137836 */ /* 0x000fc60000000000 */
[----:B------:R-:W-:Y:S01]  /*ecb0*/  STL [R1+0x1430], R75 ;  /* 0x0014304b01007387 */ /* 0x000fe20000100800 */
[----:B------:R-:W-:-:S03]  /*ecc0*/  @!P0 IMAD.MOV R66, RZ, RZ, -R66 ;  /* 0x000000ffff428224 */ /* 0x000fc600078e0a42 */
[----:B------:R-:W-:Y:S01]  /*ecd0*/  STL [R1+0x12e0], R74 ;  /* 0x0012e04a01007387 */ /* 0x000fe20000100800 */
[----:B------:R-:W-:Y:S01]  /*ece0*/  ISETP.GE.AND P0, PT, R24, RZ, PT ;  /* 0x000000ff1800720c */ /* 0x000fe20003f06270 */
[----:B------:R-:W-:Y:S02]  /*ecf0*/  IMAD.MOV.U32 R65, RZ, RZ, R17 ;  /* 0x000000ffff417224 */ /* 0x000fe400078e0011 */
[----:B------:R-:W-:Y:S01]  /*ed00*/  STL [R1+0x1320], R74 ;  /* 0x0013204a01007387 */ /* 0x000fe20000100800 */
[----:B------:R-:W-:-:S03]  /*ed10*/  IABS R17, R18 ;  /* 0x0000001200117213 */ /* 0x000fc60000000000 */
[----:B------:R-:W-:Y:S01]  /*ed20*/  STL [R1+0x1360], R74 ;  /* 0x0013604a01007387 */ /* 0x000fe20000100800 */
[----:B------:R-:W-:-:S03]  /*ed30*/  IABS R15, R19 ;  /* 0x00000013000f7213 */ /* 0x000fc60000000000 */
[----:B------:R-:W-:Y:S01]  /*ed40*/  STL [R1+0x13a0], R74 ;  /* 0x0013a04a01007387 */ /* 0x000fe20000100800 */
[----:B------:R-:W-:-:S03]  /*ed50*/  @!P3 IMAD.IADD R8, R8, 0x1, -R10 ;  /* 0x000000010808b824 */ /* 0x000fc600078e0a0a */
[----:B------:R-:W-:Y:S01]  /*ed60*/  STL [R1+0x13e0], R74 ;  /* 0x0013e04a01007387 */ /* 0x000fe20000100800 */
[----:B------:R-:W-:-:S03]  /*ed70*/  ISETP.GE.AND P3, PT, R21, RZ, PT ;  /* 0x000000ff1500720c */ /* 0x000fc60003f66270 */
[----:B------:R-:W-:Y:S04]  /*ed80*/  STL [R1+0x1420], R74 ;  /* 0x0014204a01007387 */ /* 0x000fe80000100800 */
[----:B------:R-:W-:Y:S04]  /*ed90*/  STL.64 [R1+0x12c8], R72 ;  /* 0x0012c84801007387 */ /* 0x000fe80000100a00 */
[----:B------:R1:W-:Y:S01]  /*eda0*/  STL [R1+0x134], R13 ;  /* 0x0001340d01007387 */ /* 0x0003e20000100800 */
[----:B------:R-:W-:-:S04]  /*edb0*/  IMAD.HI.U32 R23, R11, R15, RZ ;  /* 0x0000000f0b177227 */ /* 0x000fc800078e00ff */
[----:B------:R-:W-:Y:S02]  /*edc0*/  @!P5 IMAD.IADD R14, R14, 0x1, -R10 ;  /* 0x000000010e0ed824 */ /* 0x000fe400078e0a0a */
[----:B-1----:R-:W-:Y:S02]  /*edd0*/  IMAD.MOV.U32 R13, RZ, RZ, R12 ;  /* 0x000000ffff0d7224 */ /* 0x002fe400078e000c */
[----:B------:R-:W-:-:S04]  /*ede0*/  IMAD.HI.U32 R12, R11, R17, RZ ;  /* 0x000000110b0c7227 */ /* 0x000fc800078e00ff */
[----:B------:R-:W-:Y:S02]  /*edf0*/  IMAD.MOV.U32 R64, RZ, RZ, R9 ;  /* 0x000000ffff407224 */ /* 0x000fe400078e0009 */
[----:B------:R-:W-:Y:S01]  /*ee00*/  @!P1 IMAD.MOV R65, RZ, RZ, -R65 ;  /* 0x000000ffff419224 */ /* 0x000fe200078e0a41 */
[----:B------:R-:W-:Y:S01]  /*ee10*/  ISETP.GE.AND P1, PT, R22, RZ, PT ;  /* 0x000000ff1600720c */ /* 0x000fe20003f26270 */
[----:B------:R-:W-:Y:S02]  /*ee20*/  IMAD.MOV R9, RZ, RZ, -R12 ;  /* 0x000000ffff097224 */ /* 0x000fe400078e0a0c */
[----:B------:R-:W-:Y:S02]  /*ee30*/  @!P6 IMAD.IADD R16, R16, 0x1, -R10 ;  /* 0x000000011010e824 */ /* 0x000fe400078e0a0a */
[----:B------:R-:W-:Y:S02]  /*ee40*/  IMAD.MOV R22, RZ, RZ, -R23 ;  /* 0x000000ffff167224 */ /* 0x000fe400078e0a17 */
[----:B------:R-:W-:Y:S01]  /*ee50*/  @!P0 IMAD.MOV R64, RZ, RZ, -R64 ;  /* 0x000000ffff408224 */ /* 0x000fe200078e0a40 */
[----:B------:R-:W-:Y:S01]  /*ee60*/  ISETP.GT.U32.AND P0, PT, R10, R14, PT ;  /* 0x0000000e0a00720c */ /* 0x000fe20003f04070 */
[----:B------:R-:W-:-:S02]  /*ee70*/  IMAD.MOV.U32 R63, RZ, RZ, R8 ;  /* 0x000000ffff3f7224 */ /* 0x000fc400078e0008 */
[C---:B------:R-:W-:Y:S02]  /*ee80*/  IMAD R8, R10.reuse, R9, R17 ;  /* 0x000000090a087224 */ /* 0x040fe400078e0211 */
[----:B------:R-:W-:Y:S02]  /*ee90*/  IMAD.MOV.U32 R62, RZ, RZ, R16 ;  /* 0x000000ffff3e7224 */ /* 0x000fe400078e0010 */
[C---:B------:R-:W-:Y:S02]  /*eea0*/  IMAD R15, R10.reuse, R22, R15 ;  /* 0x000000160a0f7224 */ /* 0x040fe400078e020f */
[----:B------:R-:W-:Y:S01]  /*eeb0*/  @!P3 IMAD.MOV R62, RZ, RZ, -R62 ;  /* 0x000000ffff3eb224 */ /* 0x000fe200078e0a3e */
[C---:B------:R-:W-:Y:S01]  /*eec0*/  ISETP.GT.U32.AND P3, PT, R10.reuse, R8, PT ;  /* 0x000000080a00720c */ /* 0x040fe20003f64070 */
[----:B------:R-:W-:Y:S01]  /*eed0*/  @!P4 IMAD.MOV R13, RZ, RZ, -R13 ;  /* 0x000000ffff0dc224 */ /* 0x000fe200078e0a0d */
[----:B------:R-:W-:Y:S01]  /*eee0*/  ISETP.GT.U32.AND P4, PT, R10, R15, PT ;  /* 0x0000000f0a00720c */ /* 0x000fe20003f84070 */
[----:B------:R-:W-:Y:S01]  /*eef0*/  VIADD R9, R0, 0x4e ;  /* 0x0000004e00097836 */ /* 0x000fe20000000000 */
[----:B------:R-:W-:Y:S01]  /*ef00*/  ISETP.GE.AND P5, PT, R20, RZ, PT ;  /* 0x000000ff1400720c */ /* 0x000fe20003fa6270 */
[----:B------:R-:W-:-:S03]  /*ef10*/  @!P0 IMAD.IADD R14, R14, 0x1, -R10 ;  /* 0x000000010e0e8824 */ /* 0x000fc600078e0a0a */
[----:B------:R-:W-:Y:S02]  /*ef20*/  ISETP.GE.AND P0, PT, R9, RZ, PT ;  /* 0x000000ff0900720c */ /* 0x000fe40003f06270 */
[----:B------:R-:W-:Y:S01]  /*ef30*/  IABS R9, R9 ;  /* 0x0000000900097213 */ /* 0x000fe20000000000 */
[----:B------:R-:W-:Y:S02]  /*ef40*/  VIADD R12, R0, 0x50 ;  /* 0x00000050000c7836 */ /* 0x000fe40000000000 */
[----:B------:R-:W-:Y:S02]  /*ef50*/  IMAD.MOV.U32 R61, RZ, RZ, R14 ;  /* 0x000000ffff3d7224 */ /* 0x000fe400078e000e */
[--C-:B------:R-:W-:Y:S02]  /*ef60*/  @!P3 IMAD.IADD R8, R8, 0x1, -R10.reuse ;  /* 0x000000010808b824 */ /* 0x100fe400078e0a0a */
[----:B------:R-:W-:Y:S02]  /*ef70*/  @!P4 IMAD.IADD R15, R15, 0x1, -R10 ;  /* 0x000000010f0fc824 */ /* 0x000fe400078e0a0a */
[----:B------:R-:W-:Y:S01]  /*ef80*/  IMAD.MOV.U32 R14, RZ, RZ, R9 ;  /* 0x000000ffff0e7224 */ /* 0x000fe200078e0009 */
[----:B------:R-:W-:Y:S01]  /*ef90*/  IABS R20, R12 ;  /* 0x0000000c00147213 */ /* 0x000fe20000000000 */
[----:B------:R-:W-:Y:S01]  /*efa0*/  @!P5 IMAD.MOV R61, RZ, RZ, -R61 ;  /* 0x000000ffff3dd224 */ /* 0x000fe200078e0a3d */
[----:B------:R-:W-:Y:S01]  /*efb0*/  ISETP.GE.AND P5, PT, R12, RZ, PT ;  /* 0x000000ff0c00720c */ /* 0x000fe20003fa6270 */
[----:B------:R-:W-:Y:S01]  /*efc0*/  IMAD.HI.U32 R12, R11, R14, RZ ;  /* 0x0000000e0b0c7227 */ /* 0x000fe200078e00ff */
[----:B------:R-:W-:-:S02]  /*efd0*/  ISETP.GT.U32.AND P3, PT, R10, R8, PT ;  /* 0x000000080a00720c */ /* 0x000fc40003f64070 */
[----:B------:R-:W-:Y:S01]  /*efe0*/  ISETP.GT.U32.AND P4, PT, R10, R15, PT ;  /* 0x0000000f0a00720c */ /* 0x000fe20003f84070 */
[----:B------:R-:W-:Y:S01]  /*eff0*/  IMAD.MOV R12, RZ, RZ, -R12 ;  /* 0x000000ffff0c7224 */ /* 0x000fe200078e0a0c */
[----:B------:R-:W-:Y:S01]  /*f000*/  ISETP.GE.AND P6, PT, R19, RZ, PT ;  /* 0x000000ff1300720c */ /* 0x000fe20003fc6270 */
[----:B------:R-:W-:-:S04]  /*f010*/  IMAD.HI.U32 R16, R11, R20, RZ ;  /* 0x000000140b107227 */ /* 0x000fc800078e00ff */
[----:B------:R-:W-:Y:S02]  /*f020*/  IMAD R14, R10, R12, R14 ;  /* 0x0000000c0a0e7224 */ /* 0x000fe400078e020e */
[----:B------:R-:W-:Y:S01]  /*f030*/  @!P1 IMAD.MOV R63, RZ, RZ, -R63 ;  /* 0x000000ffff3f9224 */ /* 0x000fe200078e0a3f */
[----:B------:R-:W-:Y:S01]  /*f040*/  ISETP.GE.AND P1, PT, R18, RZ, PT ;  /* 0x000000ff1200720c */ /* 0x000fe20003f26270 */
[----:B------:R-:W-:Y:S01]  /*f050*/  @!P3 IMAD.IADD R8, R8, 0x1, -R10 ;  /* 0x000000010808b824 */ /* 0x000fe200078e0a0a */
[----:B------:R-:W-:Y:S01]  /*f060*/  IABS R18, R27 ;  /* 0x0000001b00127213 */ /* 0x000fe20000000000 */
[----:B------:R-:W-:Y:S01]  /*f070*/  IMAD.MOV R16, RZ, RZ, -R16 ;  /* 0x000000ffff107224 */ /* 0x000fe200078e0a10 */
[----:B------:R-:W-:Y:S01]  /*f080*/  ISETP.GT.U32.AND P3, PT, R10, R14, PT ;  /* 0x0000000e0a00720c */ /* 0x000fe20003f64070 */
[C---:B------:R-:W-:Y:S02]  /*f090*/  VIADD R28, R0.reuse, 0x55 ;  /* 0x00000055001c7836 */ /* 0x040fe40000000000 */
[----:B------:R-:W-:-:S02]  /*f0a0*/  VIADD R9, R0, 0x51 ;  /* 0x0000005100097836 */ /* 0x000fc40000000000 */
[----:B------:R-:W-:Y:S02]  /*f0b0*/  @!P4 IMAD.IADD R15, R15, 0x1, -R10 ;  /* 0x000000010f0fc824 */ /* 0x000fe400078e0a0a */
[----:B------:R-:W-:Y:S01]  /*f0c0*/  VIADD R24, R0, 0x53 ;  /* 0x0000005300187836 */ /* 0x000fe20000000000 */
[----:B------:R-:W-:Y:S01]  /*f0d0*/  IABS R21, R28 ;  /* 0x0000001c00157213 */ /* 0x000fe20000000000 */
[----:B------:R-:W-:Y:S01]  /*f0e0*/  IMAD R20, R10, R16, R20 ;  /* 0x000000100a147224 */ /* 0x000fe200078e0214 */
[----:B------:R-:W-:Y:S01]  /*f0f0*/  IABS R19, R9 ;  /* 0x0000000900137213 */ /* 0x000fe20000000000 */
[----:B------:R-:W-:Y:S01]  /*f100*/  IMAD.HI.U32 R16, R11, R18, RZ ;  /* 0x000000120b107227 */ /* 0x000fe200078e00ff */
[----:B------:R-:W-:-:S03]  /*f110*/  IABS R12, R24 ;  /* 0x00000018000c7213 */ /* 0x000fc60000000000 */
[----:B------:R-:W-:Y:S01]  /*f120*/  IMAD.MOV.U32 R60, RZ, RZ, R15 ;  /* 0x000000ffff3c7224 */ /* 0x000fe200078e000f */
[----:B------:R-:W-:Y:S01]  /*f130*/  ISETP.GE.AND P4, PT, R9, RZ, PT ;  /* 0x000000ff0900720c */ /* 0x000fe20003f86270 */
[----:B------:R-:W-:Y:S02]  /*f140*/  IMAD.MOV R22, RZ, RZ, -R16 ;  /* 0x000000ffff167224 */ /* 0x000fe400078e0a10 */
[----:B------:R-:W-:Y:S01]  /*f150*/  @!P6 IMAD.MOV R60, RZ, RZ, -R60 ;  /* 0x000000ffff3ce224 */ /* 0x000fe200078e0a3c */
[----:B------:R-:W-:Y:S01]  /*f160*/  ISETP.GT.U32.AND P6, PT, R10, R20, PT ;  /* 0x000000140a00720c */ /* 0x000fe20003fc4070 */
[----:B------:R-:W-:Y:S02]  /*f170*/  IMAD.MOV.U32 R16, RZ, RZ, R21 ;  /* 0x000000ffff107224 */ /* 0x000fe400078e0015 */
[----:B------:R-:W-:-:S04]  /*f180*/  IMAD.HI.U32 R9, R11, R19, RZ ;  /* 0x000000130b097227 */ /* 0x000fc800078e00ff */
[----:B------:R-:W-:-:S04]  /*f190*/  IMAD.HI.U32 R21, R11, R12, RZ ;  /* 0x0000000c0b157227 */ /* 0x000fc800078e00ff */
[----:B------:R-:W-:Y:S02]  /*f1a0*/  @!P3 IMAD.IADD R14, R14, 0x1, -R10 ;  /* 0x000000010e0eb824 */ /* 0x000fe400078e0a0a */
[----:B------:R-:W-:Y:S02]  /*f1b0*/  IMAD.MOV R9, RZ, RZ, -R9 ;  /* 0x000000ffff097224 */ /* 0x000fe400078e0a09 */
[----:B------:R-:W-:Y:S01]  /*f1c0*/  IMAD.MOV R21, RZ, RZ, -R21 ;  /* 0x000000ffff157224 */ /* 0x000fe200078e0a15 */
[C---:B------:R-:W-:Y:S01]  /*f1d0*/  ISETP.GT.U32.AND P3, PT, R10.reuse, R14, PT ;  /* 0x0000000e0a00720c */ /* 0x040fe20003f64070 */
[C---:B------:R-:W-:Y:S02]  /*f1e0*/  IMAD R19, R10.reuse, R9, R19 ;  /* 0x000000090a137224 */ /* 0x040fe400078e0213 */
[----:B------:R-:W-:Y:S02]  /*f1f0*/  IMAD.MOV.U32 R58, RZ, RZ, R8 ;  /* 0x000000ffff3a7224 */ /* 0x000fe400078e0008 */
[----:B------:R-:W-:-:S02]  /*f200*/  IMAD R12, R10, R21, R12 ;  /* 0x000000150a0c7224 */ /* 0x000fc400078e020c */
[C---:B------:R-:W-:Y:S02]  /*f210*/  IMAD R18, R10.reuse, R22, R18 ;  /* 0x000000160a127224 */ /* 0x040fe400078e0212 */
[----:B------:R-:W-:Y:S01]  /*f220*/  @!P1 IMAD.MOV R58, RZ, RZ, -R58 ;  /* 0x000000ffff3a9224 */ /* 0x000fe200078e0a3a */
[----:B------:R-:W-:Y:S01]  /*f230*/  ISETP.GT.U32.AND P1, PT, R10, R19, PT ;  /* 0x000000130a00720c */ /* 0x000fe20003f24070 */
[----:B------:R-:W-:Y:S01]  /*f240*/  @!P6 IMAD.IADD R20, R20, 0x1, -R10 ;  /* 0x000000011414e824 */ /* 0x000fe200078e0a0a */
[----:B------:R-:W-:Y:S01]  /*f250*/  ISETP.GT.U32.AND P6, PT, R10, R12, PT ;  /* 0x0000000c0a00720c */ /* 0x000fe20003fc4070 */
[----:B------:R-:W-:-:S04]  /*f260*/  IMAD.HI.U32 R22, R11, R16, RZ ;  /* 0x000000100b167227 */ /* 0x000fc800078e00ff */
[C---:B------:R-:W-:Y:S01]  /*f270*/  VIADD R23, R0.reuse, 0x54 ;  /* 0x0000005400177836 */ /* 0x040fe20000000000 */
[----:B------:R-:W-:Y:S01]  /*f280*/  STL.64 [R1+0x12d8], R70 ;  /* 0x0012d84601007387 */ /* 0x000fe20000100a00 */
[----:B------:R-:W-:Y:S02]  /*f290*/  IMAD.MOV R8, RZ, RZ, -R22 ;  /* 0x000000ffff087224 */ /* 0x000fe400078e0a16 */
[----:B------:R-:W-:Y:S01]  /*f2a0*/  VIADD R22, R0, 0x56 ;  /* 0x0000005600167836 */ /* 0x000fe20000000000 */
[----:B------:R-:W-:Y:S01]  /*f2b0*/  STL.64 [R1+0x12e8], R68 ;  /* 0x0012e84401007387 */ /* 0x000fe20000100a00 */
[----:B------:R-:W-:Y:S01]  /*f2c0*/  IABS R17, R23 ;  /* 0x0000001700117213 */ /* 0x000fe20000000000 */
[----:B------:R-:W-:Y:S01]  /*f2d0*/  @!P3 IMAD.IADD R14, R14, 0x1, -R10 ;  /* 0x000000010e0eb824 */ /* 0x000fe200078e0a0a */
[----:B------:R-:W-:Y:S01]  /*f2e0*/  ISETP.GT.U32.AND P3, PT, R10, R18, PT ;  /* 0x000000120a00720c */ /* 0x000fe20003f64070 */
[----:B------:R-:W-:Y:S01]  /*f2f0*/  STL [R1+0x1300], R66 ;  /* 0x0013004201007387 */ /* 0x000fe20000100800 */
[----:B------:R-:W-:-:S03]  /*f300*/  IABS R15, R22 ;  /* 0x00000016000f7213 */ /* 0x000fc60000000000 */
[----:B------:R-:W-:Y:S01]  /*f310*/  STL [R1+0x1340], R66 ;  /* 0x0013404201007387 */ /* 0x000fe20000100800 */
[----:B------:R-:W-:-:S03]  /*f320*/  IMAD.MOV.U32 R9, RZ, RZ, R17 ;  /* 0x000000ffff097224 */ /* 0x000fc600078e0011 */
[----:B------:R-:W-:Y:S01]  /*f330*/  STL [R1+0x1380], R66 ;  /* 0x0013804201007387 */ /* 0x000fe20000100800 */
[----:B------:R-:W-:-:S03]  /*f340*/  @!P1 IMAD.IADD R19, R19, 0x1, -R10 ;  /* 0x0000000113139824 */ /* 0x000fc600078e0a0a */
[----:B------:R-:W-:Y:S01]  /*f350*/  STL [R1+0x13c0], R66 ;  /* 0x0013c04201007387 */ /* 0x000fe20000100800 */
[----:B------:R-:W-:-:S03]  /*f360*/  @!P6 IMAD.IADD R12, R12, 0x1, -R10 ;  /* 0x000000010c0ce824 */ /* 0x000fc600078e0a0a */
[----:B------:R-:W-:Y:S01]  /*f370*/  STL [R1+0x1400], R66 ;  /* 0x0014004201007387 */ /* 0x000fe20000100800 */
[----:B------:R-:W-:-:S03]  /*f380*/  ISETP.GT.U32.AND P1, PT, R10, R20, PT ;  /* 0x000000140a00720c */ /* 0x000fc60003f24070 */
[----:B------:R-:W-:Y:S01]  /*f390*/  STL [R1+0x1440], R66 ;  /* 0x0014404201007387 */ /* 0x000fe20000100800 */
[----:B------:R-:W-:-:S03]  /*f3a0*/  IMAD.HI.U32 R17, R11, R9, RZ ;  /* 0x000000090b117227 */ /* 0x000fc600078e00ff */
[----:B------:R1:W-:Y:S01]  /*f3b0*/  STL [R1+0x130], R13 ;  /* 0x0001300d01007387 */ /* 0x0003e20000100800 */
[----:B------:R-:W-:Y:S01]  /*f3c0*/  ISETP.GT.U32.AND P6, PT, R10, R12, PT ;  /* 0x0000000c0a00720c */ /* 0x000fe20003fc4070 */
[----:B------:R-:W-:Y:S02]  /*f3d0*/  IMAD.MOV R17, RZ, RZ, -R17 ;  /* 0x000000ffff117224 */ /* 0x000fe400078e0a11 */
[----:B-1----:R-:W-:Y:S02]  /*f3e0*/  IMAD.MOV.U32 R13, RZ, RZ, R14 ;  /* 0x000000ffff0d7224 */ /* 0x002fe400078e000e */
[----:B------:R-:W-:Y:S02]  /*f3f0*/  IMAD.MOV.U32 R14, RZ, RZ, R15 ;  /* 0x000000ffff0e7224 */ /* 0x000fe400078e000f */
[----:B------:R-:W-:Y:S02]  /*f400*/  @!P3 IMAD.IADD R18, R18, 0x1, -R10 ;  /* 0x000000011212b824 */ /* 0x000fe400078e0a0a */
[----:B------:R-:W-:Y:S01]  /*f410*/  IMAD.HI.U32 R29, R11, R14, RZ ;  /* 0x0000000e0b1d7227 */ /* 0x000fe200078e00ff */
[----:B------:R-:W-:-:S03]  /*f420*/  ISETP.GT.U32.AND P3, PT, R10, R19, PT ;  /* 0x000000130a00720c */ /* 0x000fc60003f64070 */
[C---:B------:R-:W-:Y:S02]  /*f430*/  IMAD R9, R10.reuse, R17, R9 ;  /* 0x000000110a097224 */ /* 0x040fe400078e0209 */
[----:B------:R-:W-:Y:S02]  /*f440*/  IMAD.MOV R29, RZ, RZ, -R29 ;  /* 0x000000ffff1d7224 */ /* 0x000fe400078e0a1d */
[----:B------:R-:W-:Y:S01]  /*f450*/  @!P0 IMAD.MOV R13, RZ, RZ, -R13 ;  /* 0x000000ffff0d8224 */ /* 0x000fe200078e0a0d */
[----:B------:R-:W-:Y:S01]  /*f460*/  ISETP.GT.U32.AND P0, PT, R10, R18, PT ;  /* 0x000000120a00720c */ /* 0x000fe20003f04070 */
[----:B------:R-:W-:Y:S01]  /*f470*/  @!P1 IMAD.IADD R20, R20, 0x1, -R10 ;  /* 0x0000000114149824 */ /* 0x000fe200078e0a0a */
[C---:B------:R-:W-:Y:S01]  /*f480*/  ISETP.GT.U32.AND P1, PT, R10.reuse, R9, PT ;  /* 0x000000090a00720c */ /* 0x040fe20003f24070 */
[----:B------:R-:W-:Y:S02]  /*f490*/  IMAD R14, R10, R29, R14 ;  /* 0x0000001d0a0e7224 */ /* 0x000fe400078e020e */
[----:B------:R-:W-:-:S02]  /*f4a0*/  VIADD R21, R0, 0x58 ;  /* 0x0000005800157836 */ /* 0x000fc40000000000 */
[----:B------:R-:W-:Y:S01]  /*f4b0*/  @!P6 IMAD.IADD R12, R12, 0x1, -R10 ;  /* 0x000000010c0ce824 */ /* 0x000fe200078e0a0a */
[C---:B------:R-:W-:Y:S01]  /*f4c0*/  ISETP.GT.U32.AND P6, PT, R10.reuse, R14, PT ;  /* 0x0000000e0a00720c */ /* 0x040fe20003fc4070 */
[----:B------:R-:W-:Y:S01]  /*f4d0*/  IMAD R8, R10, R8, R16 ;  /* 0x000000080a087224 */ /* 0x000fe200078e0210 */
[----:B------:R-:W-:Y:S01]  /*f4e0*/  IABS R17, R21 ;  /* 0x0000001500117213 */ /* 0x000fe20000000000 */
[----:B------:R-:W-:Y:S02]  /*f4f0*/  VIADD R26, R0, 0x59 ;  /* 0x00000059001a7836 */ /* 0x000fe40000000000 */
[--C-:B------:R-:W-:Y:S01]  /*f500*/  @!P3 IMAD.IADD R19, R19, 0x1, -R10.reuse ;  /* 0x000000011313b824 */ /* 0x100fe200078e0a0a */
[----:B------:R-:W-:Y:S01]  /*f510*/  ISETP.GT.U32.AND P3, PT, R10, R8, PT ;  /* 0x000000080a00720c */ /* 0x000fe20003f64070 */
[----:B------:R-:W-:Y:S02]  /*f520*/  VIADD R25, R0, 0x5a ;  /* 0x0000005a00197836 */ /* 0x000fe40000000000 */
[----:B------:R-:W-:Y:S01]  /*f530*/  @!P0 IMAD.IADD R18, R18, 0x1, -R10 ;  /* 0x0000000112128824 */ /* 0x000fe200078e0a0a */
[----:B------:R-:W-:Y:S01]  /*f540*/  ISETP.GE.AND P0, PT, R27, RZ, PT ;  /* 0x000000ff1b00720c */ /* 0x000fe20003f06270 */
[----:B------:R-:W-:Y:S01]  /*f550*/  IMAD.HI.U32 R27, R11, R17, RZ ;  /* 0x000000110b1b7227 */ /* 0x000fe200078e00ff */
[----:B------:R-:W-:-:S02]  /*f560*/  IABS R16, R26 ;  /* 0x0000001a00107213 */ /* 0x000fc40000000000 */
[----:B------:R-:W-:Y:S01]  /*f570*/  IABS R15, R25 ;  /* 0x00000019000f7213 */ /* 0x000fe20000000000 */
[----:B------:R-:W-:Y:S02]  /*f580*/  @!P1 IMAD.IADD R9, R9, 0x1, -R10 ;  /* 0x0000000109099824 */ /* 0x000fe400078e0a0a */
[----:B------:R-:W-:Y:S01]  /*f590*/  IMAD.MOV.U32 R56, RZ, RZ, R20 ;  /* 0x000000ffff387224 */ /* 0x000fe200078e0014 */
[----:B------:R-:W-:Y:S01]  /*f5a0*/  ISETP.GE.AND P1, PT, R24, RZ, PT ;  /* 0x000000ff1800720c */ /* 0x000fe20003f26270 */
[----:B------:R-:W-:Y:S02]  /*f5b0*/  IMAD.MOV R24, RZ, RZ, -R27 ;  /* 0x000000ffff187224 */ /* 0x000fe400078e0a1b */
[----:B------:R-:W-:Y:S02]  /*f5c0*/  IMAD.MOV.U32 R55, RZ, RZ, R19 ;  /* 0x000000ffff377224 */ /* 0x000fe400078e0013 */
[----:B------:R-:W-:Y:S02]  /*f5d0*/  @!P6 IMAD.IADD R14, R14, 0x1, -R10 ;  /* 0x000000010e0ee824 */ /* 0x000fe400078e0a0a */
[----:B------:R-:W-:Y:S01]  /*f5e0*/  @!P5 IMAD.MOV R56, RZ, RZ, -R56 ;  /* 0x000000ffff38d224 */ /* 0x000fe200078e0a38 */
[----:B------:R-:W-:Y:S01]  /*f5f0*/  ISETP.GT.U32.AND P5, PT, R10, R9, PT ;  /* 0x000000090a00720c */ /* 0x000fe20003fa4070 */
[----:B------:R-:W-:-:S04]  /*f600*/  IMAD.HI.U32 R29, R11, R16, RZ ;  /* 0x000000100b1d7227 */ /* 0x000fc800078e00ff */
[----:B------:R-:W-:-:S04]  /*f610*/  IMAD.HI.U32 R30, R11, R15, RZ ;  /* 0x0000000f0b1e7227 */ /* 0x000fc800078e00ff */
[C---:B------:R-:W-:Y:S02]  /*f620*/  IMAD R17, R10.reuse, R24, R17 ;  /* 0x000000180a117224 */ /* 0x040fe400078e0211 */
[----:B------:R-:W-:Y:S01]  /*f630*/  @!P4 IMAD.MOV R55, RZ, RZ, -R55 ;  /* 0x000000ffff37c224 */ /* 0x000fe200078e0a37 */
[----:B------:R-:W-:Y:S01]  /*f640*/  ISETP.GT.U32.AND P4, PT, R10, R14, PT ;  /* 0x0000000e0a00720c */ /* 0x000fe20003f84070 */
[----:B------:R-:W-:Y:S02]  /*f650*/  IMAD.MOV.U32 R54, RZ, RZ, R18 ;  /* 0x000000ffff367224 */ /* 0x000fe400078e0012 */
[----:B------:R-:W-:Y:S02]  /*f660*/  IMAD.MOV R27, RZ, RZ, -R29 ;  /* 0x000000ffff1b7224 */ /* 0x000fe400078e0a1d */
[----:B------:R-:W-:Y:S02]  /*f670*/  @!P3 IMAD.IADD R8, R8, 0x1, -R10 ;  /* 0x000000010808b824 */ /* 0x000fe400078e0a0a */
[----:B------:R-:W-:-:S02]  /*f680*/  IMAD.MOV R29, RZ, RZ, -R30 ;  /* 0x000000ffff1d7224 */ /* 0x000fc400078e0a1e */
[----:B------:R-:W-:Y:S02]  /*f690*/  VIADD R20, R0, 0x5b ;  /* 0x0000005b00147836 */ /* 0x000fe40000000000 */
[----:B------:R-:W-:Y:S01]  /*f6a0*/  @!P0 IMAD.MOV R54, RZ, RZ, -R54 ;  /* 0x000000ffff368224 */ /* 0x000fe200078e0a36 */
[C---:B------:R-:W-:Y:S01]  /*f6b0*/  ISETP.GT.U32.AND P0, PT, R10.reuse, R17, PT ;  /* 0x000000110a00720c */ /* 0x040fe20003f04070 */
[C---:B------:R-:W-:Y:S01]  /*f6c0*/  IMAD R15, R10.reuse, R29, R15 ;  /* 0x0000001d0a0f7224 */ /* 0x040fe200078e020f */
[C---:B------:R-:W-:Y:S01]  /*f6d0*/  ISETP.GT.U32.AND P6, PT, R10.reuse, R8, PT ;  /* 0x000000080a00720c */ /* 0x040fe20003fc4070 */
[C---:B------:R-:W-:Y:S01]  /*f6e0*/  IMAD R16, R10.reuse, R27, R16 ;  /* 0x0000001b0a107224 */ /* 0x040fe200078e0210 */
[----:B------:R-:W-:Y:S01]  /*f6f0*/  IABS R19, R20 ;  /* 0x0000001400137213 */ /* 0x000fe20000000000 */
[----:B------:R-:W-:Y:S02]  /*f700*/  IMAD.MOV.U32 R53, RZ, RZ, R12 ;  /* 0x000000ffff357224 */ /* 0x000fe400078e000c */
[----:B------:R-:W-:Y:S01]  /*f710*/  @!P5 IMAD.IADD R9, R9, 0x1, -R10 ;  /* 0x000000010909d824 */ /* 0x000fe200078e0a0a */
[----:B------:R-:W-:Y:S01]  /*f720*/  ISETP.GT.U32.AND P5, PT, R10, R15, PT ;  /* 0x0000000f0a00720c */ /* 0x000fe20003fa4070 */
[----:B------:R-:W-:-:S02]  /*f730*/  IMAD.MOV.U32 R12, RZ, RZ, R19 ;  /* 0x000000ffff0c7224 */ /* 0x000fc400078e0013 */
[----:B------:R-:W-:Y:S01]  /*f740*/  @!P1 IMAD.MOV R53, RZ, RZ, -R53 ;  /* 0x000000ffff359224 */ /* 0x000fe200078e0a35 */
[----:B------:R-:W-:Y:S01]  /*f750*/  ISETP.GT.U32.AND P1, PT, R10, R16, PT ;  /* 0x000000100a00720c */ /* 0x000fe20003f24070 */
[--C-:B------:R-:W-:Y:S01]  /*f760*/  @!P4 IMAD.IADD R14, R14, 0x1, -R10.reuse ;  /* 0x000000010e0ec824 */ /* 0x100fe200078e0a0a */
[----:B------:R-:W-:Y:S01]  /*f770*/  ISETP.GE.AND P3, PT, R23, RZ, PT ;  /* 0x000000ff1700720c */ /* 0x000fe20003f66270 */
[----:B------:R-:W-:Y:S01]  /*f780*/  IMAD.HI.U32 R23, R11, R12, RZ ;  /* 0x0000000c0b177227 */ /* 0x000fe200078e00ff */
[----:B------:R-:W-:Y:S01]  /*f790*/  ISETP.GE.AND P4, PT, R22, RZ, PT ;  /* 0x000000ff1600720c */ /* 0x000fe20003f86270 */
[----:B------:R-:W-:Y:S02]  /*f7a0*/  STL.64 [R1+0x12f8], R64 ;  /* 0x0012f84001007387 */ /* 0x000fe40000100a00 */
[--C-:B------:R-:W-:Y:S01]  /*f7b0*/  @!P0 IMAD.IADD R17, R17, 0x1, -R10.reuse ;  /* 0x0000000111118824 */ /* 0x100fe200078e0a0a */
[----:B------:R-:W-:Y:S01]  /*f7c0*/  ISETP.GE.AND P0, PT, R21, RZ, PT ;  /* 0x000000ff1500720c */ /* 0x000fe20003f06270 */
[----:B------:R-:W-:Y:S01]  /*f7d0*/  @!P6 IMAD.IADD R8, R8, 0x1, -R10 ;  /* 0x000000010808e824 */ /* 0x000fe200078e0a0a */
[----:B------:R-:W-:Y:S01]  /*f7e0*/  STL.64 [R1+0x1308], R62 ;  /* 0x0013083e01007387 */ /* 0x000fe20000100a00 */
[----:B------:R-:W-:-:S02]  /*f7f0*/  IMAD.MOV R21, RZ, RZ, -R23 ;  /* 0x000000ffff157224 */ /* 0x000fc400078e0a17 */
[----:B------:R-:W-:Y:S01]  /*f800*/  IMAD.MOV.U32 R49, RZ, RZ, R8 ;  /* 0x000000ffff317224 */ /* 0x000fe200078e0008 */
[----:B------:R-:W-:Y:S01]  /*f810*/  STL.64 [R1+0x1318], R60 ;  /* 0x0013183c01007387 */ /* 0x000fe20000100a00 */
[----:B------:R-:W-:Y:S02]  /*f820*/  @!P5 IMAD.IADD R15, R15, 0x1, -R10 ;  /* 0x000000010f0fd824 */ /* 0x000fe400078e0a0a */
[----:B------:R-:W-:Y:S01]  /*f830*/  IMAD R8, R10, R21, R12 ;  /* 0x000000150a087224 */ /* 0x000fe200078e020c */
[----:B------:R1:W-:Y:S01]  /*f840*/  STL [R1+0x12c], R13 ;  /* 0x00012c0d01007387 */ /* 0x0003e20000100800 */
[----:B------:R-:W-:Y:S01]  /*f850*/  @!P1 IMAD.IADD R16, R16, 0x1, -R10 ;  /* 0x0000000110109824 */ /* 0x000fe200078e0a0a */
[C---:B------:R-:W-:Y:S02]  /*f860*/  ISETP.GT.U32.AND P1, PT, R10.reuse, R17, PT ;  /* 0x000000110a00720c */ /* 0x040fe40003f24070 */
[----:B------:R-:W-:Y:S01]  /*f870*/  ISETP.GT.U32.AND P5, PT, R10, R15, PT ;  /* 0x0000000f0a00720c */ /* 0x000fe20003fa4070 */
[----:B-1----:R-:W-:-:S04]  /*f880*/  IMAD.MOV.U32 R13, RZ, RZ, R14 ;  /* 0x000000ffff0d7224 */ /* 0x002fc800078e000e */
[----:B------:R-:W-:Y:S01]  /*f890*/  @!P4 IMAD.MOV R13, RZ, RZ, -R13 ;  /* 0x000000ffff0dc224 */ /* 0x000fe200078e0a0d */
[----:B------:R-:W-:Y:S01]  /*f8a0*/  ISETP.GT.U32.AND P4, PT, R10, R8, PT ;  /* 0x000000080a00720c */ /* 0x000fe20003f84070 */
[----:B------:R-:W-:Y:S02]  /*f8b0*/  IMAD.MOV.U32 R51, RZ, RZ, R9 ;  /* 0x000000ffff337224 */ /* 0x000fe400078e0009 */
[----:B------:R-:W-:Y:S02]  /*f8c0*/  VIADD R18, R0, 0x5c ;  /* 0x0000005c00127836 */ /* 0x000fe40000000000 */
[----:B------:R-:W-:Y:S01]  /*f8d0*/  @!P3 IMAD.MOV R51, RZ, RZ, -R51 ;  /* 0x000000ffff33b224 */ /* 0x000fe200078e0a33 */
[----:B------:R-:W-:Y:S01]  /*f8e0*/  ISETP.GT.U32.AND P3, PT, R10, R16, PT ;  /* 0x000000100a00720c */ /* 0x000fe20003f64070 */
[--C-:B------:R-:W-:Y:S01]  /*f8f0*/  @!P1 IMAD.IADD R17, R17, 0x1, -R10.reuse ;  /* 0x0000000111119824 */ /* 0x100fe200078e0a0a */
[----:B------:R-:W-:Y:S01]  /*f900*/  ISETP.GE.AND P6, PT, R28, RZ, PT ;  /* 0x000000ff1c00720c */ /* 0x000fe20003fc6270 */
[--C-:B------:R-:W-:Y:S01]  /*f910*/  @!P5 IMAD.IADD R15, R15, 0x1, -R10.reuse ;  /* 0x000000010f0fd824 */ /* 0x100fe200078e0a0a */
[----:B------:R-:W-:Y:S01]  /*f920*/  ISETP.GE.AND P1, PT, R25, RZ, PT ;  /* 0x000000ff1900720c */ /* 0x000fe20003f26270 */
[----:B------:R-:W-:Y:S01]  /*f930*/  IMAD.MOV.U32 R47, RZ, RZ, R17 ;  /* 0x000000ffff2f7224 */ /* 0x000fe200078e0011 */
[----:B------:R-:W-:Y:S01]  /*f940*/  IABS R19, R18 ;  /* 0x0000001200137213 */ /* 0x000fe20000000000 */
[----:B------:R-:W-:Y:S01]  /*f950*/  @!P4 IMAD.IADD R8, R8, 0x1, -R10 ;  /* 0x000000010808c824 */ /* 0x000fe200078e0a0a */
[----:B------:R-:W-:Y:S01]  /*f960*/  ISETP.GE.AND P5, PT, R18, RZ, PT ;  /* 0x000000ff1200720c */ /* 0x000fe20003fa6270 */
[----:B------:R-:W-:-:S02]  /*f970*/  VIADD R18, R0, 0x5d ;  /* 0x0000005d00127836 */ /* 0x000fc40000000000 */
[----:B------:R-:W-:Y:S01]  /*f980*/  @!P0 IMAD.MOV R47, RZ, RZ, -R47 ;  /* 0x000000ffff2f8224 */ /* 0x000fe200078e0a2f */
[----:B------:R-:W-:Y:S01]  /*f990*/  ISETP.GT.U32.AND P4, PT, R10, R8, PT ;  /* 0x000000080a00720c */ /* 0x000fe20003f84070 */
[----:B------:R-:W-:Y:S01]  /*f9a0*/  @!P3 IMAD.IADD R16, R16, 0x1, -R10 ;  /* 0x000000011010b824 */ /* 0x000fe200078e0a0a */
[----:B------:R-:W-:Y:S01]  /*f9b0*/  ISETP.GE.AND P0, PT, R18, RZ, PT ;  /* 0x000000ff1200720c */ /* 0x000fe20003f06270 */
[----:B------:R-:W-:Y:S01]  /*f9c0*/  VIADD R12, R0, 0x5e ;  /* 0x0000005e000c7836 */ /* 0x000fe20000000000 */
[----:B------:R-:W-:Y:S01]  /*f9d0*/  IABS R18, R18 ;  /* 0x0000001200127213 */ /* 0x000fe20000000000 */
[----:B------:R-:W-:Y:S02]  /*f9e0*/  IMAD.MOV.U32 R45, RZ, RZ, R15 ;  /* 0x000000ffff2d7224 */ /* 0x000fe400078e000f */
[----:B------:R-:W-:Y:S01]  /*f9f0*/  @!P6 IMAD.MOV R49, RZ, RZ, -R49 ;  /* 0x000000ffff31e224 */ /* 0x000fe200078e0a31 */
[----:B------:R-:W-:Y:S01]  /*fa00*/  ISETP.GE.AND P6, PT, R26, RZ, PT ;  /* 0x000000ff1a00720c */ /* 0x000fe20003fc6270 */
[----:B------:R-:W-:-:S02]  /*fa10*/  IMAD.MOV.U32 R46, RZ, RZ, R16 ;  /* 0x000000ffff2e7224 */ /* 0x000fc400078e0010 */
[----:B------:R-:W-:Y:S01]  /*fa20*/  IMAD.HI.U32 R14, R11, R19, RZ ;  /* 0x000000130b0e7227 */ /* 0x000fe200078e00ff */
[----:B------:R-:W-:-:S03]  /*fa30*/  ISETP.GE.AND P3, PT, R20, RZ, PT ;  /* 0x000000ff1400720c */ /* 0x000fc60003f66270 */
[----:B------:R-:W-:Y:S02]  /*fa40*/  IMAD.MOV.U32 R16, RZ, RZ, R18 ;  /* 0x000000ffff107224 */ /* 0x000fe400078e0012 */
[----:B------:R-:W-:Y:S01]  /*fa50*/  @!P1 IMAD.MOV R45, RZ, RZ, -R45 ;  /* 0x000000ffff2d9224 */ /* 0x000fe200078e0a2d */
[----:B------:R-:W-:Y:S01]  /*fa60*/  ISETP.GE.AND P1, PT, R12, RZ, PT ;  /* 0x000000ff0c00720c */ /* 0x000fe20003f26270 */
[----:B------:R-:W-:Y:S01]  /*fa70*/  VIADD R9, R0, 0x60 ;  /* 0x0000006000097836 */ /* 0x000fe20000000000 */
[----:B------:R-:W-:Y:S01]  /*fa80*/  IABS R12, R12 ;  /* 0x0000000c000c7213 */ /* 0x000fe20000000000 */
[----:B------:R-:W-:Y:S02]  /*fa90*/  IMAD.MOV R14, RZ, RZ, -R14 ;  /* 0x000000ffff0e7224 */ /* 0x000fe400078e0a0e */
[----:B------:R-:W-:Y:S01]  /*faa0*/  IMAD.HI.U32 R17, R11, R16, RZ ;  /* 0x000000100b117227 */ /* 0x000fe200078e00ff */
[----:B------:R-:W-:-:S03]  /*fab0*/  IABS R15, R9 ;  /* 0x00000009000f7213 */ /* 0x000fc60000000000 */
[----:B------:R-:W-:Y:S01]  /*fac0*/  @!P4 IMAD.IADD R8, R8, 0x1, -R10 ;  /* 0x000000010808c824 */ /* 0x000fe200078e0a0a */
[----:B------:R-:W-:Y:S01]  /*fad0*/  ISETP.GE.AND P4, PT, R9, RZ, PT ;  /* 0x000000ff0900720c */ /* 0x000fe20003f86270 */
[----:B------:R-:W-:Y:S02]  /*fae0*/  IMAD.MOV.U32 R9, RZ, RZ, R12 ;  /* 0x000000ffff097224 */ /* 0x000fe400078e000c */
[C---:B------:R-:W-:Y:S02]  /*faf0*/  IMAD R14, R10.reuse, R14, R19 ;  /* 0x0000000e0a0e7224 */ /* 0x040fe400078e0213 */
[----:B------:R-:W-:Y:S02]  /*fb00*/  IMAD.MOV R12, RZ, RZ, -R17 ;  /* 0x000000ffff0c7224 */ /* 0x000fe400078e0a11 */
[----:B------:R-:W-:Y:S01]  /*fb10*/  @!P6 IMAD.MOV R46, RZ, RZ, -R46 ;  /* 0x000000ffff2ee224 */ /* 0x000fe200078e0a2e */
[C---:B------:R-:W-:Y:S01]  /*fb20*/  ISETP.GT.U32.AND P6, PT, R10.reuse, R14, PT ;  /* 0x0000000e0a00720c */ /* 0x040fe20003fc4070 */
[----:B------:R-:W-:-:S02]  /*fb30*/  IMAD R12, R10, R12, R16 ;  /* 0x0000000c0a0c7224 */ /* 0x000fc400078e0210 */
[----:B------:R-:W-:Y:S02]  /*fb40*/  IMAD.MOV.U32 R43, RZ, RZ, R8 ;  /* 0x000000ffff2b7224 */ /* 0x000fe400078e0008 */
[----:B------:R-:W-:-:S04]  /*fb50*/  IMAD.HI.U32 R17, R11, R9, RZ ;  /* 0x000000090b117227 */ /* 0x000fc800078e00ff */
[----:B------:R-:W-:Y:S01]  /*fb60*/  @!P3 IMAD.MOV R43, RZ, RZ, -R43 ;  /* 0x000000ffff2bb224 */ /* 0x000fe200078e0a2b */
[----:B------:R-:W-:Y:S01]  /*fb70*/  ISETP.GT.U32.AND P3, PT, R10, R12, PT ;  /* 0x0000000c0a00720c */ /* 0x000fe20003f64070 */
[----:B------:R-:W-:-:S04]  /*fb80*/  IMAD.HI.U32 R20, R11, R15, RZ ;  /* 0x0000000f0b147227 */ /* 0x000fc800078e00ff */
[----:B------:R-:W-:Y:S02]  /*fb90*/  IMAD.MOV R8, RZ, RZ, -R17 ;  /* 0x000000ffff087224 */ /* 0x000fe400078e0a11 */
[----:B------:R-:W-:Y:S02]  /*fba0*/  IMAD.MOV R16, RZ, RZ, -R20 ;  /* 0x000000ffff107224 */ /* 0x000fe400078e0a14 */
[----:B------:R-:W-:Y:S02]  /*fbb0*/  IMAD R9, R10, R8, R9 ;  /* 0x000000080a097224 */ /* 0x000fe400078e0209 */
[----:B------:R-:W-:Y:S02]  /*fbc0*/  VIADD R19, R0, 0x61 ;  /* 0x0000006100137836 */ /* 0x000fe40000000000 */
[--C-:B------:R-:W-:Y:S02]  /*fbd0*/  @!P6 IMAD.IADD R14, R14, 0x1, -R10.reuse ;  /* 0x000000010e0ee824 */ /* 0x100fe400078e0a0a */
[----:B------:R-:W-:Y:S01]  /*fbe0*/  IMAD R8, R10, R16, R15 ;  /* 0x000000100a087224 */ /* 0x000fe200078e020f */
[----:B------:R-:W-:Y:S01]  /*fbf0*/  IABS R18, R19 ;  /* 0x0000001300127213 */ /* 0x000fe20000000000 */
[----:B------:R-:W-:Y:S01]  /*fc00*/  @!P3 IMAD.IADD R12, R12, 0x1, -R10 ;  /* 0x000000010c0cb824 */ /* 0x000fe200078e0a0a */
[----:B------:R-:W-:-:S02]  /*fc10*/  ISETP.GT.U32.AND P6, PT, R10, R14, PT ;  /* 0x0000000e0a00720c */ /* 0x000fc40003fc4070 */
[----:B------:R-:W-:Y:S01]  /*fc20*/  ISETP.GT.U32.AND P3, PT, R10, R8, PT ;  /* 0x000000080a00720c */ /* 0x000fe20003f64070 */
[----:B------:R-:W-:-:S04]  /*fc30*/  IMAD.HI.U32 R21, R11, R18, RZ ;  /* 0x000000120b157227 */ /* 0x000fc800078e00ff */
[C---:B------:R-:W-:Y:S02]  /*fc40*/  VIADD R26, R0.reuse, 0x65 ;  /* 0x00000065001a7836 */ /* 0x040fe40000000000 */
[----:B------:R-:W-:Y:S02]  /*fc50*/  IMAD.MOV R17, RZ, RZ, -R21 ;  /* 0x000000ffff117224 */ /* 0x000fe400078e0a15 */
[----:B------:R-:W-:Y:S01]  /*fc60*/  VIADD R23, R0, 0x62 ;  /* 0x0000006200177836 */ /* 0x000fe20000000000 */
[----:B------:R-:W-:Y:S01]  /*fc70*/  IABS R20, R26 ;  /* 0x0000001a00147213 */ /* 0x000fe20000000000 */
[----:B------:R-:W-:Y:S02]  /*fc80*/  IMAD R18, R10, R17, R18 ;  /* 0x000000110a127224 */ /* 0x000fe400078e0212 */
[--C-:B------:R-:W-:Y:S01]  /*fc90*/  @!P6 IMAD.IADD R14, R14, 0x1, -R10.reuse ;  /* 0x000000010e0ee824 */ /* 0x100fe200078e0a0a */
[----:B------:R-:W-:Y:S01]  /*fca0*/  IABS R17, R23 ;  /* 0x0000001700117213 */ /* 0x000fe20000000000 */
[----:B------:R-:W-:-:S02]  /*fcb0*/  @!P3 IMAD.IADD R8, R8, 0x1, -R10 ;  /* 0x000000010808b824 */ /* 0x000fc400078e0a0a */
[----:B------:R-:W-:Y:S02]  /*fcc0*/  IMAD.MOV.U32 R42, RZ, RZ, R14 ;  /* 0x000000ffff2a7224 */ /* 0x000fe400078e000e */
[----:B------:R-:W-:Y:S01]  /*fcd0*/  IMAD.MOV.U32 R14, RZ, RZ, R20 ;  /* 0x000000ffff0e7224 */ /* 0x000fe200078e0014 */
[C---:B------:R-:W-:Y:S01]  /*fce0*/  ISETP.GT.U32.AND P3, PT, R10.reuse, R8, PT ;  /* 0x000000080a00720c */ /* 0x040fe20003f64070 */
[----:B------:R-:W-:Y:S01]  /*fcf0*/  IMAD.HI.U32 R20, R11, R17, RZ ;  /* 0x000000110b147227 */ /* 0x000fe200078e00ff */
[----:B------:R-:W-:-:S03]  /*fd00*/  ISETP.GT.U32.AND P6, PT, R10, R9, PT ;  /* 0x000000090a00720c */ /* 0x000fc60003fc4070 */
[----:B------:R-:W-:Y:S02]  /*fd10*/  VIADD R27, R0, 0x64 ;  /* 0x00000064001b7836 */ /* 0x000fe40000000000 */
[----:B------:R-:W-:-:S03]  /*fd20*/  IMAD.MOV R20, RZ, RZ, -R20 ;  /* 0x000000ffff147224 */ /* 0x000fc600078e0a14 */
[----:B------:R-:W-:Y:S01]  /*fd30*/  IABS R15, R27 ;  /* 0x0000001b000f7213 */ /* 0x000fe20000000000 */
[----:B------:R-:W-:Y:S02]  /*fd40*/  IMAD R17, R10, R20, R17 ;  /* 0x000000140a117224 */ /* 0x000fe400078e0211 */
[----:B------:R-:W-:Y:S02]  /*fd50*/  @!P3 IMAD.IADD R8, R8, 0x1, -R10 ;  /* 0x000000010808b824 */ /* 0x000fe400078e0a0a */
[----:B------:R-:W-:Y:S01]  /*fd60*/  IMAD.HI.U32 R22, R11, R15, RZ ;  /* 0x0000000f0b167227 */ /* 0x000fe200078e00ff */
[----:B------:R-:W-:-:S03]  /*fd70*/  ISETP.GT.U32.AND P3, PT, R10, R17, PT ;  /* 0x000000110a00720c */ /* 0x000fc60003f64070 */
[----:B------:R-:W-:Y:S02]  /*fd80*/  @!P6 IMAD.IADD R9, R9, 0x1, -R10 ;  /* 0x000000010909e824 */ /* 0x000fe400078e0a0a */
[----:B------:R-:W-:Y:S01]  /*fd90*/  IMAD.MOV R22, RZ, RZ, -R22 ;  /* 0x000000ffff167224 */ /* 0x000fe200078e0a16 */
[C---:B------:R-:W-:Y:S01]  /*fda0*/  ISETP.GT.U32.AND P6, PT, R10.reuse, R12, PT ;  /* 0x0000000c0a00720c */ /* 0x040fe20003fc4070 */
[----:B------:R-:W-:Y:S01]  /*fdb0*/  @!P5 IMAD.MOV R42, RZ, RZ, -R42 ;  /* 0x000000ffff2ad224 */ /* 0x000fe200078e0a2a */
[C---:B------:R-:W-:Y:S01]  /*fdc0*/  ISETP.GT.U32.AND P5, PT, R10.reuse, R9, PT ;  /* 0x000000090a00720c */ /* 0x040fe20003fa4070 */
[----:B------:R-:W-:Y:S02]  /*fdd0*/  IMAD R15, R10, R22, R15 ;  /* 0x000000160a0f7224 */ /* 0x000fe400078e020f */
[----:B------:R-:W-:Y:S02]  /*fde0*/  VIADD R28, R0, 0x63 ;  /* 0x00000063001c7836 */ /* 0x000fe40000000000 */
[----:B------:R-:W-:Y:S01]  /*fdf0*/  @!P3 IMAD.IADD R17, R17, 0x1, -R10 ;  /* 0x000000011111b824 */ /* 0x000fe200078e0a0a */
[----:B------:R-:W-:Y:S01]  /*fe00*/  ISETP.GT.U32.AND P3, PT, R10, R15, PT ;  /* 0x0000000f0a00720c */ /* 0x000fe20003f64070 */
[----:B------:R-:W-:Y:S01]  /*fe10*/  VIADD R25, R0, 0x68 ;  /* 0x0000006800197836 */ /* 0x000fe20000000000 */
[----:B------:R-:W-:-:S03]  /*fe20*/  IABS R16, R28 ;  /* 0x0000001c00107213 */ /* 0x000fc60000000000 */
[--C-:B------:R-:W-:Y:S01]  /*fe30*/  @!P6 IMAD.IADD R12, R12, 0x1, -R10.reuse ;  /* 0x000000010c0ce824 */ /* 0x100fe200078e0a0a */
[----:B------:R-:W-:Y:S01]  /*fe40*/  ISETP.GT.U32.AND P6, PT, R10, R18, PT ;  /* 0x000000120a00720c */ /* 0x000fe20003fc4070 */
[----:B------:R-:W-:Y:S01]  /*fe50*/  @!P5 IMAD.IADD R9, R9, 0x1, -R10 ;  /* 0x000000010909d824 */ /* 0x000fe200078e0a0a */
[----:B------:R-:W-:Y:S01]  /*fe60*/  ISETP.GE.AND P5, PT, R19, RZ, PT ;  /* 0x000000ff1300720c */ /* 0x000fe20003fa6270 */
[----:B------:R-:W-:Y:S01]  /*fe70*/  IMAD.HI.U32 R21, R11, R16, RZ ;  /* 0x000000100b157227 */ /* 0x000fe200078e00ff */
[----:B------:R-:W-:-:S03]  /*fe80*/  IABS R19, R25 ;  /* 0x0000001900137213 */ /* 0x000fc60000000000 */
[----:B------:R-:W-:Y:S02]  /*fe90*/  IMAD.MOV R21, RZ, RZ, -R21 ;  /* 0x000000ffff157224 */ /* 0x000fe400078e0a15 */
[----:B------:R-:W-:Y:S01]  /*fea0*/  @!P3 IMAD.IADD R15, R15, 0x1, -R10 ;  /* 0x000000010f0fb824 */ /* 0x000fe200078e0a0a */
[----:B------:R-:W-:Y:S01]  /*feb0*/  ISETP.GT.U32.AND P3, PT, R10, R17, PT ;  /* 0x000000110a00720c */ /* 0x000fe20003f64070 */
[----:B------:R-:W-:Y:S02]  /*fec0*/  IMAD.MOV.U32 R40, RZ, RZ, R8 ;  /* 0x000000ffff287224 */ /* 0x000fe400078e0008 */
[----:B------:R-:W-:-:S04]  /*fed0*/  IMAD.HI.U32 R30, R11, R19, RZ ;  /* 0x000000130b1e7227 */ /* 0x000fc800078e00ff */
[C---:B------:R-:W-:Y:S02]  /*fee0*/  IMAD R16, R10.reuse, R21, R16 ;  /* 0x000000150a107224 */ /* 0x040fe400078e0210 */
[----:B------:R-:W-:Y:S01]  /*fef0*/  @!P4 IMAD.MOV R40, RZ, RZ, -R40 ;  /* 0x000000ffff28c224 */ /* 0x000fe200078e0a28 */
[----:B------:R-:W-:Y:S01]  /*ff00*/  ISETP.GT.U32.AND P4, PT, R10, R15, PT ;  /* 0x0000000f0a00720c */ /* 0x000fe20003f84070 */
[----:B------:R-:W-:Y:S02]  /*ff10*/  VIADD R29, R0, 0x6a ;  /* 0x0000006a001d7836 */ /* 0x000fe40000000000 */
[----:B------:R-:W-:Y:S02]  /*ff20*/  IMAD.MOV R30, RZ, RZ, -R30 ;  /* 0x000000ffff1e7224 */ /* 0x000fe400078e0a1e */
[----:B------:R-:W-:Y:S01]  /*ff30*/  @!P6 IMAD.IADD R18, R18, 0x1, -R10 ;  /* 0x000000011212e824 */ /* 0x000fe200078e0a0a */
[----:B------:R-:W-:Y:S01]  /*ff40*/  ISETP.GT.U32.AND P6, PT, R10, R16, PT ;  /* 0x000000100a00720c */ /* 0x000fe20003fc4070 */
[----:B------:R-:W-:Y:S01]  /*ff50*/  IMAD.MOV.U32 R41, RZ, RZ, R12 ;  /* 0x000000ffff297224 */ /* 0x000fe200078e000c */
[----:B------:R-:W-:Y:S01]  /*ff60*/  IABS R21, R29 ;  /* 0x0000001d00157213 */ /* 0x000fe20000000000 */
[----:B------:R-:W-:-:S04]  /*ff70*/  IMAD.HI.U32 R24, R11, R14, RZ ;  /* 0x0000000e0b187227 */ /* 0x000fc800078e00ff */
[C---:B------:R-:W-:Y:S02]  /*ff80*/  IMAD R12, R10.reuse, R30, R19 ;  /* 0x0000001e0a0c7224 */ /* 0x040fe400078e0213 */
[----:B------:R-:W-:Y:S02]  /*ff90*/  IMAD.MOV R24, RZ, RZ, -R24 ;  /* 0x000000ffff187224 */ /* 0x000fe400078e0a18 */
[----:B------:R-:W-:Y:S01]  /*ffa0*/  @!P3 IMAD.IADD R17, R17, 0x1, -R10 ;  /* 0x000000011111b824 */ /* 0x000fe200078e0a0a */
[----:B------:R-:W-:Y:S01]  /*ffb0*/  ISETP.GT.U32.AND P3, PT, R10, R12, PT ;  /* 0x0000000c0a00720c */ /* 0x000fe20003f64070 */
[----:B------:R-:W-:-:S04]  /*ffc0*/  IMAD.HI.U32 R32, R11, R21, RZ ;  /* 0x000000150b207227 */ /* 0x000fc800078e00ff */
[----:B------:R-:W-:Y:S02]  /*ffd0*/  IMAD R14, R10, R24, R14 ;  /* 0x000000180a0e7224 */ /* 0x000fe400078e020e */
[----:B------:R-:W-:Y:S01]  /*ffe0*/  @!P4 IMAD.IADD R15, R15, 0x1, -R10 ;  /* 0x000000010f0fc824 */ /* 0x000fe200078e0a0a */
[----:B------:R-:W-:Y:S01]  /*fff0*/  ISETP.GE.AND P4, PT, R23, RZ, PT ;  /* 0x000000ff1700720c */ /* 0x000fe20003f86270 */
[----:B------:R-:W-:Y:S02]  /*10000*/  IMAD.MOV R32, RZ, RZ, -R32 ;  /* 0x000000ffff207224 */ /* 0x000fe400078e0a20 */
[----:B------:R-:W-:Y:S01]  /*10010*/  @!P6 IMAD.IADD R16, R16, 0x1, -R10 ;  /* 0x000000011010e824 */ /* 0x000fe200078e0a0a */
[C---:B------:R-:W-:Y:S01]  /*10020*/  ISETP.GT.U32.AND P6, PT, R10.reuse, R14, PT ;  /* 0x0000000e0a00720c */ /* 0x040fe20003fc4070 */
[----:B------:R-:W-:Y:S02]  /*10030*/  IMAD R8, R10, R32, R21 ;  /* 0x000000200a087224 */ /* 0x000fe400078e0215 */
[----:B------:R-:W-:-:S02]  /*10040*/  VIADD R21, R0, 0x6b ;  /* 0x0000006b00157836 */ /* 0x000fc40000000000 */
[C---:B------:R-:W-:Y:S02]  /*10050*/  VIADD R24, R0.reuse, 0x69 ;  /* 0x0000006900187836 */ /* 0x040fe40000000000 */
[----:B------:R-:W-:Y:S01]  /*10060*/  VIADD R67, R0, 0x66 ;  /* 0x0000006600437836 */ /* 0x000fe20000000000 */
[----:B------:R-:W-:Y:S01]  /*10070*/  IABS R19, R21 ;  /* 0x0000001500137213 */ /* 0x000fe20000000000 */
[----:B------:R-:W-:Y:S02]  /*10080*/  @!P3 IMAD.IADD R12, R12, 0x1, -R10 ;  /* 0x000000010c0cb824 */ /* 0x000fe400078e0a0a */
[----:B------:R-:W-:Y:S01]  /*10090*/  IMAD.MOV.U32 R38, RZ, RZ, R17 ;  /* 0x000000ffff267224 */ /* 0x000fe200078e0011 */
[----:B------:R-:W-:Y:S01]  /*100a0*/  IABS R20, R24 ;  /* 0x0000001800147213 */ /* 0x000fe20000000000 */
[----:B------:R-:W-:Y:S01]  /*100b0*/  IMAD.MOV.U32 R89, RZ, RZ, R9 ;  /* 0x000000ffff597224 */ /* 0x000fe200078e0009 */
[----:B------:R-:W-:Y:S01]  /*100c0*/  IABS R22, R67 ;  /* 0x0000004300167213 */ /* 0x000fe20000000000 */
[----:B------:R-:W-:Y:S01]  /*100d0*/  @!P4 IMAD.MOV R38, RZ, RZ, -R38 ;  /* 0x000000ffff26c224 */ /* 0x000fe200078e0a26 */
[----:B------:R-:W-:Y:S01]  /*100e0*/  ISETP.GE.AND P3, PT, R27, RZ, PT ;  /* 0x000000ff1b00720c */ /* 0x000fe20003f66270 */
[----:B------:R-:W-:Y:S01]  /*100f0*/  @!P1 IMAD.MOV R89, RZ, RZ, -R89 ;  /* 0x000000ffff599224 */ /* 0x000fe200078e0a59 */
[C---:B------:R-:W-:Y:S01]  /*10100*/  ISETP.GT.U32.AND P4, PT, R10.reuse, R12, PT ;  /* 0x0000000c0a00720c */ /* 0x040fe20003f84070 */
[----:B------:R-:W-:Y:S01]  /*10110*/  IMAD.HI.U32 R27, R11, R19, RZ ;  /* 0x000000130b1b7227 */ /* 0x000fe200078e00ff */
[----:B------:R-:W-:-:S03]  /*10120*/  ISETP.GT.U32.AND P1, PT, R10, R16, PT ;  /* 0x000000100a00720c */ /* 0x000fc60003f24070 */
[----:B------:R-:W-:Y:S01]  /*10130*/  @!P0 IMAD.MOV R41, RZ, RZ, -R41 ;  /* 0x000000ffff298224 */ /* 0x000fe200078e0a29 */
[----:B------:R-:W-:Y:S01]  /*10140*/  ISETP.GT.U32.AND P0, PT, R10, R18, PT ;  /* 0x000000120a00720c */ /* 0x000fe20003f04070 */
[----:B------:R-:W-:-:S04]  /*10150*/  IMAD.HI.U32 R33, R11, R20, RZ ;  /* 0x000000140b217227 */ /* 0x000fc800078e00ff */
[----:B------:R-:W-:Y:S02]  /*10160*/  @!P6 IMAD.IADD R14, R14, 0x1, -R10 ;  /* 0x000000010e0ee824 */ /* 0x000fe400078e0a0a */
[----:B------:R-:W-:-:S04]  /*10170*/  IMAD.HI.U32 R31, R11, R22, RZ ;  /* 0x000000160b1f7227 */ /* 0x000fc800078e00ff */
[----:B------:R-:W-:Y:S01]  /*10180*/  IMAD.MOV R27, RZ, RZ, -R27 ;  /* 0x000000ffff1b7224 */ /* 0x000fe200078e0a1b */
[C---:B------:R-:W-:Y:S01]  /*10190*/  ISETP.GT.U32.AND P6, PT, R10.reuse, R14, PT ;  /* 0x0000000e0a00720c */ /* 0x040fe20003fc4070 */
[----:B------:R-:W-:Y:S02]  /*101a0*/  IMAD.MOV R33, RZ, RZ, -R33 ;  /* 0x000000ffff217224 */ /* 0x000fe400078e0a21 */
[----:B------:R-:W-:Y:S02]  /*101b0*/  IMAD.MOV R31, RZ, RZ, -R31 ;  /* 0x000000ffff1f7224 */ /* 0x000fe400078e0a1f */
[C---:B------:R-:W-:Y:S02]  /*101c0*/  IMAD R17, R10.reuse, R27, R19 ;  /* 0x0000001b0a117224 */ /* 0x040fe400078e0213 */
[C---:B------:R-:W-:Y:S02]  /*101d0*/  IMAD R9, R10.reuse, R33, R20 ;  /* 0x000000210a097224 */ /* 0x040fe400078e0214 */
[----:B------:R-:W-:-:S02]  /*101e0*/  IMAD R22, R10, R31, R22 ;  /* 0x0000001f0a167224 */ /* 0x000fc400078e0216 */
[--C-:B------:R-:W-:Y:S01]  /*101f0*/  @!P4 IMAD.IADD R12, R12, 0x1, -R10.reuse ;  /* 0x000000010c0cc824 */ /* 0x100fe200078e0a0a */
[----:B------:R-:W-:Y:S01]  /*10200*/  ISETP.GT.U32.AND P4, PT, R10, R17, PT ;  /* 0x000000110a00720c */ /* 0x000fe20003f84070 */
[--C-:B------:R-:W-:Y:S01]  /*10210*/  @!P1 IMAD.IADD R16, R16, 0x1, -R10.reuse ;  /* 0x0000000110109824 */ /* 0x100fe200078e0a0a */
[----:B------:R-:W-:Y:S01]  /*10220*/  ISETP.GT.U32.AND P1, PT, R10, R9, PT ;  /* 0x000000090a00720c */ /* 0x000fe20003f24070 */
[--C-:B------:R-:W-:Y:S01]  /*10230*/  @!P0 IMAD.IADD R18, R18, 0x1, -R10.reuse ;  /* 0x0000000112128824 */ /* 0x100fe200078e0a0a */
[----:B------:R-:W-:Y:S01]  /*10240*/  ISETP.GT.U32.AND P0, PT, R10, R22, PT ;  /* 0x000000160a00720c */ /* 0x000fe20003f04070 */
[----:B------:R-:W-:Y:S01]  /*10250*/  @!P6 IMAD.IADD R14, R14, 0x1, -R10 ;  /* 0x000000010e0ee824 */ /* 0x000fe200078e0a0a */
[----:B------:R-:W-:Y:S01]  /*10260*/  ISETP.GT.U32.AND P6, PT, R10, R8, PT ;  /* 0x000000080a00720c */ /* 0x000fe20003fc4070 */
[----:B------:R-:W-:-:S05]  /*10270*/  VIADD R20, R0, 0x6c ;  /* 0x0000006c00147836 */ /* 0x000fca0000000000 */
[----:B------:R-:W-:Y:S01]  /*10280*/  IABS R23, R20 ;  /* 0x0000001400177213 */ /* 0x000fe20000000000 */
[--C-:B------:R-:W-:Y:S02]  /*10290*/  @!P4 IMAD.IADD R17, R17, 0x1, -R10.reuse ;  /* 0x000000011111c824 */ /* 0x100fe400078e0a0a */
[--C-:B------:R-:W-:Y:S01]  /*102a0*/  @!P1 IMAD.IADD R9, R9, 0x1, -R10.reuse ;  /* 0x0000000109099824 */ /* 0x100fe200078e0a0a */
[----:B------:R-:W-:Y:S01]  /*102b0*/  ISETP.GE.AND P1, PT, R26, RZ, PT ;  /* 0x000000ff1a00720c */ /* 0x000fe20003f26270 */
[----:B------:R-:W-:Y:S01]  /*102c0*/  @!P0 IMAD.IADD R22, R22, 0x1, -R10 ;  /* 0x0000000116168824 */ /* 0x000fe200078e0a0a */
[----:B------:R-:W-:Y:S01]  /*102d0*/  ISETP.GE.AND P0, PT, R28, RZ, PT ;  /* 0x000000ff1c00720c */ /* 0x000fe20003f06270 */
[----:B------:R-:W-:Y:S01]  /*102e0*/  IMAD.MOV.U32 R37, RZ, RZ, R16 ;  /* 0x000000ffff257224 */ /* 0x000fe200078e0010 */
[----:B------:R-:W-:Y:S01]  /*102f0*/  ISETP.GT.U32.AND P4, PT, R10, R17, PT ;  /* 0x000000110a00720c */ /* 0x000fe20003f84070 */
[----:B------:R-:W-:-:S04]  /*10300*/  IMAD.HI.U32 R16, R11, R23, RZ ;  /* 0x000000170b107227 */ /* 0x000fc800078e00ff */
[----:B------:R-:W-:Y:S01]  /*10310*/  @!P6 IMAD.IADD R8, R8, 0x1, -R10 ;  /* 0x000000010808e824 */ /* 0x000fe200078e0a0a */
[C---:B------:R-:W-:Y:S01]  /*10320*/  ISETP.GT.U32.AND P6, PT, R10.reuse, R9, PT ;  /* 0x000000090a00720c */ /* 0x040fe20003fc4070 */
[----:B------:R-:W-:Y:S02]  /*10330*/  IMAD.MOV R16, RZ, RZ, -R16 ;  /* 0x000000ffff107224 */ /* 0x000fe400078e0a10 */
[----:B------:R-:W-:Y:S02]  /*10340*/  IMAD.MOV.U32 R36, RZ, RZ, R15 ;  /* 0x000000ffff247224 */ /* 0x000fe400078e000f */
[----:B------:R-:W-:Y:S02]  /*10350*/  IMAD.MOV.U32 R35, RZ, RZ, R14 ;  /* 0x000000ffff237224 */ /* 0x000fe400078e000e */
[----:B------:R-:W-:Y:S02]  /*10360*/  IMAD R16, R10, R16, R23 ;  /* 0x000000100a107224 */ /* 0x000fe400078e0217 */
[----:B------:R-:W-:Y:S01]  /*10370*/  @!P3 IMAD.MOV R36, RZ, RZ, -R36 ;  /* 0x000000ffff24b224 */ /* 0x000fe200078e0a24 */
[----:B------:R-:W-:Y:S01]  /*10380*/  ISETP.GE.AND P3, PT, R25, RZ, PT ;  /* 0x000000ff1900720c */ /* 0x000fe20003f66270 */
[----:B------:R-:W-:Y:S01]  /*10390*/  @!P1 IMAD.MOV R35, RZ, RZ, -R35 ;  /* 0x000000ffff239224 */ /* 0x000fe200078e0a23 */
[----:B------:R-:W-:Y:S01]  /*103a0*/  ISETP.GE.AND P1, PT, R24, RZ, PT ;  /* 0x000000ff1800720c */ /* 0x000fe20003f26270 */
[----:B------:R-:W-:Y:S01]  /*103b0*/  @!P0 IMAD.MOV R37, RZ, RZ, -R37 ;  /* 0x000000ffff258224 */ /* 0x000fe200078e0a25 */
[C---:B------:R-:W-:Y:S01]  /*103c0*/  ISETP.GT.U32.AND P0, PT, R10.reuse, R8, PT ;  /* 0x000000080a00720c */ /* 0x040fe20003f04070 */
[--C-:B------:R-:W-:Y:S01]  /*103d0*/  @!P4 IMAD.IADD R17, R17, 0x1, -R10.reuse ;  /* 0x000000011111c824 */ /* 0x100fe200078e0a0a */
[----:B------:R-:W-:Y:S01]  /*103e0*/  ISETP.GT.U32.AND P4, PT, R10, R16, PT ;  /* 0x000000100a00720c */ /* 0x000fe20003f84070 */
[----:B------:R-:W-:-:S02]  /*103f0*/  @!P6 IMAD.IADD R9, R9, 0x1, -R10 ;  /* 0x000000010909e824 */ /* 0x000fc400078e0a0a */
[C---:B------:R-:W-:Y:S02]  /*10400*/  VIADD R14, R0.reuse, 0x6d ;  /* 0x0000006d000e7836 */ /* 0x040fe40000000000 */
[----:B------:R-:W-:Y:S02]  /*10410*/  IMAD.MOV.U32 R34, RZ, RZ, R12 ;  /* 0x000000ffff227224 */ /* 0x000fe400078e000c */
[C---:B------:R-:W-:Y:S02]  /*10420*/  VIADD R15, R0.reuse, 0x70 ;  /* 0x00000070000f7836 */ /* 0x040fe40000000000 */
[----:B------:R-:W-:Y:S01]  /*10430*/  IMAD.MOV.U32 R33, RZ, RZ, R9 ;  /* 0x000000ffff217224 */ /* 0x000fe200078e0009 */
[----:B------:R-:W-:Y:S01]  /*10440*/  IABS R9, R14 ;  /* 0x0000000e00097213 */ /* 0x000fe20000000000 */
[----:B------:R-:W-:Y:S02]  /*10450*/  IMAD.MOV.U32 R39, RZ, RZ, R18 ;  /* 0x000000ffff277224 */ /* 0x000fe400078e0012 */
[----:B------:R-:W-:-:S02]  /*10460*/  VIADD R57, R0, 0x6e ;  /* 0x0000006e00397836 */ /* 0x000fc40000000000 */
[----:B------:R-:W-:Y:S01]  /*10470*/  @!P3 IMAD.MOV R34, RZ, RZ, -R34 ;  /* 0x000000ffff22b224 */ /* 0x000fe200078e0a22 */
[----:B------:R-:W-:Y:S01]  /*10480*/  ISETP.GE.AND P3, PT, R14, RZ, PT ;  /* 0x000000ff0e00720c */ /* 0x000fe20003f66270 */
[----:B------:R-:W-:Y:S01]  /*10490*/  @!P1 IMAD.MOV R33, RZ, RZ, -R33 ;  /* 0x000000ffff219224 */ /* 0x000fe200078e0a21 */
[----:B------:R-:W-:Y:S01]  /*104a0*/  ISETP.GE.AND P1, PT, R15, RZ, PT ;  /* 0x000000ff0f00720c */ /* 0x000fe20003f26270 */
[--C-:B------:R-:W-:Y:S01]  /*104b0*/  @!P0 IMAD.IADD R8, R8, 0x1, -R10.reuse ;  /* 0x0000000108088824 */ /* 0x100fe200078e0a0a */
[----:B------:R-:W-:Y:S01]  /*104c0*/  IABS R14, R15 ;  /* 0x0000000f000e7213 */ /* 0x000fe20000000000 */
[----:B------:R-:W-:Y:S02]  /*104d0*/  IMAD.MOV.U32 R15, RZ, RZ, R9 ;  /* 0x000000ffff0f7224 */ /* 0x000fe400078e0009 */
[----:B------:R-:W-:Y:S01]  /*104e0*/  @!P4 IMAD.IADD R16, R16, 0x1, -R10 ;  /* 0x000000011010c824 */ /* 0x000fe200078e0a0a */
[----:B------:R-:W-:Y:S01]  /*104f0*/  IABS R24, R57 ;  /* 0x0000003900187213 */ /* 0x000fe20000000000 */
[----:B------:R-:W-:Y:S01]  /*10500*/  @!P5 IMAD.MOV R39, RZ, RZ, -R39 ;  /* 0x000000ffff27d224 */ /* 0x000fe200078e0a27 */
[C---:B------:R-:W-:Y:S01]  /*10510*/  ISETP.GT.U32.AND P5, PT, R10.reuse, R22, PT ;  /* 0x000000160a00720c */ /* 0x040fe20003fa4070 */
[----:B------:R-:W-:Y:S01]  /*10520*/  IMAD.MOV.U32 R32, RZ, RZ, R8 ;  /* 0x000000ffff207224 */ /* 0x000fe200078e0008 */
[----:B------:R-:W-:Y:S01]  /*10530*/  ISETP.GE.AND P6, PT, R21, RZ, PT ;  /* 0x000000ff1500720c */ /* 0x000fe20003fc6270 */
[----:B------:R-:W-:Y:S01]  /*10540*/  IMAD.HI.U32 R8, R11, R15, RZ ;  /* 0x0000000f0b087227 */ /* 0x000fe200078e00ff */
[----:B------:R-:W-:-:S03]  /*10550*/  ISETP.GT.U32.AND P4, PT, R10, R16, PT ;  /* 0x000000100a00720c */ /* 0x000fc60003f84070 */
[----:B------:R-:W-:-:S04]  /*10560*/  IMAD.HI.U32 R19, R11, R24, RZ ;  /* 0x000000180b137227 */ /* 0x000fc800078e00ff */
[----:B------:R-:W-:Y:S02]  /*10570*/  IMAD.MOV R8, RZ, RZ, -R8 ;  /* 0x000000ffff087224 */ /* 0x000fe400078e0a08 */
[----:B------:R-:W-:Y:S01]  /*10580*/  IMAD.MOV R21, RZ, RZ, -R19 ;  /* 0x000000ffff157224 */ /* 0x000fe200078e0a13 */
[----:B------:R-:W-:Y:S01]  /*10590*/  ISETP.GE.AND P0, PT, R20, RZ, PT ;  /* 0x000000ff1400720c */ /* 0x000fe20003f06270 */
[----:B------:R-:W-:Y:S02]  /*105a0*/  IMAD R15, R10, R8, R15 ;  /* 0x000000080a0f7224 */ /* 0x000fe400078e020f */
[----:B------:R-:W-:Y:S02]  /*105b0*/  IMAD.MOV.U32 R31, RZ, RZ, R17 ;  /* 0x000000ffff1f7224 */ /* 0x000fe400078e0011 */
[----:B------:R-:W-:-:S04]  /*105c0*/  IMAD.HI.U32 R18, R11, R14, RZ ;  /* 0x0000000e0b127227 */ /* 0x000fc800078e00ff */
[----:B------:R-:W-:Y:S01]  /*105d0*/  @!P5 IMAD.IADD R22, R22, 0x1, -R10 ;  /* 0x000000011616d824 */ /* 0x000fe200078e0a0a */
[----:B------:R-:W-:Y:S01]  /*105e0*/  ISETP.GE.AND P5, PT, R29, RZ, PT ;  /* 0x000000ff1d00720c */ /* 0x000fe20003fa6270 */
[C---:B------:R-:W-:Y:S02]  /*105f0*/  IMAD R24, R10.reuse, R21, R24 ;  /* 0x000000150a187224 */ /* 0x040fe400078e0218 */
[----:B------:R-:W-:Y:S01]  /*10600*/  @!P6 IMAD.MOV R31, RZ, RZ, -R31 ;  /* 0x000000ffff1fe224 */ /* 0x000fe200078e0a1f */
[----:B------:R-:W-:Y:S01]  /*10610*/  ISETP.GT.U32.AND P6, PT, R10, R15, PT ;  /* 0x0000000f0a00720c */ /* 0x000fe20003fc4070 */
[----:B------:R-:W-:Y:S02]  /*10620*/  IMAD.MOV R8, RZ, RZ, -R18 ;  /* 0x000000ffff087224 */ /* 0x000fe400078e0a12 */
[----:B------:R-:W-:Y:S01]  /*10630*/  @!P4 IMAD.IADD R16, R16, 0x1, -R10 ;  /* 0x000000011010c824 */ /* 0x000fe200078e0a0a */
[C---:B------:R-:W-:Y:S01]  /*10640*/  ISETP.GT.U32.AND P4, PT, R10.reuse, R24, PT ;  /* 0x000000180a00720c */ /* 0x040fe20003f84070 */
[----:B------:R-:W-:-:S02]  /*10650*/  IMAD R14, R10, R8, R14 ;  /* 0x000000080a0e7224 */ /* 0x000fc400078e020e */
[----:B------:R-:W-:Y:S02]  /*10660*/  IMAD.MOV.U32 R30, RZ, RZ, R16 ;  /* 0x000000ffff1e7224 */ /* 0x000fe400078e0010 */
[----:B------:R-:W-:Y:S02]  /*10670*/  VIADD R12, R0, 0x71 ;  /* 0x00000071000c7836 */ /* 0x000fe40000000000 */
[----:B------:R-:W-:Y:S01]  /*10680*/  @!P0 IMAD.MOV R30, RZ, RZ, -R30 ;  /* 0x000000ffff1e8224 */ /* 0x000fe200078e0a1e */
[----:B------:R-:W-:Y:S01]  /*10690*/  ISETP.GT.U32.AND P0, PT, R10, R14, PT ;  /* 0x0000000e0a00720c */ /* 0x000fe20003f04070 */
[----:B------:R-:W-:Y:S02]  /*106a0*/  VIADD R27, R0, 0x72 ;  /* 0x00000072001b7836 */ /* 0x000fe40000000000 */
[----:B------:R-:W-:Y:S01]  /*106b0*/  @!P5 IMAD.MOV R32, RZ, RZ, -R32 ;  /* 0x000000ffff20d224 */ /* 0x000fe200078e0a20 */
[----:B------:R-:W-:Y:S01]  /*106c0*/  ISETP.GE.AND P5, PT, R12, RZ, PT ;  /* 0x000000ff0c00720c */ /* 0x000fe20003fa6270 */
[--C-:B------:R-:W-:Y:S01]  /*106d0*/  @!P6 IMAD.IADD R15, R15, 0x1, -R10.reuse ;  /* 0x000000010f0fe824 */ /* 0x100fe200078e0a0a */
[----:B------:R-:W-:Y:S01]  /*106e0*/  IABS R12, R12 ;  /* 0x0000000c000c7213 */ /* 0x000fe20000000000 */
[----:B------:R-:W-:Y:S01]  /*106f0*/  @!P4 IMAD.IADD R24, R24, 0x1, -R10 ;  /* 0x000000011818c824 */ /* 0x000fe200078e0a0a */
[----:B------:R-:W-:Y:S01]  /*10700*/  IABS R9, R27 ;  /* 0x0000001b00097213 */ /* 0x000fe20000000000 */
[----:B------:R-:W-:Y:S01]  /*10710*/  VIADD R26, R0, 0x73 ;  /* 0x00000073001a7836 */ /* 0x000fe20000000000 */
[C---:B------:R-:W-:Y:S01]  /*10720*/  ISETP.GT.U32.AND P6, PT, R10.reuse, R15, PT ;  /* 0x0000000f0a00720c */ /* 0x040fe20003fc4070 */
[----:B------:R-:W-:Y:S01]  /*10730*/  IMAD.HI.U32 R20, R11, R12, RZ ;  /* 0x0000000c0b147227 */ /* 0x000fe200078e00ff */
[----:B------:R-:W-:-:S03]  /*10740*/  ISETP.GT.U32.AND P4, PT, R10, R24, PT ;  /* 0x000000180a00720c */ /* 0x000fc60003f84070 */
[----:B------:R-:W-:Y:S01]  /*10750*/  IMAD.HI.U32 R23, R11, R9, RZ ;  /* 0x000000090b177227 */ /* 0x000fe200078e00ff */
[----:B------:R-:W-:-:S03]  /*10760*/  IABS R8, R26 ;  /* 0x0000001a00087213 */ /* 0x000fc60000000000 */
[----:B------:R-:W-:Y:S02]  /*10770*/  IMAD.MOV R18, RZ, RZ, -R20 ;  /* 0x000000ffff127224 */ /* 0x000fe400078e0a14 */
[----:B------:R-:W-:Y:S02]  /*10780*/  @!P0 IMAD.IADD R14, R14, 0x1, -R10 ;  /* 0x000000010e0e8824 */ /* 0x000fe400078e0a0a */
[----:B------:R-:W-:Y:S02]  /*10790*/  IMAD.MOV R19, RZ, RZ, -R23 ;  /* 0x000000ffff137224 */ /* 0x000fe400078e0a17 */
[C---:B------:R-:W-:Y:S01]  /*107a0*/  IMAD R12, R10.reuse, R18, R12 ;  /* 0x000000120a0c7224 */ /* 0x040fe200078e020c */
[----:B------:R-:W-:Y:S01]  /*107b0*/  ISETP.GT.U32.AND P0, PT, R10, R14, PT ;  /* 0x0000000e0a00720c */ /* 0x000fe20003f04070 */
[----:B------:R-:W-:-:S04]  /*107c0*/  IMAD.HI.U32 R16, R11, R8, RZ ;  /* 0x000000080b107227 */ /* 0x000fc800078e00ff */
[C---:B------:R-:W-:Y:S02]  /*107d0*/  IMAD R9, R10.reuse, R19, R9 ;  /* 0x000000130a097224 */ /* 0x040fe400078e0209 */
[----:B------:R-:W-:Y:S01]  /*107e0*/  @!P6 IMAD.IADD R15, R15, 0x1, -R10 ;  /* 0x000000010f0fe824 */ /* 0x000fe200078e0a0a */
[----:B------:R-:W-:Y:S01]  /*107f0*/  ISETP.GT.U32.AND P6, PT, R10, R12, PT ;  /* 0x0000000c0a00720c */ /* 0x000fe20003fc4070 */
[----:B------:R-:W-:Y:S02]  /*10800*/  IMAD.MOV R16, RZ, RZ, -R16 ;  /* 0x000000ffff107224 */ /* 0x000fe400078e0a10 */
[----:B------:R-:W-:Y:S01]  /*10810*/  @!P4 IMAD.IADD R24, R24, 0x1, -R10 ;  /* 0x000000011818c824 */ /* 0x000fe200078e0a0a */
[C---:B------:R-:W-:Y:S01]  /*10820*/  ISETP.GT.U32.AND P4, PT, R10.reuse, R9, PT ;  /* 0x000000090a00720c */ /* 0x040fe20003f84070 */
[----:B------:R-:W-:Y:S02]  /*10830*/  IMAD R8, R10, R16, R8 ;  /* 0x000000100a087224 */ /* 0x000fe400078e0208 */
[----:B------:R-:W-:-:S02]  /*10840*/  VIADD R52, R0, 0x75 ;  /* 0x0000007500347836 */ /* 0x000fc40000000000 */
[----:B------:R-:W-:Y:S02]  /*10850*/  VIADD R48, R0, 0x74 ;  /* 0x0000007400307836 */ /* 0x000fe40000000000 */
[--C-:B------:R-:W-:Y:S01]  /*10860*/  @!P0 IMAD.IADD R14, R14, 0x1, -R10.reuse ;  /* 0x000000010e0e8824 */ /* 0x100fe200078e0a0a */
[----:B------:R-:W-:Y:S01]  /*10870*/  ISETP.GT.U32.AND P0, PT, R10, R8, PT ;  /* 0x000000080a00720c */ /* 0x000fe20003f04070 */
[--C-:B------:R-:W-:Y:S01]  /*10880*/  @!P6 IMAD.IADD R12, R12, 0x1, -R10.reuse ;  /* 0x000000010c0ce824 */ /* 0x100fe200078e0a0a */
[----:B------:R-:W-:Y:S01]  /*10890*/  IABS R17, R52 ;  /* 0x0000003400117213 */ /* 0x000fe20000000000 */
[----:B------:R-:W-:Y:S01]  /*108a0*/  STL.64 [R1+0x1328], R54 ;  /* 0x0013283601007387 */ /* 0x000fe20000100a00 */
[----:B------:R-:W-:Y:S01]  /*108b0*/  IABS R18, R48 ;  /* 0x0000003000127213 */ /* 0x000fe20000000000 */
[----:B------:R-:W-:Y:S02]  /*108c0*/  @!P4 IMAD.IADD R9, R9, 0x1, -R10 ;  /* 0x000000010909c824 */ /* 0x000fe400078e0a0a */
[----:B------:R1:W-:Y:S01]  /*108d0*/  STL [R1+0x128], R13 ;  /* 0x0001280d01007387 */ /* 0x0003e20000100800 */
[----:B------:R-:W-:Y:S01]  /*108e0*/  IMAD.HI.U32 R20, R11, R17, RZ ;  /* 0x000000110b147227 */ /* 0x000fe200078e00ff */
[----:B------:R-:W-:-:S03]  /*108f0*/  ISETP.GT.U32.AND P6, PT, R10, R12, PT ;  /* 0x0000000c0a00720c */ /* 0x000fc60003fc4070 */
[----:B------:R-:W-:-:S04]  /*10900*/  IMAD.HI.U32 R19, R11, R18, RZ ;  /* 0x000000120b137227 */ /* 0x000fc800078e00ff */
[C---:B-1----:R-:W-:Y:S02]  /*10910*/  VIADD R13, R0.reuse, 0x76 ;  /* 0x00000076000d7836 */ /* 0x042fe40000000000 */
[----:B------:R-:W-:Y:S01]  /*10920*/  VIADD R44, R0, 0x78 ;  /* 0x00000078002c7836 */ /* 0x000fe20000000000 */
[----:B------:R-:W-:Y:S01]  /*10930*/  ISETP.GT.U32.AND P4, PT, R10, R9, PT ;  /* 0x000000090a00720c */ /* 0x000fe20003f84070 */
[----:B------:R-:W-:Y:S01]  /*10940*/  IMAD.MOV R20, RZ, RZ, -R20 ;  /* 0x000000ffff147224 */ /* 0x000fe200078e0a14 */
[----:B------:R-:W-:Y:S01]  /*10950*/  IABS R23, R13 ;  /* 0x0000000d00177213 */ /* 0x000fe20000000000 */
[----:B------:R-:W-:Y:S01]  /*10960*/  VIADD R50, R0, 0x79 ;  /* 0x0000007900327836 */ /* 0x000fe20000000000 */
[----:B------:R-:W-:Y:S01]  /*10970*/  IABS R16, R44 ;  /* 0x0000002c00107213 */ /* 0x000fe20000000000 */
[----:B------:R-:W-:Y:S02]  /*10980*/  IMAD.MOV R19, RZ, RZ, -R19 ;  /* 0x000000ffff137224 */ /* 0x000fe400078e0a13 */
[----:B------:R-:W-:-:S02]  /*10990*/  @!P0 IMAD.IADD R8, R8, 0x1, -R10 ;  /* 0x0000000108088824 */ /* 0x000fc400078e0a0a */
[C---:B------:R-:W-:Y:S01]  /*109a0*/  IMAD R17, R10.reuse, R20, R17 ;  /* 0x000000140a117224 */ /* 0x040fe200078e0211 */
[----:B------:R-:W-:Y:S01]  /*109b0*/  IABS R20, R50 ;  /* 0x0000003200147213 */ /* 0x000fe20000000000 */
[----:B------:R-:W-:Y:S01]  /*109c0*/  IMAD.HI.U32 R21, R11, R23, RZ ;  /* 0x000000170b157227 */ /* 0x000fe200078e00ff */
[----:B------:R-:W-:-:S03]  /*109d0*/  ISETP.GT.U32.AND P0, PT, R10, R8, PT ;  /* 0x000000080a00720c */ /* 0x000fc60003f04070 */
[----:B------:R-:W-:Y:S02]  /*109e0*/  IMAD R18, R10, R19, R18 ;  /* 0x000000130a127224 */ /* 0x000fe400078e0212 */
[----:B------:R-:W-:Y:S02]  /*109f0*/  VIADD R59, R0, 0x7a ;  /* 0x0000007a003b7836 */ /* 0x000fe40000000000 */
[----:B------:R-:W-:-:S04]  /*10a00*/  IMAD.HI.U32 R19, R11, R16, RZ ;  /* 0x000000100b137227 */ /* 0x000fc800078e00ff */
[----:B------:R-:W-:Y:S02]  /*10a10*/  IMAD.MOV R21, RZ, RZ, -R21 ;  /* 0x000000ffff157224 */ /* 0x000fe400078e0a15 */
[----:B------:R-:W-:Y:S02]  /*10a20*/  VIADD R88, R0, 0x7b ;  /* 0x0000007b00587836 */ /* 0x000fe40000000000 */
[----:B------:R-:W-:Y:S01]  /*10a30*/  IMAD.HI.U32 R25, R11, R20, RZ ;  /* 0x000000140b197227 */ /* 0x000fe200078e00ff */
[----:B------:R-:W-:-:S03]  /*10a40*/  IABS R28, R59 ;  /* 0x0000003b001c7213 */ /* 0x000fc60000000000 */
[--C-:B------:R-:W-:Y:S01]  /*10a50*/  @!P6 IMAD.IADD R12, R12, 0x1, -R10.reuse ;  /* 0x000000010c0ce824 */ /* 0x100fe200078e0a0a */
[C---:B------:R-:W-:Y:S01]  /*10a60*/  ISETP.GT.U32.AND P6, PT, R10.reuse, R18, PT ;  /* 0x000000120a00720c */ /* 0x040fe20003fc4070 */
[----:B------:R-:W-:Y:S02]  /*10a70*/  IMAD.MOV R29, RZ, RZ, -R19 ;  /* 0x000000ffff1d7224 */ /* 0x000fe400078e0a13 */
[C---:B------:R-:W-:Y:S01]  /*10a80*/  IMAD R23, R10.reuse, R21, R23 ;  /* 0x000000150a177224 */ /* 0x040fe200078e0217 */
[----:B------:R-:W-:Y:S01]  /*10a90*/  IABS R21, R88 ;  /* 0x0000005800157213 */ /* 0x000fe20000000000 */
[----:B------:R-:W-:Y:S01]  /*10aa0*/  @!P4 IMAD.IADD R9, R9, 0x1, -R10 ;  /* 0x000000010909c824 */ /* 0x000fe200078e0a0a */
[C---:B------:R-:W-:Y:S01]  /*10ab0*/  ISETP.GT.U32.AND P4, PT, R10.reuse, R17, PT ;  /* 0x000000110a00720c */ /* 0x040fe20003f84070 */
[----:B------:R-:W-:Y:S02]  /*10ac0*/  IMAD.MOV R25, RZ, RZ, -R25 ;  /* 0x000000ffff197224 */ /* 0x000fe400078e0a19 */
[----:B------:R-:W-:-:S02]  /*10ad0*/  IMAD R16, R10, R29, R16 ;  /* 0x0000001d0a107224 */ /* 0x000fc400078e0210 */
[----:B------:R-:W-:Y:S02]  /*10ae0*/  IMAD.MOV.U32 R19, RZ, RZ, R28 ;  /* 0x000000ffff137224 */ /* 0x000fe400078e001c */
[----:B------:R-:W-:Y:S02]  /*10af0*/  IMAD R20, R10, R25, R20 ;  /* 0x000000190a147224 */ /* 0x000fe400078e0214 */
[----:B------:R-:W-:-:S04]  /*10b00*/  IMAD.HI.U32 R25, R11, R21, RZ ;  /* 0x000000150b197227 */ /* 0x000fc800078e00ff */
[----:B------:R-:W-:Y:S01]  /*10b10*/  @!P0 IMAD.IADD R8, R8, 0x1, -R10 ;  /* 0x0000000108088824 */ /* 0x000fe200078e0a0a */
[----:B------:R-:W-:Y:S01]  /*10b20*/  ISETP.GT.U32.AND P0, PT, R10, R16, PT ;  /* 0x000000100a00720c */ /* 0x000fe20003f04070 */
[----:B------:R-:W-:-:S04]  /*10b30*/  IMAD.HI.U32 R28, R11, R19, RZ ;  /* 0x000000130b1c7227 */ /* 0x000fc800078e00ff */
[----:B------:R-:W-:Y:S02]  /*10b40*/  VIADD R87, R0, 0x7c ;  /* 0x0000007c00577836 */ /* 0x000fe40000000000 */
[----:B------:R-:W-:Y:S02]  /*10b50*/  IMAD.MOV R25, RZ, RZ, -R25 ;  /* 0x000000ffff197224 */ /* 0x000fe400078e0a19 */
[----:B------:R-:W-:Y:S01]  /*10b60*/  @!P6 IMAD.IADD R18, R18, 0x1, -R10 ;  /* 0x000000011212e824 */ /* 0x000fe200078e0a0a */
[----:B------:R-:W-:Y:S01]  /*10b70*/  ISETP.GT.U32.AND P6, PT, R10, R20, PT ;  /* 0x000000140a00720c */ /* 0x000fe20003fc4070 */
[----:B------:R-:W-:Y:S02]  /*10b80*/  IMAD.MOV R28, RZ, RZ, -R28 ;  /* 0x000000ffff1c7224 */ /* 0x000fe400078e0a1c */
[----:B------:R-:W-:Y:S02]  /*10b90*/  VIADD R86, R0, 0x7d ;  /* 0x0000007d00567836 */ /* 0x000fe40000000000 */
[----:B------:R-:W-:Y:S01]  /*10ba0*/  IMAD R21, R10, R25, R21 ;  /* 0x000000190a157224 */ /* 0x000fe200078e0215 */
[----:B------:R-:W-:Y:S01]  /*10bb0*/  IABS R25, R87 ;  /* 0x0000005700197213 */ /* 0x000fe20000000000 */
[----:B------:R-:W-:-:S02]  /*10bc0*/  @!P4 IMAD.IADD R17, R17, 0x1, -R10 ;  /* 0x000000011111c824 */ /* 0x000fc400078e0a0a */
[C---:B------:R-:W-:Y:S01]  /*10bd0*/  IMAD R19, R10.reuse, R28, R19 ;  /* 0x0000001c0a137224 */ /* 0x040fe200078e0213 */
[----:B------:R-:W-:Y:S01]  /*10be0*/  IABS R28, R86 ;  /* 0x00000056001c7213 */ /* 0x000fe20000000000 */
[----:B------:R-:W-:Y:S01]  /*10bf0*/  IMAD.MOV.U32 R29, RZ, RZ, R15 ;  /* 0x000000ffff1d7224 */ /* 0x000fe200078e000f */
[----:B------:R-:W-:Y:S01]  /*10c00*/  ISETP.GT.U32.AND P4, PT, R10, R17, PT ;  /* 0x000000110a00720c */ /* 0x000fe20003f84070 */
[----:B------:R-:W-:Y:S02]  /*10c10*/  IMAD.MOV.U32 R15, RZ, RZ, R25 ;  /* 0x000000ffff0f7224 */ /* 0x000fe400078e0019 */
[----:B------:R-:W-:Y:S01]  /*10c20*/  @!P0 IMAD.IADD R16, R16, 0x1, -R10 ;  /* 0x0000000110108824 */ /* 0x000fe200078e0a0a */
[C---:B------:R-:W-:Y:S01]  /*10c30*/  ISETP.GT.U32.AND P0, PT, R10.reuse, R23, PT ;  /* 0x000000170a00720c */ /* 0x040fe20003f04070 */
[----:B------:R-:W-:Y:S02]  /*10c40*/  IMAD.MOV.U32 R25, RZ, RZ, R28 ;  /* 0x000000ffff197224 */ /* 0x000fe400078e001c */
[----:B------:R-:W-:Y:S01]  /*10c50*/  @!P3 IMAD.MOV R29, RZ, RZ, -R29 ;  /* 0x000000ffff1db224 */ /* 0x000fe200078e0a1d */
[----:B------:R-:W-:Y:S01]  /*10c60*/  ISETP.GT.U32.AND P3, PT, R10, R18, PT ;  /* 0x000000120a00720c */ /* 0x000fe20003f64070 */
[----:B------:R-:W-:-:S04]  /*10c70*/  IMAD.HI.U32 R84, R11, R15, RZ ;  /* 0x0000000f0b547227 */ /* 0x000fc800078e00ff */
[----:B------:R-:W-:Y:S02]  /*10c80*/  IMAD.MOV.U32 R28, RZ, RZ, R14 ;  /* 0x000000ffff1c7224 */ /* 0x000fe400078e000e */
[----:B------:R-:W-:Y:S01]  /*10c90*/  @!P6 IMAD.IADD R20, R20, 0x1, -R10 ;  /* 0x000000011414e824 */ /* 0x000fe200078e0a0a */
[----:B------:R-:W-:Y:S01]  /*10ca0*/  ISETP.GT.U32.AND P6, PT, R10, R16, PT ;  /* 0x000000100a00720c */ /* 0x000fe20003fc4070 */
[----:B------:R-:W-:-:S04]  /*10cb0*/  IMAD.HI.U32 R85, R11, R25, RZ ;  /* 0x000000190b557227 */ /* 0x000fc800078e00ff */
[----:B------:R-:W-:Y:S02]  /*10cc0*/  IMAD.MOV R14, RZ, RZ, -R84 ;  /* 0x000000ffff0e7224 */ /* 0x000fe400078e0a54 */
[----:B------:R-:W-:Y:S01]  /*10cd0*/  @!P1 IMAD.MOV R28, RZ, RZ, -R28 ;  /* 0x000000ffff1c9224 */ /* 0x000fe200078e0a1c */
[C---:B------:R-:W-:Y:S01]  /*10ce0*/  ISETP.GT.U32.AND P1, PT, R10.reuse, R20, PT ;  /* 0x000000140a00720c */ /* 0x040fe20003f24070 */
[----:B------:R-:W-:Y:S02]  /*10cf0*/  IMAD.MOV R84, RZ, RZ, -R85 ;  /* 0x000000ffff547224 */ /* 0x000fe400078e0a55 */
[C---:B------:R-:W-:Y:S02]  /*10d00*/  IMAD R15, R10.reuse, R14, R15 ;  /* 0x0000000e0a0f7224 */ /* 0x040fe400078e020f */
[----:B------:R-:W-:Y:S01]  /*10d10*/  @!P4 IMAD.IADD R17, R17, 0x1, -R10 ;  /* 0x000000011111c824 */ /* 0x000fe200078e0a0a */
[C---:B------:R-:W-:Y:S01]  /*10d20*/  ISETP.GT.U32.AND P4, PT, R10.reuse, R21, PT ;  /* 0x000000150a00720c */ /* 0x040fe20003f84070 */
        /* <DEDUP_REMOVED lines=8> */
[----:B------:R-:W-:-:S03]  /*10db0*/  ISETP.GE.AND P1, PT, R27, RZ, PT ;  /* 0x000000ff1b00720c */ /* 0x000fc60003f26270 */
[----:B------:R-:W-:-:S04]  /*10dc0*/  @!P4 IMAD.IADD R21, R21, 0x1, -R10 ;  /* 0x000000011515c824 */ /* 0x000fc800078e0a0a */
[--C-:B------:R-:W-:Y:S01]  /*10dd0*/  @!P0 IMAD.IADD R15, R15, 0x1, -R10.reuse ;  /* 0x000000010f0f8824 */ /* 0x100fe200078e0a0a */
[----:B------:R-:W-:Y:S01]  /*10de0*/  ISETP.GT.U32.AND P0, PT, R10, R21, PT ;  /* 0x000000150a00720c */ /* 0x000fe20003f04070 */
[--C-:B------:R-:W-:Y:S01]  /*10df0*/  @!P3 IMAD.IADD R19, R19, 0x1, -R10.reuse ;  /* 0x000000011313b824 */ /* 0x100fe200078e0a0a */
[----:B------:R-:W-:Y:S01]  /*10e00*/  ISETP.GE.AND P3, PT, R26, RZ, PT ;  /* 0x000000ff1a00720c */ /* 0x000fe20003f66270 */
[----:B------:R-:W-:Y:S01]  /*10e10*/  IMAD.MOV.U32 R26, RZ, RZ, R9 ;  /* 0x000000ffff1a7224 */ /* 0x000fe200078e0009 */
[----:B------:R-:W-:Y:S01]  /*10e20*/  IABS R25, R0 ;  /* 0x0000000000197213 */ /* 0x000fe20000000000 */
[----:B------:R-:W-:Y:S01]  /*10e30*/  @!P6 IMAD.IADD R14, R14, 0x1, -R10 ;  /* 0x000000010e0ee824 */ /* 0x000fe200078e0a0a */
[C---:B------:R-:W-:Y:S01]  /*10e40*/  ISETP.GT.U32.AND P6, PT, R10.reuse, R15, PT ;  /* 0x0000000f0a00720c */ /* 0x040fe20003fc4070 */
[----:B------:R-:W-:Y:S01]  /*10e50*/  @!P1 IMAD.MOV R26, RZ, RZ, -R26 ;  /* 0x000000ffff1a9224 */ /* 0x000fe200078e0a1a */
[----:B------:R-:W-:Y:S01]  /*10e60*/  STL.64 [R1+0x1338], R46 ;  /* 0x0013382e01007387 */ /* 0x000fe20000100a00 */
[----:B------:R-:W-:Y:S01]  /*10e70*/  IMAD.HI.U32 R84, R11, R25, RZ ;  /* 0x000000190b547227 */ /* 0x000fe200078e00ff */
[----:B------:R-:W-:-:S02]  /*10e80*/  ISETP.GT.U32.AND P1, PT, R10, R14, PT ;  /* 0x0000000e0a00720c */ /* 0x000fc40003f24070 */
[----:B------:R-:W-:Y:S01]  /*10e90*/  STL.64 [R1+0x1348], R42 ;  /* 0x0013482a01007387 */ /* 0x000fe20000100a00 */
[----:B0-----:R-:W-:Y:S02]  /*10ea0*/  VIADD R9, R93, 0xfffffffe ;  /* 0xfffffffe5d097836 */ /* 0x001fe40000000000 */
[----:B------:R-:W-:Y:S01]  /*10eb0*/  IMAD.MOV.U32 R27, RZ, RZ, R12 ;  /* 0x000000ffff1b7224 */ /* 0x000fe200078e000c */
[----:B------:R-:W-:Y:S01]  /*10ec0*/  STL [R1+0xfc8], R89 ;  /* 0x000fc85901007387 */ /* 0x000fe20000100800 */
[----:B------:R-:W-:Y:S02]  /*10ed0*/  IMAD.MOV R12, RZ, RZ, -R84 ;  /* 0x000000ffff0c7224 */ /* 0x000fe400078e0a54 */
[----:B------:R-:W-:Y:S01]  /*10ee0*/  @!P0 IMAD.IADD R21, R21, 0x1, -R10 ;  /* 0x0000000115158824 */ /* 0x000fe200078e0a0a */
[----:B------:R-:W-:Y:S01]  /*10ef0*/  STL.64 [R1+0x1358], R40 ;  /* 0x0013582801007387 */ /* 0x000fe20000100a00 */
[----:B------:R-:W-:-:S03]  /*10f00*/  ISETP.GE.U32.AND P0, PT, R9, 0x7fffff7f, PT ;  /* 0x7fffff7f0900780c */ /* 0x000fc60003f06070 */
[----:B------:R-:W-:Y:S01]  /*10f10*/  STL.64 [R1+0x1368], R38 ;  /* 0x0013682601007387 */ /* 0x000fe20000100a00 */
[----:B------:R-:W-:-:S03]  /*10f20*/  IMAD R12, R10, R12, R25 ;  /* 0x0000000c0a0c7224 */ /* 0x000fc600078e0219 */
[----:B------:R-:W-:Y:S01]  /*10f30*/  STL.64 [R1+0x1378], R36 ;  /* 0x0013782401007387 */ /* 0x000fe20000100a00 */
[----:B------:R-:W-:-:S03]  /*10f40*/  IMAD.MOV.U32 R25, RZ, RZ, R8 ;  /* 0x000000ffff197224 */ /* 0x000fc600078e0008 */
[----:B------:R-:W-:Y:S01]  /*10f50*/  STL [R1+0xfd4], R22 ;  /* 0x000fd41601007387 */ /* 0x000fe20000100800 */
[----:B------:R-:W-:Y:S01]  /*10f60*/  @!P6 IMAD.IADD R15, R15, 0x1, -R10 ;  /* 0x000000010f0fe824 */ /* 0x000fe200078e0a0a */
[----:B------:R-:W-:Y:S02]  /*10f70*/  SHF.R.S32.HI R8, RZ, 0x1f, R6 ;  /* 0x0000001fff087819 */ /* 0x000fe40000011406 */
[----:B------:R-:W-:Y:S01]  /*10f80*/  STL.64 [R1+0x1388], R34 ;  /* 0x0013882201007387 */ /* 0x000fe20000100a00 */
[----:B------:R-:W-:-:S03]  /*10f90*/  @!P1 IMAD.IADD R14, R14, 0x1, -R10 ;  /* 0x000000010e0e9824 */ /* 0x000fc600078e0a0a */
[----:B------:R0:W-:Y:S01]  /*10fa0*/  STL.64 [R1+0x1398], R32 ;  /* 0x0013982001007387 */ /* 0x0001e20000100a00 */
[-C--:B------:R-:W-:Y:S02]  /*10fb0*/  IADD3 R13, P1, PT, R4, R6.reuse, RZ ;  /* 0x00000006040d7210 */ /* 0x080fe40007f3e0ff */
[----:B------:R-:W-:Y:S02]  /*10fc0*/  PRMT R85, RZ, 0x7610, R85 ;  /* 0x00007610ff557816 */ /* 0x000fe40000000055 */
[----:B0-----:R-:W-:Y:S01]  /*10fd0*/  IADD3 R32, P6, PT, R2, R6, RZ ;  /* 0x0000000602207210 */ /* 0x001fe20007fde0ff */
[----:B------:R-:W-:-:S04]  /*10fe0*/  IMAD.X R22, R8, 0x1, R5, P1 ;  /* 0x0000000108167824 */ /* 0x000fc800008e0605 */
[----:B------:R-:W-:Y:S02]  /*10ff0*/  IMAD.X R33, R8, 0x1, R3, P6 ;  /* 0x0000000108217824 */ /* 0x000fe400030e0603 */
[----:B------:R-:W-:Y:S02]  /*11000*/  @!P0 IMAD.MOV.U32 R8, RZ, RZ, R32 ;  /* 0x000000ffff088224 */ /* 0x000fe400078e0020 */
[----:B------:R-:W-:Y:S01]  /*11010*/  @!P0 IMAD.MOV.U32 R9, RZ, RZ, R33 ;  /* 0x000000ffff098224 */ /* 0x000fe200078e0021 */
[----:B------:R-:W-:-:S04]  /*11020*/  PRMT R84, RZ, 0x7610, R84 ;  /* 0x00007610ff547816 */ /* 0x000fc80000000054 */
[----:B------:R0:W2:Y:S02]  /*11030*/  @!P0 LDG.E.U8 R85, desc[UR20][R8.64] ;  /* 0x0000001408558981 */ /* 0x0000a4000c1e1100 */
[----:B0-----:R-:W-:Y:S02]  /*11040*/  @!P0 IMAD.MOV.U32 R8, RZ, RZ, R13 ;  /* 0x000000ffff088224 */ /* 0x001fe400078e000d */
[----:B------:R-:W-:-:S05]  /*11050*/  @!P0 IMAD.MOV.U32 R9, RZ, RZ, R22 ;  /* 0x000000ffff098224 */ /* 0x000fca00078e0016 */
[----:B------:R0:W2:Y:S01]  /*11060*/  @!P0 LDG.E.U8 R84, desc[UR20][R8.64] ;  /* 0x0000001408548981 */ /* 0x0000a2000c1e1100 */
[----:B------:R-:W1:Y:S01]  /*11070*/  S2R R89, SR_TID.X ;  /* 0x0000000000597919 */ /* 0x000e620000002100 */
[----:B------:R-:W-:Y:S02]  /*11080*/  ISETP.GT.U32.AND P6, PT, R10, R12, PT ;  /* 0x0000000c0a00720c */ /* 0x000fe40003fc4070 */
[----:B------:R-:W-:Y:S01]  /*11090*/  ISETP.GE.AND P0, PT, R44, RZ, PT ;  /* 0x000000ff2c00720c */ /* 0x000fe20003f06270 */
[----:B------:R-:W-:Y:S01]  /*110a0*/  @!P3 IMAD.MOV R25, RZ, RZ, -R25 ;  /* 0x000000ffff19b224 */ /* 0x000fe200078e0a19 */
[----:B------:R-:W-:-:S09]  /*110b0*/  ISETP.GE.AND P3, PT, R48, RZ, PT ;  /* 0x000000ff3000720c */ /* 0x000fd20003f66270 */
[----:B------:R-:W-:-:S05]  /*110c0*/  @!P6 IMAD.IADD R12, R12, 0x1, -R10 ;  /* 0x000000010c0ce824 */ /* 0x000fca00078e0a0a */
[----:B------:R-:W-:Y:S01]  /*110d0*/  ISETP.GT.U32.AND P6, PT, R10, R12, PT ;  /* 0x0000000c0a00720c */ /* 0x000fe20003fc4070 */
[----:B------:R-:W-:Y:S01]  /*110e0*/  @!P0 IMAD.MOV R16, RZ, RZ, -R16 ;  /* 0x000000ffff108224 */ /* 0x000fe200078e0a10 */
[----:B------:R-:W-:Y:S01]  /*110f0*/  ISETP.GE.AND P0, PT, R0, RZ, PT ;  /* 0x000000ff0000720c */ /* 0x000fe20003f06270 */
[----:B------:R-:W-:Y:S01]  /*11100*/  @!P3 IMAD.MOV R18, RZ, RZ, -R18 ;  /* 0x000000ffff12b224 */ /* 0x000fe200078e0a12 */
[----:B------:R-:W-:Y:S02]  /*11110*/  ISETP.GE.AND P1, PT, R52, RZ, PT ;  /* 0x000000ff3400720c */ /* 0x000fe40003f26270 */
[----:B-1----:R-:W-:-:S05]  /*11120*/  LOP3.LUT R89, R89, 0x7f, RZ, 0xc0, !PT ;  /* 0x0000007f59597812 */ /* 0x002fca00078ec0ff */
[----:B0-----:R-:W-:Y:S02]  /*11130*/  IMAD R8, R89, R7, RZ ;  /* 0x0000000759087224 */ /* 0x001fe400078e02ff */
[----:B------:R-:W-:Y:S02]  /*11140*/  VIADD R44, R93, 0xffffff97 ;  /* 0xffffff975d2c7836 */ /* 0x000fe40000000000 */
[----:B------:R-:W-:Y:S01]  /*11150*/  IMAD R48, R6, 0x68, RZ ;  /* 0x0000006806307824 */ /* 0x000fe200078e02ff */
[----:B------:R-:W-:Y:S01]  /*11160*/  IADD3 R9, P3, PT, R8, UR14, RZ ;  /* 0x0000000e08097c10 */ /* 0x000fe2000ff7e0ff */
[----:B------:R-:W-:Y:S01]  /*11170*/  STL.64 [R1+0x13a8], R30 ;  /* 0x0013a81e01007387 */ /* 0x000fe20000100a00 */
[----:B------:R-:W-:Y:S01]  /*11180*/  @!P5 IMAD.MOV R27, RZ, RZ, -R27 ;  /* 0x000000ffff1bd224 */ /* 0x000fe200078e0a1b */
[----:B------:R-:W-:Y:S01]  /*11190*/  ISETP.GT.U32.AND P4, PT, R10, R19, PT ;  /* 0x000000130a00720c */ /* 0x000fe20003f84070 */
[----:B------:R-:W-:Y:S01]  /*111a0*/  @!P6 IMAD.IADD R12, R12, 0x1, -R10 ;  /* 0x000000010c0ce824 */ /* 0x000fe200078e0a0a */
[----:B------:R-:W-:Y:S01]  /*111b0*/  STL [R1+0xfcc], R24 ;  /* 0x000fcc1801007387 */ /* 0x000fe20000100800 */
[----:B------:R-:W-:Y:S01]  /*111c0*/  LEA.HI.X.SX32 R8, R8, UR15, 0x1, P3 ;  /* 0x0000000f08087c11 */ /* 0x000fe200098f0eff */
[----:B------:R-:W-:Y:S01]  /*111d0*/  IMAD R52, R6, 0x70, RZ ;  /* 0x0000007006347824 */ /* 0x000fe200078e02ff */
[----:B------:R-:W-:Y:S01]  /*111e0*/  ISETP.GE.U32.AND P3, PT, R44, 0x7fffff18, PT ;  /* 0x7fffff182c00780c */ /* 0x000fe20003f66070 */
[----:B------:R0:W-:Y:S01]  /*111f0*/  STL.64 [R1+0x13b8], R28 ;  /* 0x0013b81c01007387 */ /* 0x0001e20000100a00 */
[----:B------:R-:W-:Y:S01]  /*11200*/  SHF.R.S32.HI R44, RZ, 0x1f, R48 ;  /* 0x0000001fff2c7819 */ /* 0x000fe20000011430 */
[----:B------:R-:W-:-:S02]  /*11210*/  @!P0 IMAD.MOV R12, RZ, RZ, -R12 ;  /* 0x000000ffff0c8224 */ /* 0x000fc400078e0a0c */
[----:B------:R-:W-:Y:S01]  /*11220*/  @!P1 IMAD.MOV R17, RZ, RZ, -R17 ;  /* 0x000000ffff119224 */ /* 0x000fe200078e0a11 */
[----:B------:R-:W-:Y:S01]  /*11230*/  STL [R1+0xfd0], R23 ;  /* 0x000fd01701007387 */ /* 0x000fe20000100800 */
[----:B------:R-:W-:Y:S01]  /*11240*/  ISETP.GE.AND P1, PT, R50, RZ, PT ;  /* 0x000000ff3200720c */ /* 0x000fe20003f26270 */
[----:B------:R-:W-:Y:S02]  /*11250*/  @!P4 IMAD.IADD R19, R19, 0x1, -R10 ;  /* 0x000000011313c824 */ /* 0x000fe400078e0a0a */
[C---:B------:R-:W-:Y:S02]  /*11260*/  IMAD R61, R6.reuse, 0x65, RZ ;  /* 0x00000065063d7824 */ /* 0x040fe400078e02ff */
[----:B------:R-:W-:Y:S01]  /*11270*/  IMAD R36, R6, 0x6b, RZ ;  /* 0x0000006b06247824 */ /* 0x000fe200078e02ff */
[----:B0-----:R-:W-:Y:S01]  /*11280*/  IADD3 R29, P6, PT, R48, R2, RZ ;  /* 0x00000002301d7210 */ /* 0x001fe20007fde0ff */
[----:B------:R-:W-:Y:S01]  /*11290*/  STL [R1+0x1190], R11 ;  /* 0x0011900b01007387 */ /* 0x000fe20000100800 */
[----:B------:R-:W-:-:S02]  /*112a0*/  IMAD R50, R6, 0x78, RZ ;  /* 0x0000007806327824 */ /* 0x000fc400078e02ff */
[----:B------:R-:W-:Y:S01]  /*112b0*/  IMAD R64, R6, 0x6c, RZ ;  /* 0x0000006c06407824 */ /* 0x000fe200078e02ff */
[----:B------:R0:W-:Y:S01]  /*112c0*/  STL.64 [R1+0x13c8], R26 ;  /* 0x0013c81a01007387 */ /* 0x0001e20000100a00 */
[----:B------:R-:W-:Y:S01]  /*112d0*/  IMAD.X R30, R44, 0x1, R3, P6 ;  /* 0x000000012c1e7824 */ /* 0x000fe200030e0603 */
[----:B------:R-:W-:Y:S01]  /*112e0*/  IADD3 R24, P6, PT, R52, R2, RZ ;  /* 0x0000000234187210 */ /* 0x000fe20007fde0ff */
[C---:B------:R-:W-:Y:S01]  /*112f0*/  IMAD R40, R6.reuse, 0x73, RZ ;  /* 0x0000007306287824 */ /* 0x040fe200078e02ff */
[----:B------:R1:W-:Y:S01]  /*11300*/  STL.64 [R1+0x13d8], R14 ;  /* 0x0013d80e01007387 */ /* 0x0003e20000100a00 */
[C---:B------:R-:W-:Y:S01]  /*11310*/  IMAD R70, R6.reuse, 0x74, RZ ;  /* 0x0000007406467824 */ /* 0x040fe200078e02ff */
[----:B------:R-:W-:Y:S01]  /*11320*/  ISETP.GE.AND P5, PT, R67, RZ, PT ;  /* 0x000000ff4300720c */ /* 0x000fe20003fa6270 */
[C---:B------:R-:W-:Y:S01]  /*11330*/  IMAD R46, R6.reuse, 0x7b, RZ ;  /* 0x0000007b062e7824 */ /* 0x040fe200078e02ff */
[----:B------:R-:W-:Y:S01]  /*11340*/  STL [R1+0x2c8], R32 ;  /* 0x0002c82001007387 */ /* 0x000fe20000100800 */
[----:B------:R-:W-:Y:S01]  /*11350*/  IMAD R76, R6, 0x7c, RZ ;  /* 0x0000007c064c7824 */ /* 0x000fe200078e02ff */
[----:B------:R-:W-:Y:S01]  /*11360*/  PRMT R66, RZ, 0x7610, R66 ;  /* 0x00007610ff427816 */ /* 0x000fe20000000042 */
[----:B------:R-:W3:Y:S01]  /*11370*/  LDCU UR15, c[0x0][0x3b0] ;  /* 0x00007600ff0f77ac */ /* 0x000ee20008000800 */
[----:B0-----:R-:W-:-:S02]  /*11380*/  IADD3 R27, P0, PT, R48, R4, RZ ;  /* 0x00000004301b7210 */ /* 0x001fc40007f1e0ff */
[----:B------:R-:W-:Y:S01]  /*11390*/  SHF.R.S32.HI R48, RZ, 0x1f, R52 ;  /* 0x0000001fff307819 */ /* 0x000fe20000011434 */
[----:B------:R-:W-:Y:S01]  /*113a0*/  STL [R1+0x2d8], R13 ;  /* 0x0002d80d01007387 */ /* 0x000fe20000100800 */
[----:B------:R-:W-:Y:S01]  /*113b0*/  PRMT R75, RZ, 0x7610, R75 ;  /* 0x00007610ff4b7816 */ /* 0x000fe2000000004b */
[----:B------:R-:W-:Y:S01]  /*113c0*/  IMAD.X R28, R44, 0x1, R5, P0 ;  /* 0x000000012c1c7824 */ /* 0x000fe200000e0605 */
[----:B------:R-:W-:Y:S01]  /*113d0*/  SHF.R.S32.HI R44, RZ, 0x1f, R50 ;  /* 0x0000001fff2c7819 */ /* 0x000fe20000011432 */
[----:B------:R-:W-:Y:S01]  /*113e0*/  STL [R1+0x2c4], R33 ;  /* 0x0002c42101007387 */ /* 0x000fe20000100800 */
[--C-:B------:R-:W-:Y:S01]  /*113f0*/  IMAD.X R26, R48, 0x1, R3.reuse, P6 ;  /* 0x00000001301a7824 */ /* 0x100fe200030e0603 */
[----:B-1----:R-:W-:Y:S01]  /*11400*/  IADD3 R14, P6, PT, R50, R2, RZ ;  /* 0x00000002320e7210 */ /* 0x002fe20007fde0ff */
[----:B------:R-:W0:Y:S01]  /*11410*/  LDCU UR14, c[0x0][0x3b0] ;  /* 0x00007600ff0e77ac */ /* 0x000e220008000800 */
[----:B------:R1:W-:Y:S03]  /*11420*/  STL [R1+0x2cc], R22 ;  /* 0x0002cc1601007387 */ /* 0x0003e60000100800 */
[----:B------:R-:W-:Y:S01]  /*11430*/  IMAD.X R15, R44, 0x1, R3, P6 ;  /* 0x000000012c0f7824 */ /* 0x000fe200030e0603 */
[----:B------:R-:W-:-:S02]  /*11440*/  IADD3 R11, P6, PT, R50, R4, RZ ;  /* 0x00000004320b7210 */ /* 0x000fc40007fde0ff */
[----:B-1----:R-:W-:-:S05]  /*11450*/  IADD3 R22, P0, PT, R52, R4, RZ ;  /* 0x0000000434167210 */ /* 0x002fca0007f1e0ff */
[--C-:B------:R-:W-:Y:S02]  /*11460*/  IMAD.X R23, R48, 0x1, R5.reuse, P0 ;  /* 0x0000000130177824 */ /* 0x100fe400000e0605 */
[----:B------:R-:W-:Y:S01]  /*11470*/  VIADD R48, R93, 0xffffff8f ;  /* 0xffffff8f5d307836 */ /* 0x000fe20000000000 */
[----:B------:R-:W-:Y:S01]  /*11480*/  ISETP.GE.AND P0, PT, R59, RZ, PT ;  /* 0x000000ff3b00720c */ /* 0x000fe20003f06270 */
[----:B------:R-:W-:Y:S01]  /*11490*/  IMAD.X R13, R44, 0x1, R5, P6 ;  /* 0x000000012c0d7824 */ /* 0x000fe200030e0605 */
[----:B------:R-:W-:Y:S02]  /*114a0*/  PRMT R59, RZ, 0x7610, R59 ;  /* 0x00007610ff3b7816 */ /* 0x000fe4000000003b */
[----:B------:R-:W-:Y:S02]  /*114b0*/  ISETP.GE.U32.AND P6, PT, R48, 0x7fffff10, PT ;  /* 0x7fffff103000780c */ /* 0x000fe40003fc6070 */
[----:B------:R-:W-:Y:S02]  /*114c0*/  ISETP.GE.AND P4, PT, R57, RZ, PT ;  /* 0x000000ff3900720c */ /* 0x000fe40003f86270 */
[----:B------:R-:W-:-:S02]  /*114d0*/  PRMT R57, RZ, 0x7610, R57 ;  /* 0x00007610ff397816 */ /* 0x000fc40000000039 */
[----:B------:R-:W-:Y:S02]  /*114e0*/  PRMT R52, RZ, 0x7610, R52 ;  /* 0x00007610ff347816 */ /* 0x000fe40000000034 */
[----:B------:R-:W-:Y:S01]  /*114f0*/  PRMT R50, RZ, 0x7610, R50 ;  /* 0x00007610ff327816 */ /* 0x000fe20000000032 */
[----:B--2---:R-:W-:Y:S04]  /*11500*/  STL.64 [R1+0x13e8], R84 ;  /* 0x0013e85401007387 */ /* 0x004fe80000100a00 */
[----:B------:R-:W-:Y:S04]  /*11510*/  STL [R1+0xf5c], R7 ;  /* 0x000f5c0701007387 */ /* 0x000fe80000100800 */
[----:B------:R-:W-:Y:S04]  /*11520*/  STL [R1+0xfdc], R7 ;  /* 0x000fdc0701007387 */ /* 0x000fe80000100800 */
[----:B------:R-:W-:Y:S04]  /*11530*/  STL.64 [R1+0x13f8], R16 ;  /* 0x0013f81001007387 */ /* 0x000fe80000100a00 */
[----:B------:R-:W-:Y:S04]  /*11540*/  STL [R1+0x1198], R0 ;  /* 0x0011980001007387 */ /* 0x000fe80000100800 */
[----:B------:R-:W-:Y:S04]  /*11550*/  STL [R1+0x11b8], R0 ;  /* 0x0011b80001007387 */ /* 0x000fe80000100800 */
[----:B------:R-:W-:Y:S04]  /*11560*/  STL [R1+0x11cc], R0 ;  /* 0x0011cc0001007387 */ /* 0x000fe80000100800 */
[----:B------:R-:W-:Y:S04]  /*11570*/  STL [R1+0x11e0], R0 ;  /* 0x0011e00001007387 */ /* 0x000fe80000100800 */
[----:B------:R-:W-:Y:S04]  /*11580*/  STL [R1+0x11f4], R0 ;  /* 0x0011f40001007387 */ /* 0x000fe80000100800 */
[----:B------:R-:W-:Y:S04]  /*11590*/  STL [R1+0x1204], R0 ;  /* 0x0012040001007387 */ /* 0x000fe80000100800 */
[----:B------:R1:W-:Y:S02]  /*115a0*/  STL.64 [R1+0x1408], R8 ;  /* 0x0014080801007387 */ /* 0x0003e40000100a00 */
[----:B-1----:R-:W-:-:S02]  /*115b0*/  @!P3 IMAD.MOV.U32 R8, RZ, RZ, R29 ;  /* 0x000000ffff08b224 */ /* 0x002fc400078e001d */
[----:B------:R-:W-:-:S05]  /*115c0*/  @!P3 IMAD.MOV.U32 R9, RZ, RZ, R30 ;  /* 0x000000ffff09b224 */ /* 0x000fca00078e001e */
[----:B------:R1:W2:Y:S02]  /*115d0*/  @!P3 LDG.E.U8 R59, desc[UR20][R8.64] ;  /* 0x00000014083bb981 */ /* 0x0002a4000c1e1100 */
[----:B-1----:R-:W-:Y:S02]  /*115e0*/  @!P3 IMAD.MOV.U32 R8, RZ, RZ, R27 ;  /* 0x000000ffff08b224 */ /* 0x002fe400078e001b */
[----:B------:R-:W-:-:S05]  /*115f0*/  @!P3 IMAD.MOV.U32 R9, RZ, RZ, R28 ;  /* 0x000000ffff09b224 */ /* 0x000fca00078e001c */
[----:B------:R1:W4:Y:S02]  /*11600*/  @!P3 LDG.E.U8 R57, desc[UR20][R8.64] ;  /* 0x000000140839b981 */ /* 0x000324000c1e1100 */
[----:B-1----:R-:W-:Y:S02]  /*11610*/  @!P6 IMAD.MOV.U32 R8, RZ, RZ, R24 ;  /* 0x000000ffff08e224 */ /* 0x002fe400078e0018 */
[----:B------:R-:W-:-:S05]  /*11620*/  @!P6 IMAD.MOV.U32 R9, RZ, RZ, R26 ;  /* 0x000000ffff09e224 */ /* 0x000fca00078e001a */
[----:B------:R1:W3:Y:S02]  /*11630*/  @!P6 LDG.E.U8 R52, desc[UR20][R8.64] ;  /* 0x000000140834e981 */ /* 0x0002e4000c1e1100 */
[----:B-1----:R-:W-:Y:S02]  /*11640*/  @!P6 IMAD.MOV.U32 R8, RZ, RZ, R22 ;  /* 0x000000ffff08e224 */ /* 0x002fe400078e0016 */
[----:B------:R-:W-:-:S05]  /*11650*/  @!P6 IMAD.MOV.U32 R9, RZ, RZ, R23 ;  /* 0x000000ffff09e224 */ /* 0x000fca00078e0017 */
[----:B------:R1:W3:Y:S01]  /*11660*/  @!P6 LDG.E.U8 R50, desc[UR20][R8.64] ;  /* 0x000000140832e981 */ /* 0x0002e2000c1e1100 */
[----:B------:R-:W-:-:S05]  /*11670*/  VIADD R44, R93, 0xffffff87 ;  /* 0xffffff875d2c7836 */ /* 0x000fca0000000000 */
[----:B------:R-:W-:Y:S01]  /*11680*/  ISETP.GE.U32.AND P3, PT, R44, 0x7fffff08, PT ;  /* 0x7fffff082c00780c */ /* 0x000fe20003f66070 */
[----:B------:R-:W-:Y:S04]  /*11690*/  STL [R1+0x1178], R10 ;  /* 0x0011780a01007387 */ /* 0x000fe80000100800 */
[----:B------:R-:W-:Y:S04]  /*116a0*/  STL [R1+0x1194], R10 ;  /* 0x0011940a01007387 */ /* 0x000fe80000100800 */
[----:B------:R-:W-:Y:S01]  /*116b0*/  STL [R1+0xd28], R29 ;  /* 0x000d281d01007387 */ /* 0x000fe20000100800 */
[----:B------:R-:W-:-:S03]  /*116c0*/  PRMT R48, RZ, 0x7610, R48 ;  /* 0x00007610ff307816 */ /* 0x000fc60000000030 */
[----:B------:R-:W-:Y:S01]  /*116d0*/  STL [R1+0xd30], R27 ;  /* 0x000d301b01007387 */ /* 0x000fe20000100800 */
[----:B-1----:R-:W-:-:S03]  /*116e0*/  @!P3 IMAD.MOV.U32 R8, RZ, RZ, R14 ;  /* 0x000000ffff08b224 */ /* 0x002fc600078e000e */
[----:B------:R-:W-:Y:S01]  /*116f0*/  STL [R1+0xd24], R30 ;  /* 0x000d241e01007387 */ /* 0x000fe20000100800 */
[----:B------:R-:W-:-:S03]  /*11700*/  @!P3 IMAD.MOV.U32 R9, RZ, RZ, R15 ;  /* 0x000000ffff09b224 */ /* 0x000fc600078e000f */
[----:B------:R-:W-:Y:S04]  /*11710*/  STL [R1+0xd88], R24 ;  /* 0x000d881801007387 */ /* 0x000fe80000100800 */
[----:B------:R-:W-:Y:S04]  /*11720*/  STL [R1+0xd2c], R28 ;  /* 0x000d2c1c01007387 */ /* 0x000fe80000100800 */
[----:B------:R-:W-:Y:S04]  /*11730*/  STL [R1+0xd90], R22 ;  /* 0x000d901601007387 */ /* 0x000fe80000100800 */
[----:B------:R-:W-:Y:S04]  /*11740*/  STL [R1+0xd84], R26 ;  /* 0x000d841a01007387 */ /* 0x000fe80000100800 */
[----:B------:R-:W-:Y:S01]  /*11750*/  STL [R1+0xde8], R14 ;  /* 0x000de80e01007387 */ /* 0x000fe20000100800 */
[----:B------:R-:W-:-:S03]  /*11760*/  VIADD R44, R93, 0xffffff96 ;  /* 0xffffff965d2c7836 */ /* 0x000fc60000000000 */
[----:B------:R-:W-:Y:S04]  /*11770*/  STL [R1+0xd8c], R23 ;  /* 0x000d8c1701007387 */ /* 0x000fe80000100800 */
[----:B------:R-:W-:Y:S04]  /*11780*/  STL [R1+0xde4], R15 ;  /* 0x000de40f01007387 */ /* 0x000fe80000100800 */
[----:B------:R-:W-:Y:S04]  /*11790*/  STL [R1+0xdf0], R11 ;  /* 0x000df00b01007387 */ /* 0x000fe80000100800 */
[----:B------:R1:W3:Y:S04]  /*117a0*/  @!P3 LDG.E.U8 R48, desc[UR20][R8.64] ;  /* 0x000000140830b981 */ /* 0x0002e8000c1e1100 */
[----:B------:R0:W-:Y:S01]  /*117b0*/  STL [R1+0xdec], R13 ;  /* 0x000dec0d01007387 */ /* 0x0001e20000100800 */
[----:B------:R-:W-:Y:S01]  /*117c0*/  ISETP.GE.U32.AND P6, PT, R44, 0x7fffff17, PT ;  /* 0x7fffff172c00780c */ /* 0x000fe20003fc6070 */
[----:B-1----:R-:W-:-:S02]  /*117d0*/  @!P3 IMAD.MOV.U32 R9, RZ, RZ, R13 ;  /* 0x000000ffff09b224 */ /* 0x002fc400078e000d */
[C---:B0-----:R-:W-:Y:S02]  /*117e0*/  IMAD R13, R6.reuse, 0x64, RZ ;  /* 0x00000064060d7824 */ /* 0x041fe400078e02ff */
[----:B------:R-:W-:Y:S01]  /*117f0*/  @!P1 IMAD.MOV R20, RZ, RZ, -R20 ;  /* 0x000000ffff149224 */ /* 0x000fe200078e0a14 */
[----:B------:R-:W-:Y:S01]  /*11800*/  SHF.R.S32.HI R81, RZ, 0x1f, R61 ;  /* 0x0000001fff517819 */ /* 0x000fe2000001143d */
[----:B------:R-:W-:Y:S01]  /*11810*/  @!P0 IMAD.MOV R19, RZ, RZ, -R19 ;  /* 0x000000ffff138224 */ /* 0x000fe200078e0a13 */
[----:B------:R-:W-:Y:S02]  /*11820*/  SHF.R.S32.HI R44, RZ, 0x1f, R13 ;  /* 0x0000001fff2c7819 */ /* 0x000fe4000001140d */
[-C--:B------:R-:W-:Y:S01]  /*11830*/  IADD3 R54, P1, PT, R13, R2.reuse, RZ ;  /* 0x000000020d367210 */ /* 0x080fe20007f3e0ff */
[----:B------:R-:W-:Y:S01]  /*11840*/  IMAD R14, R6, 0x6a, RZ ;  /* 0x0000006a060e7824 */ /* 0x000fe200078e02ff */
[----:B------:R-:W-:-:S03]  /*11850*/  IADD3 R78, P0, PT, R61, R2, RZ ;  /* 0x000000023d4e7210 */ /* 0x000fc60007f1e0ff */
[--C-:B------:R-:W-:Y:S01]  /*11860*/  IMAD.X R55, R44, 0x1, R3.reuse, P1 ;  /* 0x000000012c377824 */ /* 0x100fe200008e0603 */
[----:B------:R-:W-:Y:S01]  /*11870*/  SHF.R.S32.HI R15, RZ, 0x1f, R14 ;  /* 0x0000001fff0f7819 */ /* 0x000fe2000001140e */
[----:B------:R-:W-:Y:S01]  /*11880*/  IMAD.X R79, R81, 0x1, R3, P0 ;  /* 0x00000001514f7824 */ /* 0x000fe200000e0603 */
[-C--:B------:R-:W-:Y:S01]  /*11890*/  IADD3 R84, P0, PT, R14, R2.reuse, RZ ;  /* 0x000000020e547210 */ /* 0x080fe20007f1e0ff */
[----:B------:R-:W-:Y:S01]  /*118a0*/  @!P3 IMAD.MOV.U32 R8, RZ, RZ, R11 ;  /* 0x000000ffff08b224 */ /* 0x000fe200078e000b */
[----:B------:R-:W-:Y:S01]  /*118b0*/  SHF.R.S32.HI R37, RZ, 0x1f, R36 ;  /* 0x0000001fff257819 */ /* 0x000fe20000011424 */
[----:B------:R-:W-:Y:S01]  /*118c0*/  IMAD R11, R6, 0x6d, RZ ;  /* 0x0000006d060b7824 */ /* 0x000fe200078e02ff */
[----:B------:R-:W-:Y:S01]  /*118d0*/  SHF.R.S32.HI R65, RZ, 0x1f, R64 ;  /* 0x0000001fff417819 */ /* 0x000fe20000011440 */
[----:B------:R-:W-:Y:S01]  /*118e0*/  IMAD.X R85, R15, 0x1, R3, P0 ;  /* 0x000000010f557824 */ /* 0x000fe200000e0603 */
[----:B------:R-:W-:Y:S01]  /*118f0*/  IADD3 R62, P0, PT, R64, R2, RZ ;  /* 0x00000002403e7210 */ /* 0x000fe20007f1e0ff */
[----:B------:R-:W-:Y:S01]  /*11900*/  IMAD R28, R6, 0x72, RZ ;  /* 0x00000072061c7824 */ /* 0x000fe200078e02ff */
[----:B------:R-:W-:-:S03]  /*11910*/  SHF.R.S32.HI R91, RZ, 0x1f, R11 ;  /* 0x0000001fff5b7819 */ /* 0x000fc6000001140b */
[----:B------:R-:W-:Y:S01]  /*11920*/  IMAD.X R63, R65, 0x1, R3, P0 ;  /* 0x00000001413f7824 */ /* 0x000fe200000e0603 */
[----:B------:R-:W-:Y:S01]  /*11930*/  SHF.R.S32.HI R29, RZ, 0x1f, R28 ;  /* 0x0000001fff1d7819 */ /* 0x000fe2000001141c */
[C---:B------:R-:W-:Y:S01]  /*11940*/  IMAD R10, R6.reuse, 0x75, RZ ;  /* 0x00000075060a7824 */ /* 0x040fe200078e02ff */
[----:B------:R-:W-:Y:S02]  /*11950*/  SHF.R.S32.HI R41, RZ, 0x1f, R40 ;  /* 0x0000001fff297819 */ /* 0x000fe40000011428 */
[----:B------:R-:W-:Y:S01]  /*11960*/  PRMT R67, RZ, 0x7610, R67 ;  /* 0x00007610ff437816 */ /* 0x000fe20000000043 */
[C---:B------:R-:W-:Y:S01]  /*11970*/  IMAD R16, R6.reuse, 0x79, RZ ;  /* 0x0000007906107824 */ /* 0x040fe200078e02ff */
[----:B------:R-:W-:Y:S01]  /*11980*/  SHF.R.S32.HI R71, RZ, 0x1f, R70 ;  /* 0x0000001fff477819 */ /* 0x000fe20000011446 */
[----:B------:R-:W-:Y:S01]  /*11990*/  IMAD R32, R6, 0x7a, RZ ;  /* 0x0000007a06207824 */ /* 0x000fe200078e02ff */
[----:B------:R-:W-:Y:S02]  /*119a0*/  SHF.R.S32.HI R22, RZ, 0x1f, R10 ;  /* 0x0000001fff167819 */ /* 0x000fe4000001140a */
[----:B------:R0:W3:Y:S01]  /*119b0*/  @!P3 LDG.E.U8 R67, desc[UR20][R8.64] ;  /* 0x000000140843b981 */ /* 0x0000e2000c1e1100 */
[----:B------:R-:W-:-:S02]  /*119c0*/  SHF.R.S32.HI R17, RZ, 0x1f, R16 ;  /* 0x0000001fff117819 */ /* 0x000fc40000011410 */
[----:B------:R-:W-:Y:S01]  /*119d0*/  SHF.R.S32.HI R33, RZ, 0x1f, R32 ;  /* 0x0000001fff217819 */ /* 0x000fe20000011420 */
[C---:B------:R-:W-:Y:S01]  /*119e0*/  IMAD R24, R6.reuse, 0x7d, RZ ;  /* 0x0000007d06187824 */ /* 0x040fe200078e02ff */
[----:B------:R-:W-:Y:S02]  /*119f0*/  SHF.R.S32.HI R47, RZ, 0x1f, R46 ;  /* 0x0000001fff2f7819 */ /* 0x000fe4000001142e */
[----:B------:R-:W-:Y:S02]  /*11a00*/  SHF.R.S32.HI R77, RZ, 0x1f, R76 ;  /* 0x0000001fff4d7819 */ /* 0x000fe4000001144c */
[----:B------:R-:W-:Y:S01]  /*11a10*/  SHF.R.S32.HI R92, RZ, 0x1f, R24 ;  /* 0x0000001fff5c7819 */ /* 0x000fe20000011418 */
[----:B--2---:R1:W-:Y:S04]  /*11a20*/  STL.64 [R1+0x1418], R58 ;  /* 0x0014183a01007387 */ /* 0x0043e80000100a00 */
[----:B----4-:R-:W-:Y:S01]  /*11a30*/  STL.64 [R1+0x1428], R56 ;  /* 0x0014283801007387 */ /* 0x010fe20000100a00 */
[----:B-1----:R-:W-:-:S03]  /*11a40*/  IMAD R58, R6, 0x71, RZ ;  /* 0x00000071063a7824 */ /* 0x002fc600078e02ff */
[----:B---3--:R1:W-:Y:S02]  /*11a50*/  STL.64 [R1+0x1438], R52 ;  /* 0x0014383401007387 */ /* 0x0083e40000100a00 */
[----:B-1----:R-:W-:Y:S02]  /*11a60*/  IMAD R52, R6, 0x69, RZ ;  /* 0x0000006906347824 */ /* 0x002fe400078e02ff */
[----:B------:R1:W-:Y:S03]  /*11a70*/  STL.64 [R1+0x1448], R50 ;  /* 0x0014483201007387 */ /* 0x0003e60000100a00 */
[----:B------:R-:W-:Y:S02]  /*11a80*/  SHF.R.S32.HI R53, RZ, 0x1f, R52 ;  /* 0x0000001fff357819 */ /* 0x000fe40000011434 */
[----:B-1----:R-:W-:-:S05]  /*11a90*/  IADD3 R50, P1, PT, R52, R2, RZ ;  /* 0x0000000234327210 */ /* 0x002fca0007f3e0ff */
[--C-:B------:R-:W-:Y:S01]  /*11aa0*/  IMAD.X R51, R53, 0x1, R3.reuse, P1 ;  /* 0x0000000135337824 */ /* 0x100fe200008e0603 */
[-C--:B------:R-:W-:Y:S02]  /*11ab0*/  IADD3 R34, P1, PT, R36, R2.reuse, RZ ;  /* 0x0000000224227210 */ /* 0x080fe40007f3e0ff */
[----:B------:R-:W-:Y:S02]  /*11ac0*/  SHF.R.S32.HI R59, RZ, 0x1f, R58 ;  /* 0x0000001fff3b7819 */ /* 0x000fe4000001143a */
[-C--:B------:R-:W-:Y:S01]  /*11ad0*/  IADD3 R56, P0, PT, R58, R2.reuse, RZ ;  /* 0x000000023a387210 */ /* 0x080fe20007f1e0ff */
[--C-:B------:R-:W-:Y:S01]  /*11ae0*/  IMAD.X R35, R37, 0x1, R3.reuse, P1 ;  /* 0x0000000125237824 */ /* 0x100fe200008e0603 */
[----:B------:R-:W-:Y:S01]  /*11af0*/  IADD3 R82, P1, PT, R11, R2, RZ ;  /* 0x000000020b527210 */ /* 0x000fe20007f3e0ff */
[----:B------:R-:W2:Y:S02]  /*11b00*/  @!P6 LDG.E.U8 R66, desc[UR20][R50.64] ;  /* 0x000000143242e981 */ /* 0x000ea4000c1e1100 */
[----:B------:R-:W-:-:S02]  /*11b10*/  IMAD.X R57, R59, 0x1, R3, P0 ;  /* 0x000000013b397824 */ /* 0x000fc400000e0603 */
[----:B------:R-:W-:Y:S01]  /*11b20*/  IMAD.X R83, R91, 0x1, R3, P1 ;  /* 0x000000015b537824 */ /* 0x000fe200008e0603 */
[-C--:B------:R-:W-:Y:S02]  /*11b30*/  IADD3 R26, P1, PT, R28, R2.reuse, RZ ;  /* 0x000000021c1a7210 */ /* 0x080fe40007f3e0ff */
[----:B------:R-:W-:-:S03]  /*11b40*/  IADD3 R38, P0, PT, R40, R2, RZ ;  /* 0x0000000228267210 */ /* 0x000fc60007f1e0ff */
[--C-:B------:R-:W-:Y:S01]  /*11b50*/  IMAD.X R27, R29, 0x1, R3.reuse, P1 ;  /* 0x000000011d1b7824 */ /* 0x100fe200008e0603 */
[-C--:B------:R-:W-:Y:S01]  /*11b60*/  IADD3 R68, P1, PT, R70, R2.reuse, RZ ;  /* 0x0000000246447210 */ /* 0x080fe20007f3e0ff */
[----:B------:R-:W-:Y:S01]  /*11b70*/  IMAD.X R39, R41, 0x1, R3, P0 ;  /* 0x0000000129277824 */ /* 0x000fe200000e0603 */
[----:B------:R-:W-:-:S03]  /*11b80*/  IADD3 R23, P0, PT, R10, R2, RZ ;  /* 0x000000020a177210 */ /* 0x000fc60007f1e0ff */
[--C-:B------:R-:W-:Y:S01]  /*11b90*/  IMAD.X R69, R71, 0x1, R3.reuse, P1 ;  /* 0x0000000147457824 */ /* 0x100fe200008e0603 */
[-C--:B0-----:R-:W-:Y:S01]  /*11ba0*/  IADD3 R8, P1, PT, R16, R2.reuse, RZ ;  /* 0x0000000210087210 */ /* 0x081fe20007f3e0ff */
[----:B------:R-:W-:Y:S01]  /*11bb0*/  IMAD.X R90, R22, 0x1, R3, P0 ;  /* 0x00000001165a7824 */ /* 0x000fe200000e0603 */
[----:B------:R-:W-:-:S03]  /*11bc0*/  IADD3 R30, P0, PT, R32, R2, RZ ;  /* 0x00000002201e7210 */ /* 0x000fc60007f1e0ff */
[--C-:B------:R-:W-:Y:S01]  /*11bd0*/  IMAD.X R9, R17, 0x1, R3.reuse, P1 ;  /* 0x0000000111097824 */ /* 0x100fe200008e0603 */
[-C--:B------:R-:W-:Y:S01]  /*11be0*/  IADD3 R42, P1, PT, R46, R2.reuse, RZ ;  /* 0x000000022e2a7210 */ /* 0x080fe20007f3e0ff */
[----:B------:R-:W-:Y:S01]  /*11bf0*/  IMAD.X R31, R33, 0x1, R3, P0 ;  /* 0x00000001211f7824 */ /* 0x000fe200000e0603 */
[----:B------:R-:W-:-:S03]  /*11c00*/  IADD3 R72, P0, PT, R76, R2, RZ ;  /* 0x000000024c487210 */ /* 0x000fc60007f1e0ff */
[--C-:B------:R-:W-:Y:S01]  /*11c10*/  IMAD.X R43, R47, 0x1, R3.reuse, P1 ;  /* 0x000000012f2b7824 */ /* 0x100fe200008e0603 */
[----:B------:R-:W-:Y:S01]  /*11c20*/  IADD3 R24, P1, PT, R24, R2, RZ ;  /* 0x0000000218187210 */ /* 0x000fe20007f3e0ff */
[----:B------:R-:W-:Y:S01]  /*11c30*/  IMAD.X R73, R77, 0x1, R3, P0 ;  /* 0x000000014d497824 */ /* 0x000fe200000e0603 */
[----:B------:R-:W-:-:S03]  /*11c40*/  IADD3 R60, P0, PT, R13, R4, RZ ;  /* 0x000000040d3c7210 */ /* 0x000fc60007f1e0ff */
[----:B------:R-:W-:Y:S01]  /*11c50*/  IMAD.X R13, R92, 0x1, R3, P1 ;  /* 0x000000015c0d7824 */ /* 0x000fe200008e0603 */
[-C--:B------:R-:W-:Y:S01]  /*11c60*/  IADD3 R80, P1, PT, R61, R4.reuse, RZ ;  /* 0x000000043d507210 */ /* 0x080fe20007f3e0ff */
[----:B------:R-:W-:Y:S01]  /*11c70*/  IMAD.X R61, R44, 0x1, R5, P0 ;  /* 0x000000012c3d7824 */ /* 0x000fe200000e0605 */
[----:B------:R-:W-:-:S05]  /*11c80*/  IADD3 R52, P0, PT, R52, R4, RZ ;  /* 0x0000000434347210 */ /* 0x000fca0007f1e0ff */
[----:B------:R-:W-:-:S05]  /*11c90*/  IMAD.X R53, R53, 0x1, R5, P0 ;  /* 0x0000000135357824 */ /* 0x000fca00000e0605 */
[----:B------:R-:W3:Y:S04]  /*11ca0*/  @!P6 LDG.E.U8 R75, desc[UR20][R52.64] ;  /* 0x00000014344be981 */ /* 0x000ee8000c1e1100 */
        /* <DEDUP_REMOVED lines=18> */
[----:B------:R-:W-:Y:S01]  /*11dd0*/  STL [R1+0xda4], R27 ;  /* 0x000da41b01007387 */ /* 0x000fe20000100800 */
[----:B------:R-:W-:-:S03]  /*11de0*/  IMAD.X R81, R81, 0x1, R5, P1 ;  /* 0x0000000151517824 */ /* 0x000fc600008e0605 */
[----:B------:R-:W-:Y:S01]  /*11df0*/  STL [R1+0xdc8], R68 ;  /* 0x000dc84401007387 */ /* 0x000fe20000100800 */
[----:B------:R-:W-:-:S03]  /*11e00*/  IADD3 R14, P1, PT, R14, R4, RZ ;  /* 0x000000040e0e7210 */ /* 0x000fc60007f3e0ff */
[----:B------:R-:W-:Y:S04]  /*11e10*/  STL [R1+0xdb4], R39 ;  /* 0x000db42701007387 */ /* 0x000fe80000100800 */
[----:B------:R-:W-:Y:S01]  /*11e20*/  STL [R1+0xdd8], R23 ;  /* 0x000dd81701007387 */ /* 0x000fe20000100800 */
[----:B------:R-:W-:-:S03]  /*11e30*/  IADD3 R36, P0, PT, R36, R4, RZ ;  /* 0x0000000424247210 */ /* 0x000fc60007f1e0ff */
[----:B------:R-:W-:Y:S04]  /*11e40*/  STL [R1+0xdc4], R69 ;  /* 0x000dc44501007387 */ /* 0x000fe80000100800 */
[----:B------:R-:W-:Y:S04]  /*11e50*/  STL [R1+0xdf8], R8 ;  /* 0x000df80801007387 */ /* 0x000fe80000100800 */
[----:B------:R-:W-:Y:S01]  /*11e60*/  STL [R1+0xdd4], R90 ;  /* 0x000dd45a01007387 */ /* 0x000fe20000100800 */
[----:B------:R-:W-:-:S03]  /*11e70*/  IMAD.X R15, R15, 0x1, R5, P1 ;  /* 0x000000010f0f7824 */ /* 0x000fc600008e0605 */
[----:B------:R-:W-:Y:S01]  /*11e80*/  STL [R1+0xe08], R30 ;  /* 0x000e081e01007387 */ /* 0x000fe20000100800 */
[----:B------:R-:W-:-:S03]  /*11e90*/  IADD3 R64, P1, PT, R64, R4, RZ ;  /* 0x0000000440407210 */ /* 0x000fc60007f3e0ff */
[----:B------:R-:W-:Y:S01]  /*11ea0*/  STL [R1+0xdf4], R9 ;  /* 0x000df40901007387 */ /* 0x000fe20000100800 */
[----:B------:R-:W-:-:S03]  /*11eb0*/  IMAD.X R37, R37, 0x1, R5, P0 ;  /* 0x0000000125257824 */ /* 0x000fc600000e0605 */
        /* <DEDUP_REMOVED lines=12> */
[----:B------:R0:W-:Y:S04]  /*11f80*/  STL [R1+0x126c], R3 ;  /* 0x00126c0301007387 */ /* 0x0001e80000100800 */
        /* <DEDUP_REMOVED lines=29> */
[----:B------:R-:W-:Y:S01]  /*12160*/  STL [R1+0xd9c], R59 ;  /* 0x000d9c3b01007387 */ /* 0x000fe20000100800 */
[----:B0-----:R-:W-:-:S03]  /*12170*/  IMAD R3, R6, 0x7d, RZ ;  /* 0x0000007d06037824 */ /* 0x001fc600078e02ff */
        /* <DEDUP_REMOVED lines=13> */
[----:B------:R-:W-:Y:S04]  /*12250*/  STL [R1+0xe10], R32 ;  /* 0x000e102001007387 */ /* 0x000fe80000100800 */
[----:B------:R-:W-:Y:S01]  /*12260*/  STL [R1+0xdfc], R17 ;  /* 0x000dfc1101007387 */ /* 0x000fe20000100800 */
[----:B------:R-:W-:-:S03]  /*12270*/  IMAD.X R92, R92, 0x1, R5, P0 ;  /* 0x000000015c5c7824 */ /* 0x000fc600000e0605 */
        /* <DEDUP_REMOVED lines=9> */
[----:B------:R-:W4:Y:S04]  /*12310*/  LDL.LU.64 R50, [R1+0x1448] ;  /* 0x0014480001327983 */ /* 0x000f280000300a00 */
[----:B--2---:R0:W-:Y:S04]  /*12320*/  STL [R1+0x100], R66 ;  /* 0x0001004201007387 */ /* 0x0041e80000100800 */
[----:B0-----:R-:W2:Y:S04]  /*12330*/  LDL.LU R66, [R1+0x1440] ;  /* 0x0014400001427983 */ /* 0x001ea80000300800 */
[----:B------:R-:W2:Y:S04]  /*12340*/  LDL.LU.64 R52, [R1+0x1438] ;  /* 0x0014380001347983 */ /* 0x000ea80000300a00 */
[----:B---3--:R0:W-:Y:S04]  /*12350*/  STL [R1+0xfc], R75 ;  /* 0x0000fc4b01007387 */ /* 0x0081e80000100800 */
[----:B0-----:R-:W3:Y:S01]  /*12360*/  LDL.LU R75, [R1+0x1430] ;  /* 0x00143000014b7983 */ /* 0x001ee20000300800 */
[----:B------:R-:W-:-:S05]  /*12370*/  VIADD R44, R93, 0xffffff8e ;  /* 0xffffff8e5d2c7836 */ /* 0x000fca0000000000 */
[----:B------:R-:W-:Y:S02]  /*12380*/  ISETP.GE.U32.AND P1, PT, R44, 0x7fffff0f, PT ;  /* 0x7fffff0f2c00780c */ /* 0x000fe40003f26070 */
[----:B------:R-:W-:-:S11]  /*12390*/  PRMT R74, RZ, 0x7610, R74 ;  /* 0x00007610ff4a7816 */ /* 0x000fd6000000004a */
[----:B------:R-:W2:Y:S04]  /*123a0*/  @!P1 LDG.E.U8 R74, desc[UR20][R56.64] ;  /* 0x00000014384a9981 */ /* 0x000ea8000c1e1100 */
[----:B------:R-:W4:Y:S01]  /*123b0*/  LDL.LU.64 R56, [R1+0x1428] ;  /* 0x0014280001387983 */ /* 0x000f220000300a00 */
[----:B---3--:R-:W-:-:S06]  /*123c0*/  PRMT R75, RZ, 0x7610, R75 ;  /* 0x00007610ff4b7816 */ /* 0x008fcc000000004b */
[----:B------:R-:W3:Y:S04]  /*123d0*/  @!P1 LDG.E.U8 R75, desc[UR20][R58.64] ;  /* 0x000000143a4b9981 */ /* 0x000ee8000c1e1100 */
        /* <DEDUP_REMOVED lines=126> */
[----:B------:R-:W-:Y:S01]  /*12bc0*/  ISETP.GE.U32.AND P6, PT, R44, 0x7fffff04, PT ;  /* 0x7fffff042c00780c */ /* 0x000fe20003fc6070 */
[----:B------:R-:W-:Y:S01]  /*12bd0*/  VIADD R44, R93, 0xffffff9a ;  /* 0xffffff9a5d2c7836 */ /* 0x000fe20000000000 */
[----:B------:R-:W-:-:S04]  /*12be0*/  PRMT R0, RZ, 0x7610, R0 ;  /* 0x00007610ff007816 */ /* 0x000fc80000000000 */
[----:B------:R-:W-:Y:S01]  /*12bf0*/  ISETP.GE.U32.AND P1, PT, R44, 0x7fffff1b, PT ;  /* 0x7fffff1b2c00780c */ /* 0x000fe20003f26070 */
[----:B------:R-:W-:-:S06]  /*12c00*/  VIADD R44, R93, 0xffffff92 ;  /* 0xffffff925d2c7836 */ /* 0x000fcc0000000000 */
[----:B------:R-:W2:Y:S01]  /*12c10*/  @!P6 LDG.E.U8 R0, desc[UR20][R76.64] ;  /* 0x000000144c00e981 */ /* 0x000ea2000c1e1100 */
[----:B------:R-:W-:Y:S02]  /*12c20*/  PRMT R4, RZ, 0x7610, R4 ;  /* 0x00007610ff047816 */ /* 0x000fe40000000004 */
[----:B------:R-:W-:-:S06]  /*12c30*/  PRMT R5, RZ, 0x7610, R5 ;  /* 0x00007610ff057816 */ /* 0x000fcc0000000005 */
[----:B------:R-:W2:Y:S01]  /*12c40*/  @!P1 LDG.E.U8 R5, desc[UR20][R80.64] ;  /* 0x0000001450059981 */ /* 0x000ea2000c1e1100 */
[----:B---3--:R-:W-:-:S06]  /*12c50*/  PRMT R75, RZ, 0x7610, R75 ;  /* 0x00007610ff4b7816 */ /* 0x008fcc000000004b */
[----:B------:R-:W3:Y:S01]  /*12c60*/  @!P6 LDG.E.U8 R75, desc[UR20][R72.64] ;  /* 0x00000014484be981 */ /* 0x000ee2000c1e1100 */
[----:B------:R-:W-:Y:S02]  /*12c70*/  ISETP.GE.U32.AND P6, PT, R44, 0x7fffff13, PT ;  /* 0x7fffff132c00780c */ /* 0x000fe40003fc6070 */
[----:B------:R-:W-:Y:S01]  /*12c80*/  ISETP.GE.AND P0, PT, R87, RZ, PT ;  /* 0x000000ff5700720c */ /* 0x000fe20003f06270 */
[----:B------:R-:W2:Y:S10]  /*12c90*/  LDL.LU.64 R72, [R1+0x12c8] ;  /* 0x0012c80001487983 */ /* 0x000eb40000300a00 */
[----:B------:R-:W2:Y:S01]  /*12ca0*/  @!P6 LDG.E.U8 R4, desc[UR20][R82.64] ;  /* 0x000000145204e981 */ /* 0x000ea2000c1e1100 */
[----:B------:R-:W-:Y:S01]  /*12cb0*/  PRMT R87, RZ, 0x7610, R87 ;  /* 0x00007610ff577816 */ /* 0x000fe20000000057 */
[----:B------:R-:W-:-:S05]  /*12cc0*/  VIADD R44, R93, 0xffffff8a ;  /* 0xffffff8a5d2c7836 */ /* 0x000fca0000000000 */
[----:B------:R-:W4:Y:S01]  /*12cd0*/  @!P1 LDG.E.U8 R87, desc[UR20][R78.64] ;  /* 0x000000144e579981 */ /* 0x000f22000c1e1100 */
[----:B------:R-:W-:Y:S02]  /*12ce0*/  ISETP.GE.U32.AND P1, PT, R44, 0x7fffff0b, PT ;  /* 0x7fffff0b2c00780c */ /* 0x000fe40003f26070 */
[----:B------:R-:W-:Y:S02]  /*12cf0*/  PRMT R2, RZ, 0x7610, R2 ;  /* 0x00007610ff027816 */ /* 0x000fe40000000002 */
[----:B------:R-:W-:Y:S01]  /*12d00*/  PRMT R7, RZ, 0x7610, R7 ;  /* 0x00007610ff077816 */ /* 0x000fe20000000007 */
[----:B---3--:R0:W-:Y:S04]  /*12d10*/  STL [R1+0x2c], R75 ;  /* 0x00002c4b01007387 */ /* 0x0081e80000100800 */
[----:B0-----:R-:W3:Y:S04]  /*12d20*/  LDL.LU R75, [R1+0x12c0] ;  /* 0x0012c000014b7983 */ /* 0x001ee80000300800 */
[----:B------:R-:W3:Y:S04]  /*12d30*/  LDL.LU.64 R76, [R1+0x12b8] ;  /* 0x0012b800014c7983 */ /* 0x000ee80000300a00 */
[----:B--2---:R0:W-:Y:S04]  /*12d40*/  STL [R1+0x1278], R0 ;  /* 0x0012780001007387 */ /* 0x0041e80000100800 */
[----:B------:R-:W2:Y:S04]  /*12d50*/  LDL.LU.64 R78, [R1+0x12b0] ;  /* 0x0012b000014e7983 */ /* 0x000ea80000300a00 */
[----:B------:R-:W2:Y:S01]  /*12d60*/  LDL.LU.64 R80, [R1+0x12a8] ;  /* 0x0012a80001507983 */ /* 0x000ea20000300a00 */
[----:B0-----:R-:W-:-:S03]  /*12d70*/  PRMT R0, RZ, 0x7610, R0 ;  /* 0x00007610ff007816 */ /* 0x001fc60000000000 */
[----:B------:R-:W2:Y:S04]  /*12d80*/  LDL.LU.64 R82, [R1+0x12a0] ;  /* 0x0012a00001527983 */ /* 0x000ea80000300a00 */
[----:B------:R0:W-:Y:S04]  /*12d90*/  STL [R1+0x1c], R4 ;  /* 0x00001c0401007387 */ /* 0x0001e80000100800 */
[----:B------:R1:W-:Y:S01]  /*12da0*/  STL [R1+0x20], R5 ;  /* 0x0000200501007387 */ /* 0x0003e20000100800 */
[----:B0-----:R-:W-:Y:S02]  /*12db0*/  @!P6 IMAD.MOV.U32 R4, RZ, RZ, R11 ;  /* 0x000000ffff04e224 */ /* 0x001fe400078e000b */
[----:B-1----:R-:W-:-:S05]  /*12dc0*/  @!P6 IMAD.MOV.U32 R5, RZ, RZ, R91 ;  /* 0x000000ffff05e224 */ /* 0x002fca00078e005b */
[----:B------:R0:W2:Y:S02]  /*12dd0*/  @!P6 LDG.E.U8 R0, desc[UR20][R4.64] ;  /* 0x000000140400e981 */ /* 0x0000a4000c1e1100 */
[----:B0-----:R-:W-:Y:S02]  /*12de0*/  @!P1 IMAD.MOV.U32 R4, RZ, RZ, R23 ;  /* 0x000000ffff049224 */ /* 0x001fe400078e0017 */
[----:B------:R-:W-:-:S05]  /*12df0*/  @!P1 IMAD.MOV.U32 R5, RZ, RZ, R90 ;  /* 0x000000ffff059224 */ /* 0x000fca00078e005a */
[----:B------:R-:W3:Y:S01]  /*12e00*/  @!P1 LDG.E.U8 R2, desc[UR20][R4.64] ;  /* 0x0000001404029981 */ /* 0x000ee2000c1e1100 */
[----:B------:R-:W-:Y:S02]  /*12e10*/  @!P1 IMAD.MOV.U32 R90, RZ, RZ, R10 ;  /* 0x000000ffff5a9224 */ /* 0x000fe400078e000a */
[----:B------:R-:W-:-:S05]  /*12e20*/  @!P1 IMAD.MOV.U32 R91, RZ, RZ, R22 ;  /* 0x000000ffff5b9224 */ /* 0x000fca00078e0016 */
[----:B------:R-:W4:Y:S01]  /*12e30*/  @!P1 LDG.E.U8 R7, desc[UR20][R90.64] ;  /* 0x000000145a079981 */ /* 0x000f22000c1e1100 */
[----:B------:R-:W-:-:S05]  /*12e40*/  VIADD R44, R93, 0xffffff82 ;  /* 0xffffff825d2c7836 */ /* 0x000fca0000000000 */
[----:B------:R-:W-:Y:S02]  /*12e50*/  ISETP.GE.U32.AND P6, PT, R44, 0x7fffff03, PT ;  /* 0x7fffff032c00780c */ /* 0x000fe40003fc6070 */
[----:B------:R-:W-:Y:S02]  /*12e60*/  ISETP.GE.AND P1, PT, R86, RZ, PT ;  /* 0x000000ff5600720c */ /* 0x000fe40003f26270 */
[----:B------:R-:W-:Y:S02]  /*12e70*/  PRMT R44, RZ, 0x7610, R44 ;  /* 0x00007610ff2c7816 */ /* 0x000fe4000000002c */
[----:B------:R-:W-:Y:S02]  /*12e80*/  ISETP.GE.AND P3, PT, R88, RZ, PT ;  /* 0x000000ff5800720c */ /* 0x000fe40003f66270 */
[----:B------:R-:W-:-:S05]  /*12e90*/  PRMT R88, RZ, 0x7610, R88 ;  /* 0x00007610ff587816 */ /* 0x000fca0000000058 */
[----:B------:R-:W-:Y:S01]  /*12ea0*/  @!P6 IMAD.MOV.U32 R86, RZ, RZ, R24 ;  /* 0x000000ffff56e224 */ /* 0x000fe200078e0018 */
[----:B--2---:R0:W-:Y:S04]  /*12eb0*/  STL [R1+0x18], R0 ;  /* 0x0000180001007387 */ /* 0x0041e80000100800 */
[----:B0-----:R-:W2:Y:S04]  /*12ec0*/  LDL.LU R0, [R1+0x234] ;  /* 0x0002340001007983 */ /* 0x001ea80000300800 */
[----:B------:R-:W2:Y:S04]  /*12ed0*/  LDL.LU R11, [R1+0x230] ;  /* 0x00023000010b7983 */ /* 0x000ea80000300800 */
[----:B------:R-:W2:Y:S04]  /*12ee0*/  LDL.LU R5, [R1+0x218] ;  /* 0x0002180001057983 */ /* 0x000ea80000300800 */
[----:B---3--:R0:W-:Y:S04]  /*12ef0*/  STL [R1+0x14], R2 ;  /* 0x0000140201007387 */ /* 0x0081e80000100800 */
[----:B0-----:R-:W3:Y:S04]  /*12f00*/  LDL.LU R2, [R1+0x210] ;  /* 0x0002100001027983 */ /* 0x001ee80000300800 */
[----:B------:R-:W3:Y:S04]  /*12f10*/  LDL.LU R93, [R1+0x1ec] ;  /* 0x0001ec00015d7983 */ /* 0x000ee80000300800 */
[----:B----4-:R0:W-:Y:S04]  /*12f20*/  STL [R1+0x24], R87 ;  /* 0x0000245701007387 */ /* 0x0101e80000100800 */
[----:B------:R-:W4:Y:S04]  /*12f30*/  LDL.LU R4, [R1+0x1e0] ;  /* 0x0001e00001047983 */ /* 0x000f280000300800 */
[----:B------:R-:W4:Y:S01]  /*12f40*/  LDL.LU R23, [R1+0x1bc] ;  /* 0x0001bc0001177983 */ /* 0x000f220000300800 */
[----:B0-----:R-:W-:-:S03]  /*12f50*/  @!P6 IMAD.MOV.U32 R87, RZ, RZ, R13 ;  /* 0x000000ffff57e224 */ /* 0x001fc600078e000d */
[----:B------:R-:W4:Y:S04]  /*12f60*/  LDL.LU.64 R90, [R1+0x1298] ;  /* 0x00129800015a7983 */ /* 0x000f280000300a00 */
[----:B------:R0:W4:Y:S04]  /*12f70*/  @!P6 LDG.E.U8 R44, desc[UR20][R86.64] ;  /* 0x00000014562ce981 */ /* 0x000128000c1e1100 */
[----:B------:R-:W4:Y:S04]  /*12f80*/  LDL.LU R10, [R1+0x1b8] ;  /* 0x0001b800010a7983 */ /* 0x000f280000300800 */
[----:B------:R-:W4:Y:S01]  /*12f90*/  LDL.LU R22, [R1+0x1ac] ;  /* 0x0001ac0001167983 */ /* 0x000f220000300800 */
[----:B0-----:R-:W-:-:S02]  /*12fa0*/  @!P6 IMAD.MOV.U32 R86, RZ, RZ, R3 ;  /* 0x000000ffff56e224 */ /* 0x001fc400078e0003 */
[----:B------:R-:W-:-:S05]  /*12fb0*/  @!P6 IMAD.MOV.U32 R87, RZ, RZ, R92 ;  /* 0x000000ffff57e224 */ /* 0x000fca00078e005c */
[----:B------:R-:W4:Y:S04]  /*12fc0*/  @!P6 LDG.E.U8 R88, desc[UR20][R86.64] ;  /* 0x000000145658e981 */ /* 0x000f28000c1e1100 */
[----:B------:R0:W-:Y:S04]  /*12fd0*/  STL [R1+0x10], R7 ;  /* 0x0000100701007387 */ /* 0x0001e80000100800 */
[----:B0-----:R-:W4:Y:S04]  /*12fe0*/  LDL.LU R7, [R1+0x19c] ;  /* 0x00019c0001077983 */ /* 0x001f280000300800 */
[----:B------:R-:W4:Y:S04]  /*12ff0*/  LDL.LU R13, [R1+0x1294] ;  /* 0x00129400010d7983 */ /* 0x000f280000300800 */
[----:B------:R-:W4:Y:S04]  /*13000*/  LDL.LU R24, [R1+0x198] ;  /* 0x0001980001187983 */ /* 0x000f280000300800 */
[----:B------:R-:W4:Y:S04]  /*13010*/  LDL.LU R3, [R1+0x18c] ;  /* 0x00018c0001037983 */ /* 0x000f280000300800 */
[----:B------:R-:W4:Y:S04]  /*13020*/  LDL.LU R92, [R1+0x188] ;  /* 0x00018800015c7983 */ /* 0x000f280000300800 */
[----:B--2---:R-:W-:Y:S04]  /*13030*/  STS.U8 [R89+UR9+0x3000], R0 ;  /* 0x0030000059007988 */ /* 0x004fe80008000009 */
[----:B------:R0:W-:Y:S04]  /*13040*/  STS.U8 [R89+UR9+0x7000], R11 ;  /* 0x0070000b59007988 */ /* 0x0001e80008000009 */
[----:B------:R-:W-:Y:S04]  /*13050*/  STS.U8 [R89+UR9+0x2c00], R5 ;  /* 0x002c000559007988 */ /* 0x000fe80008000009 */
[----:B---3--:R1:W-:Y:S04]  /*13060*/  STS.U8 [R89+UR9+0x6c00], R2 ;  /* 0x006c000259007988 */ /* 0x0083e80008000009 */
[----:B------:R2:W-:Y:S04]  /*13070*/  STS.U8 [R89+UR9+0x2800], R93 ;  /* 0x0028005d59007988 */ /* 0x0005e80008000009 */
[----:B----4-:R-:W-:Y:S04]  /*13080*/  STS.U8 [R89+UR9+0x6800], R4 ;  /* 0x0068000459007988 */ /* 0x010fe80008000009 */
[----:B------:R3:W-:Y:S04]  /*13090*/  STS.U8 [R89+UR9+0x2400], R23 ;  /* 0x0024001759007988 */ /* 0x0007e80008000009 */
[----:B------:R-:W-:Y:S04]  /*130a0*/  STS.U8 [R89+UR9+0x6400], R10 ;  /* 0x0064000a59007988 */ /* 0x000fe80008000009 */
[----:B------:R-:W-:Y:S04]  /*130b0*/  STS.U8 [R89+UR9+0x2000], R22 ;  /* 0x0020001659007988 */ /* 0x000fe80008000009 */
[----:B------:R-:W-:Y:S04]  /*130c0*/  STL [R1+0x1220], R88 ;  /* 0x0012205801007387 */ /* 0x000fe80000100800 */
[----:B0-----:R-:W4:Y:S04]  /*130d0*/  LDL.LU R11, [R1+0x178] ;  /* 0x00017800010b7983 */ /* 0x001f280000300800 */
[----:B-1----:R-:W4:Y:S04]  /*130e0*/  LDL.LU R2, [R1+0x174] ;  /* 0x0001740001027983 */ /* 0x002f280000300800 */
[----:B--2---:R-:W2:Y:S04]  /*130f0*/  LDL.LU R93, [R1+0x168] ;  /* 0x00016800015d7983 */ /* 0x004ea80000300800 */
[----:B---3--:R-:W3:Y:S04]  /*13100*/  LDL.LU R23, [R1+0x114] ;  /* 0x0001140001177983 */ /* 0x008ee80000300800 */
[----:B------:R0:W-:Y:S04]  /*13110*/  STS.U8 [R89+UR9+0x6000], R13 ;  /* 0x0060000d59007988 */ /* 0x0001e80008000009 */
[----:B0-----:R-:W3:Y:S04]  /*13120*/  LDL.LU R13, [R1+0x1290] ;  /* 0x00129000010d7983 */ /* 0x001ee80000300800 */
[----:B------:R-:W3:Y:S04]  /*13130*/  LDL.LU R10, [R1+0x164] ;  /* 0x00016400010a7983 */ /* 0x000ee80000300800 */
[----:B------:R-:W3:Y:S04]  /*13140*/  LDL.LU R22, [R1+0x110] ;  /* 0x0001100001167983 */ /* 0x000ee80000300800 */
[----:B------:R0:W-:Y:S04]  /*13150*/  STS.U8 [R89+UR9+0x1c00], R7 ;  /* 0x001c000759007988 */ /* 0x0001e80008000009 */
[----:B------:R-:W-:Y:S04]  /*13160*/  STL [R1], R44 ;  /* 0x0000002c01007387 */ /* 0x000fe80000100800 */
[----:B------:R1:W-:Y:S04]  /*13170*/  STS.U8 [R89+UR9+0x5c00], R24 ;  /* 0x005c001859007988 */ /* 0x0003e80008000009 */
[----:B0-----:R-:W3:Y:S04]  /*13180*/  LDL.LU R7, [R1+0x160] ;  /* 0x0001600001077983 */ /* 0x001ee80000300800 */
[----:B-1----:R-:W3:Y:S04]  /*13190*/  LDL.LU R24, [R1+0x10c] ;  /* 0x00010c0001187983 */ /* 0x002ee80000300800 */
[----:B------:R-:W-:Y:S04]  /*131a0*/  STS.U8 [R89+UR9+0x1800], R3 ;  /* 0x0018000359007988 */ /* 0x000fe80008000009 */
[----:B------:R0:W-:Y:S04]  /*131b0*/  STS.U8 [R89+UR9+0x5800], R92 ;  /* 0x0058005c59007988 */ /* 0x0001e80008000009 */
[----:B------:R-:W3:Y:S04]  /*131c0*/  LDL.LU R88, [R1+0x15c] ;  /* 0x00015c0001587983 */ /* 0x000ee80000300800 */
[----:B0-----:R-:W3:Y:S04]  /*131d0*/  LDL.LU R92, [R1+0x108] ;  /* 0x00010800015c7983 */ /* 0x001ee80000300800 */
[----:B------:R-:W3:Y:S01]  /*131e0*/  LDL.LU R0, [R1+0x150] ;  /* 0x0001500001007983 */ /* 0x000ee20000300800 */
[----:B------:R-:W-:-:S03]  /*131f0*/  @!P3 IMAD.MOV R21, RZ, RZ, -R21 ;  /* 0x000000ffff15b224 */ /* 0x000fc600078e0a15 */
[----:B----4-:R0:W-:Y:S04]  /*13200*/  STS.U8 [R89+UR9+0x1400], R11 ;  /* 0x0014000b59007988 */ /* 0x0101e80008000009 */
[----:B------:R-:W-:Y:S04]  /*13210*/  STS.U8 [R89+UR9+0x5400], R2 ;  /* 0x0054000259007988 */ /* 0x000fe80008000009 */
[----:B0-----:R-:W4:Y:S04]  /*13220*/  LDL.LU R11, [R1+0x104] ;  /* 0x00010400010b7983 */ /* 0x001f280000300800 */
[----:B--2---:R0:W-:Y:S04]  /*13230*/  STS.U8 [R89+UR9+0x1000], R93 ;  /* 0x0010005d59007988 */ /* 0x0041e80008000009 */
[----:B------:R-:W2:Y:S04]  /*13240*/  LDL.LU R5, [R1+0x14c] ;  /* 0x00014c0001057983 */ /* 0x000ea80000300800 */
[----:B0-----:R-:W4:Y:S01]  /*13250*/  LDL.LU R93, [R1+0xe8] ;  /* 0x0000e800015d7983 */ /* 0x001f220000300800 */
[----:B---3--:R-:W-:-:S02]  /*13260*/  ISETP.NE.AND P3, PT, R13, RZ, PT ;  /* 0x000000ff0d00720c */ /* 0x008fc40003f65270 */
[----:B------:R-:W-:Y:S01]  /*13270*/  LOP3.LUT R44, RZ, R13, RZ, 0x33, !PT ;  /* 0x0000000dff2c7212 */ /* 0x000fe200078e33ff */
[----:B------:R-:W3:Y:S03]  /*13280*/  LDL.LU R4, [R1+0x13c] ;  /* 0x00013c0001047983 */ /* 0x000ee60000300800 */
[C---:B------:R-:W-:Y:S02]  /*13290*/  SEL R12, R44.reuse, R12, !P3 ;  /* 0x0000000c2c0c7207 */ /* 0x040fe40005800000 */
[----:B------:R-:W-:Y:S02]  /*132a0*/  SEL R13, R44, R23, !P3 ;  /* 0x000000172c0d7207 */ /* 0x000fe40005800000 */
[----:B------:R-:W3:Y:S01]  /*132b0*/  LDL.LU R23, [R1+0xe4] ;  /* 0x0000e40001177983 */ /* 0x000ee20000300800 */
[----:B------:R-:W-:Y:S01]  /*132c0*/  IMAD R87, R12, UR48, RZ ;  /* 0x000000300c577c24 */ /* 0x000fe2000f8e02ff */
[----:B------:R-:W-:Y:S01]  /*132d0*/  SEL R12, R44, R22, !P3 ;  /* 0x000000162c0c7207 */ /* 0x000fe20005800000 */
[----:B------:R-:W-:Y:S01]  /*132e0*/  IMAD R86, R13, UR47, RZ ;  /* 0x0000002f0d567c24 */ /* 0x000fe2000f8e02ff */
[----:B------:R-:W3:Y:S04]  /*132f0*/  LDL.LU R3, [R1+0x120] ;  /* 0x0001200001037983 */ /* 0x000ee80000300800 */
[----:B------:R0:W-:Y:S01]  /*13300*/  STS.U8 [R89+UR9+0x5000], R10 ;  /* 0x0050000a59007988 */ /* 0x0001e20008000009 */
[----:B------:R-:W-:-:S02]  /*13310*/  IMAD R12, R12, UR46, RZ ;  /* 0x0000002e0c0c7c24 */ /* 0x000fc4000f8e02ff */
[----:B------:R-:W-:Y:S01]  /*13320*/  @!P0 IMAD.MOV R15, RZ, RZ, -R15 ;  /* 0x000000ffff0f8224 */ /* 0x000fe200078e0a0f */
[----:B------:R-:W3:Y:S01]  /*13330*/  LDL.LU R22, [R1+0xe0] ;  /* 0x0000e00001167983 */ /* 0x000ee20000300800 */
[----:B------:R-:W-:Y:S01]  /*13340*/  @!P1 IMAD.MOV R14, RZ, RZ, -R14 ;  /* 0x000000ffff0e9224 */ /* 0x000fe200078e0a0e */
[C---:B------:R-:W-:Y:S01]  /*13350*/  SEL R91, R44.reuse, R91, !P3 ;  /* 0x0000005b2c5b7207 */ /* 0x040fe20005800000 */
[----:B------:R-:W1:Y:S01]  /*13360*/  LDCU UR48, c[0x0][0x3b0] ;  /* 0x00007600ff3077ac */ /* 0x000e620008000800 */
[----:B------:R-:W3:Y:S01]  /*13370*/  LDL.LU R2, [R1+0x118] ;  /* 0x0001180001027983 */ /* 0x000ee20000300800 */
[C---:B------:R-:W-:Y:S02]  /*13380*/  SEL R90, R44.reuse, R90, !P3 ;  /* 0x0000005a2c5a7207 */ /* 0x040fe40005800000 */
[C---:B------:R-:W-:Y:S01]  /*13390*/  SEL R83, R44.reuse, R83, !P3 ;  /* 0x000000532c537207 */ /* 0x040fe20005800000 */
[----:B------:R1:W-:Y:S01]  /*133a0*/  STS.U8 [R89+UR9+0xc00], R7 ;  /* 0x000c000759007988 */ /* 0x0003e20008000009 */
[C---:B------:R-:W-:Y:S01]  /*133b0*/  SEL R13, R44.reuse, R24, !P3 ;  /* 0x000000182c0d7207 */ /* 0x040fe20005800000 */
[----:B------:R-:W2:Y:S02]  /*133c0*/  LDCU UR47, c[0x0][0x3b0] ;  /* 0x00007600ff2f77ac */ /* 0x000ea40008000800 */
[----:B0-----:R-:W3:Y:S01]  /*133d0*/  LDL.LU R10, [R1+0xcc] ;  /* 0x0000cc00010a7983 */ /* 0x001ee20000300800 */
[C---:B------:R-:W-:Y:S01]  /*133e0*/  SEL R82, R44.reuse, R82, !P3 ;  /* 0x000000522c527207 */ /* 0x040fe20005800000 */
[----:B------:R-:W0:Y:S02]  /*133f0*/  LDCU UR46, c[0x0][0x3b0] ;  /* 0x00007600ff2e77ac */ /* 0x000e240008000800 */
[----:B-1----:R-:W3:Y:S04]  /*13400*/  LDL.LU R7, [R1+0x11c] ;  /* 0x00011c0001077983 */ /* 0x002ee80000300800 */
[----:B------:R-:W3:Y:S01]  /*13410*/  LDL.LU R24, [R1+0xc8] ;  /* 0x0000c80001187983 */ /* 0x000ee20000300800 */
[----:B------:R-:W-:Y:S01]  /*13420*/  IMAD R13, R13, UR45, RZ ;  /* 0x0000002d0d0d7c24 */ /* 0x000fe2000f8e02ff */
[----:B------:R-:W-:-:S02]  /*13430*/  SEL R81, R44, R81, !P3 ;  /* 0x000000512c517207 */ /* 0x000fc40005800000 */
[----:B------:R-:W-:Y:S01]  /*13440*/  STS.U8 [R89+UR9+0x4c00], R88 ;  /* 0x004c005859007988 */ /* 0x000fe20008000009 */
[C---:B------:R-:W-:Y:S02]  /*13450*/  SEL R80, R44.reuse, R80, !P3 ;  /* 0x000000502c507207 */ /* 0x040fe40005800000 */
[C---:B------:R-:W-:Y:S01]  /*13460*/  SEL R79, R44.reuse, R79, !P3 ;  /* 0x0000004f2c4f7207 */ /* 0x040fe20005800000 */
[----:B------:R1:W-:Y:S01]  /*13470*/  STL [R1+0x10c], R12 ;  /* 0x00010c0c01007387 */ /* 0x0003e20000100800 */
[C---:B------:R-:W-:Y:S02]  /*13480*/  SEL R78, R44.reuse, R78, !P3 ;  /* 0x0000004e2c4e7207 */ /* 0x040fe40005800000 */
[C---:B------:R-:W-:Y:S01]  /*13490*/  SEL R77, R44.reuse, R77, !P3 ;  /* 0x0000004d2c4d7207 */ /* 0x040fe20005800000 */
[----:B------:R0:W-:Y:S01]  /*134a0*/  STS.U8 [R89+UR9+0x800], R0 ;  /* 0x0008000059007988 */ /* 0x0001e20008000009 */
[C---:B------:R-:W-:Y:S02]  /*134b0*/  SEL R76, R44.reuse, R76, !P3 ;  /* 0x0000004c2c4c7207 */ /* 0x040fe40005800000 */
[----:B------:R-:W-:-:S02]  /*134c0*/  SEL R75, R44, R75, !P3 ;  /* 0x0000004b2c4b7207 */ /* 0x000fc40005800000 */
[C---:B------:R-:W-:Y:S02]  /*134d0*/  SEL R74, R44.reuse, R74, !P3 ;  /* 0x0000004a2c4a7207 */ /* 0x040fe40005800000 */
[C---:B------:R-:W-:Y:S02]  /*134e0*/  SEL R73, R44.reuse, R73, !P3 ;  /* 0x000000492c497207 */ /* 0x040fe40005800000 */
[C---:B------:R-:W-:Y:S02]  /*134f0*/  SEL R72, R44.reuse, R72, !P3 ;  /* 0x000000482c487207 */ /* 0x040fe40005800000 */
[C---:B------:R-:W-:Y:S02]  /*13500*/  SEL R71, R44.reuse, R71, !P3 ;  /* 0x000000472c477207 */ /* 0x040fe40005800000 */
        /* <DEDUP_REMOVED lines=36> */
[C---:B------:R-:W-:Y:S01]  /*13750*/  SEL R27, R44.reuse, R27, !P3 ;  /* 0x0000001b2c1b7207 */ /* 0x040fe20005800000 */
[----:B------:R-:W-:Y:S01]  /*13760*/  IMAD R91, R91, UR69, RZ ;  /* 0x000000455b5b7c24 */ /* 0x000fe2000f8e02ff */
[----:B-1----:R-:W-:Y:S01]  /*13770*/  SEL R12, R44, R92, !P3 ;  /* 0x0000005c2c0c7207 */ /* 0x002fe20005800000 */
[----:B------:R-:W-:Y:S01]  /*13780*/  IMAD R90, R90, UR68, RZ ;  /* 0x000000445a5a7c24 */ /* 0x000fe2000f8e02ff */
[----:B------:R-:W3:Y:S01]  /*13790*/  LDL.LU R92, [R1+0xc4] ;  /* 0x0000c400015c7983 */ /* 0x000ee20000300800 */
[----:B------:R-:W-:Y:S01]  /*137a0*/  IMAD R83, R83, UR67, RZ ;  /* 0x0000004353537c24 */ /* 0x000fe2000f8e02ff */
[----:B------:R-:W1:Y:S01]  /*137b0*/  LDCU UR45, c[0x0][0x3b0] ;  /* 0x00007600ff2d77ac */ /* 0x000e620008000800 */
[----:B0-----:R-:W-:Y:S01]  /*137c0*/  IMAD R0, R12, UR44, RZ ;  /* 0x0000002c0c007c24 */ /* 0x001fe2000f8e02ff */
[----:B------:R4:W-:Y:S04]  /*137d0*/  STL [R1+0x4], R13 ;  /* 0x0000040d01007387 */ /* 0x0009e80000100800 */
[----:B--2---:R-:W-:Y:S01]  /*137e0*/  STS.U8 [R89+UR9+0x4800], R5 ;  /* 0x0048000559007988 */ /* 0x004fe20008000009 */
[----:B----4-:R-:W-:Y:S01]  /*137f0*/  SEL R13, R44, R11, !P3 ;  /* 0x0000000b2c0d7207 */ /* 0x010fe20005800000 */
[----:B------:R-:W-:Y:S01]  /*13800*/  IMAD R82, R82, UR66, RZ ;  /* 0x0000004252527c24 */ /* 0x000fe2000f8e02ff */
[----:B------:R-:W0:Y:S01]  /*13810*/  LDCU UR44, c[0x0][0x3b0] ;  /* 0x00007600ff2c77ac */ /* 0x000e220008000800 */
[----:B------:R-:W2:Y:S01]  /*13820*/  LDL.LU R11, [R1+0xc0] ;  /* 0x0000c000010b7983 */ /* 0x000ea20000300800 */
[----:B------:R-:W-:-:S03]  /*13830*/  SEL R12, R44, R93, !P3 ;  /* 0x0000005d2c0c7207 */ /* 0x000fc60005800000 */
[----:B------:R4:W-:Y:S04]  /*13840*/  STL [R1+0x108], R0 ;  /* 0x0001080001007387 */ /* 0x0009e80000100800 */
[----:B------:R-:W2:Y:S01]  /*13850*/  LDL.LU R93, [R1+0x9c] ;  /* 0x00009c00015d7983 */ /* 0x000ea20000300800 */
[----:B----4-:R-:W-:Y:S01]  /*13860*/  IMAD R0, R13, UR43, RZ ;  /* 0x0000002b0d007c24 */ /* 0x010fe2000f8e02ff */
[----:B---3--:R-:W-:Y:S02]  /*13870*/  SEL R13, R44, R23, !P3 ;  /* 0x000000172c0d7207 */ /* 0x008fe40005800000 */
[----:B------:R-:W-:Y:S01]  /*13880*/  STS.U8 [R89+UR9+0x400], R4 ;  /* 0x0004000459007988 */ /* 0x000fe20008000009 */
[----:B------:R-:W-:Y:S01]  /*13890*/  IMAD R81, R81, UR65, RZ ;  /* 0x0000004151517c24 */ /* 0x000fe2000f8e02ff */
[----:B------:R-:W3:Y:S02]  /*138a0*/  LDCU UR43, c[0x0][0x3b0] ;  /* 0x00007600ff2b77ac */ /* 0x000ee40008000800 */
[----:B------:R4:W-:Y:S04]  /*138b0*/  STL [R1+0xe8], R0 ;  /* 0x0000e80001007387 */ /* 0x0009e80000100800 */
[----:B------:R-:W3:Y:S01]  /*138c0*/  LDL.LU R23, [R1+0x90] ;  /* 0x0000900001177983 */ /* 0x000ee20000300800 */
[----:B----4-:R-:W-:Y:S01]  /*138d0*/  IMAD R0, R12, UR42, RZ ;  /* 0x0000002a0c007c24 */ /* 0x010fe2000f8e02ff */
[----:B------:R-:W-:-:S02]  /*138e0*/  SEL R12, R44, R22, !P3 ;  /* 0x000000162c0c7207 */ /* 0x000fc40005800000 */
[----:B------:R-:W-:Y:S01]  /*138f0*/  STS.U8 [R89+UR9+0x4400], R3 ;  /* 0x0044000359007988 */ /* 0x000fe20008000009 */
[----:B------:R-:W-:Y:S01]  /*13900*/  IMAD R80, R80, UR64, RZ ;  /* 0x0000004050507c24 */ /* 0x000fe2000f8e02ff */
[----:B------:R-:W4:Y:S02]  /*13910*/  LDCU UR42, c[0x0][0x3b0] ;  /* 0x00007600ff2a77ac */ /* 0x000f240008000800 */
[----:B------:R0:W-:Y:S04]  /*13920*/  STL [R1+0xe4], R0 ;  /* 0x0000e40001007387 */ /* 0x0001e80000100800 */
[----:B------:R-:W4:Y:S01]  /*13930*/  LDL.LU R22, [R1+0x8c] ;  /* 0x00008c0001167983 */ /* 0x000f220000300800 */
[----:B0-----:R-:W-:Y:S01]  /*13940*/  IMAD R0, R13, UR41, RZ ;  /* 0x000000290d007c24 */ /* 0x001fe2000f8e02ff */
[----:B------:R-:W-:-:S02]  /*13950*/  SEL R13, R44, R10, !P3 ;  /* 0x0000000a2c0d7207 */ /* 0x000fc40005800000 */
[----:B------:R-:W-:Y:S01]  /*13960*/  STS.U8 [R89+UR9], R2 ;  /* 0x0000000259007988 */ /* 0x000fe20008000009 */
[----:B------:R-:W-:Y:S01]  /*13970*/  IMAD R79, R79, UR63, RZ ;  /* 0x0000003f4f4f7c24 */ /* 0x000fe2000f8e02ff */
[----:B------:R-:W0:Y:S02]  /*13980*/  LDCU UR41, c[0x0][0x3b0] ;  /* 0x00007600ff2977ac */ /* 0x000e240008000800 */
[----:B------:R1:W-:Y:S02]  /*13990*/  STL [R1+0xe0], R0 ;  /* 0x0000e00001007387 */ /* 0x0003e40000100800 */
[----:B-1----:R-:W-:Y:S01]  /*139a0*/  IMAD R0, R12, UR40, RZ ;  /* 0x000000280c007c24 */ /* 0x002fe2000f8e02ff */
[----:B------:R-:W-:Y:S01]  /*139b0*/  SEL R12, R44, R24, !P3 ;  /* 0x000000182c0c7207 */ /* 0x000fe20005800000 */
[----:B------:R-:W-:Y:S01]  /*139c0*/  STS.U8 [R89+UR9+0x4000], R7 ;  /* 0x0040000759007988 */ /* 0x000fe20008000009 */
[----:B------:R-:W-:Y:S01]  /*139d0*/  IMAD R78, R78, UR62, RZ ;  /* 0x0000003e4e4e7c24 */ /* 0x000fe2000f8e02ff */
[----:B------:R-:W1:Y:S02]  /*139e0*/  LDCU UR40, c[0x0][0x3b0] ;  /* 0x00007600ff2877ac */ /* 0x000e640008000800 */
[----:B------:R0:W-:Y:S04]  /*139f0*/  STL [R1+0xcc], R0 ;  /* 0x0000cc0001007387 */ /* 0x0001e80000100800 */
[----:B------:R-:W4:Y:S01]  /*13a00*/  LDL.LU R24, [R1+0x98] ;  /* 0x0000980001187983 */ /* 0x000f220000300800 */
[----:B0-----:R-:W-:-:S03]  /*13a10*/  IMAD R0, R13, UR39, RZ ;  /* 0x000000270d007c24 */ /* 0x001fc6000f8e02ff */
[----:B------:R-:W-:Y:S01]  /*13a20*/  STS.U8 [R89+UR9+0x3400], R59 ;  /* 0x0034003b59007988 */ /* 0x000fe20008000009 */
[----:B------:R-:W-:Y:S01]  /*13a30*/  IMAD R77, R77, UR61, RZ ;  /* 0x0000003d4d4d7c24 */ /* 0x000fe2000f8e02ff */
[----:B------:R-:W0:Y:S02]  /*13a40*/  LDCU UR39, c[0x0][0x3b0] ;  /* 0x00007600ff2777ac */ /* 0x000e240008000800 */
[----:B------:R1:W-:Y:S02]  /*13a50*/  STL [R1+0xc8], R0 ;  /* 0x0000c80001007387 */ /* 0x0003e40000100800 */
[----:B-1----:R-:W-:Y:S02]  /*13a60*/  IMAD R0, R12, UR38, RZ ;  /* 0x000000260c007c24 */ /* 0x002fe4000f8e02ff */
[----:B------:R-:W-:Y:S01]  /*13a70*/  STS.U8 [R89+UR9+0x7400], R57 ;  /* 0x0074003959007988 */ /* 0x000fe20008000009 */
[----:B------:R-:W-:Y:S01]  /*13a80*/  IMAD R76, R76, UR60, RZ ;  /* 0x0000003c4c4c7c24 */ /* 0x000fe2000f8e02ff */
[----:B------:R-:W1:Y:S02]  /*13a90*/  LDCU UR38, c[0x0][0x3b0] ;  /* 0x00007600ff2677ac */ /* 0x000e640008000800 */
[----:B------:R-:W-:Y:S04]  /*13aa0*/  STS.U8 [R89+UR9+0x3800], R52 ;  /* 0x0038003459007988 */ /* 0x000fe80008000009 */
[----:B------:R-:W-:Y:S04]  /*13ab0*/  STS.U8 [R89+UR9+0x7800], R50 ;  /* 0x0078003259007988 */ /* 0x000fe80008000009 */
[----:B------:R-:W-:Y:S04]  /*13ac0*/  STS.U8 [R89+UR9+0x3c00], R48 ;  /* 0x003c003059007988 */ /* 0x000fe80008000009 */
[----:B------:R-:W-:Y:S01]  /*13ad0*/  STS.U8 [R89+UR9+0x7c00], R67 ;  /* 0x007c004359007988 */ /* 0x000fe20008000009 */
[----:B------:R-:W-:-:S03]  /*13ae0*/  SEL R13, R44, R92, !P3 ;  /* 0x0000005c2c0d7207 */ /* 0x000fc60005800000 */
[----:B------:R-:W4:Y:S04]  /*13af0*/  LDL.LU R92, [R1+0x94] ;  /* 0x00009400015c7983 */ /* 0x000f280000300800 */
[----:B------:R0:W-:Y:S02]  /*13b00*/  STL [R1+0xc4], R0 ;  /* 0x0000c40001007387 */ /* 0x0001e40000100800 */
[----:B0-----:R-:W-:Y:S01]  /*13b10*/  IMAD R0, R13, UR37, RZ ;  /* 0x000000250d007c24 */ /* 0x001fe2000f8e02ff */
[----:B------:R-:W0:Y:S04]  /*13b20*/  LDCU UR37, c[0x0][0x3b0] ;  /* 0x00007600ff2577ac */ /* 0x000e280008000800 */
[----:B------:R0:W-:Y:S01]  /*13b30*/  STL [R1+0xc0], R0 ;  /* 0x0000c00001007387 */ /* 0x0001e20000100800 */
[----:B--2---:R-:W-:-:S05]  /*13b40*/  SEL R12, R44, R11, !P3 ;  /* 0x0000000b2c0c7207 */ /* 0x004fca0005800000 */
[----:B0-----:R-:W-:Y:S01]  /*13b50*/  IMAD R0, R12, UR36, RZ ;  /* 0x000000240c007c24 */ /* 0x001fe2000f8e02ff */
[----:B------:R-:W0:Y:S01]  /*13b60*/  LDCU UR36, c[0x0][0x3b0] ;  /* 0x00007600ff2477ac */ /* 0x000e220008000800 */
[C---:B------:R-:W-:Y:S02]  /*13b70*/  SEL R13, R44.reuse, R93, !P3 ;  /* 0x0000005d2c0d7207 */ /* 0x040fe40005800000 */
[----:B------:R-:W2:Y:S04]  /*13b80*/  LDL.LU R93, [R1+0x88] ;  /* 0x00008800015d7983 */ /* 0x000ea80000300800 */
[----:B------:R0:W-:Y:S04]  /*13b90*/  STL [R1+0x9c], R0 ;  /* 0x00009c0001007387 */ /* 0x0001e80000100800 */
[----:B------:R-:W2:Y:S04]  /*13ba0*/  LDL.LU R3, [R1+0x148] ;  /* 0x0001480001037983 */ /* 0x000ea80000300800 */
[----:B------:R-:W2:Y:S01]  /*13bb0*/  LDL.LU R2, [R1+0x84] ;  /* 0x0000840001027983 */ /* 0x000ea20000300800 */
[----:B---3--:R-:W-:-:S03]  /*13bc0*/  SEL R12, R44, R23, !P3 ;  /* 0x000000172c0c7207 */ /* 0x008fc60005800000 */
[----:B------:R-:W3:Y:S01]  /*13bd0*/  LDL.LU R11, [R1+0x144] ;  /* 0x00014400010b7983 */ /* 0x000ee20000300800 */
[----:B0-----:R-:W-:-:S03]  /*13be0*/  LOP3.LUT R0, R89, 0x10, RZ, 0x3c, !PT ;  /* 0x0000001059007812 */ /* 0x001fc600078e3cff */
[----:B------:R-:W3:Y:S04]  /*13bf0*/  LDL.LU R23, [R1+0x80] ;  /* 0x0000800001177983 */ /* 0x000ee80000300800 */
[----:B------:R-:W3:Y:S04]  /*13c00*/  LDL.LU R89, [R1+0x158] ;  /* 0x0001580001597983 */ /* 0x000ee80000300800 */
[----:B------:R-:W3:Y:S01]  /*13c10*/  LDL.LU R10, [R1+0x7c] ;  /* 0x00007c00010a7983 */ /* 0x000ee20000300800 */
[----:B------:R-:W-:Y:S01]  /*13c20*/  IMAD R7, R13, UR35, RZ ;  /* 0x000000230d077c24 */ /* 0x000fe2000f8e02ff */
[----:B----4-:R-:W-:Y:S01]  /*13c30*/  SEL R13, R44, R22, !P3 ;  /* 0x000000162c0d7207 */ /* 0x010fe20005800000 */
[----:B------:R-:W-:Y:S01]  /*13c40*/  IMAD R22, R12, UR34, RZ ;  /* 0x000000220c167c24 */ /* 0x000fe2000f8e02ff */
[----:B------:R-:W4:Y:S01]  /*13c50*/  LDL.LU R88, [R1+0x154] ;  /* 0x0001540001587983 */ /* 0x000f220000300800 */
[----:B------:R-:W-:Y:S01]  /*13c60*/  IMAD R75, R75, UR59, RZ ;  /* 0x0000003b4b4b7c24 */ /* 0x000fe2000f8e02ff */
[----:B------:R-:W0:Y:S01]  /*13c70*/  LDCU UR35, c[0x0][0x3b0] ;  /* 0x00007600ff2377ac */ /* 0x000e220008000800 */
[----:B------:R-:W-:Y:S01]  /*13c80*/  IMAD R59, R13, UR33, RZ ;  /* 0x000000210d3b7c24 */ /* 0x000fe2000f8e02ff */
[----:B------:R-:W-:Y:S01]  /*13c90*/  STS.U8 [R0+UR9+0x80], R85 ;  /* 0x0000805500007988 */ /* 0x000fe20008000009 */
[----:B------:R-:W-:Y:S01]  /*13ca0*/  IMAD R74, R74, UR58, RZ ;  /* 0x0000003a4a4a7c24 */ /* 0x000fe2000f8e02ff */
[----:B------:R-:W0:Y:S01]  /*13cb0*/  LDCU UR33, c[0x0][0x3b0] ;  /* 0x00007600ff2177ac */ /* 0x000e220008000800 */
[----:B------:R-:W-:Y:S01]  /*13cc0*/  SEL R12, R44, R24, !P3 ;  /* 0x000000182c0c7207 */ /* 0x000fe20005800000 */
[----:B------:R-:W-:Y:S01]  /*13cd0*/  IMAD R73, R73, UR57, RZ ;  /* 0x0000003949497c24 */ /* 0x000fe2000f8e02ff */
[----:B------:R-:W4:Y:S01]  /*13ce0*/  LDL.LU R24, [R1+0x78] ;  /* 0x0000780001187983 */ /* 0x000f220000300800 */
[----:B------:R-:W-:Y:S01]  /*13cf0*/  IMAD R72, R72, UR56, RZ ;  /* 0x0000003848487c24 */ /* 0x000fe2000f8e02ff */
[----:B------:R-:W0:Y:S01]  /*13d00*/  LDCU UR34, c[0x0][0x3b0] ;  /* 0x00007600ff2277ac */ /* 0x000e220008000800 */
[----:B------:R-:W-:Y:S01]  /*13d10*/  IMAD R57, R12, UR32, RZ ;  /* 0x000000200c397c24 */ /* 0x000fe2000f8e02ff */
[----:B------:R-:W4:Y:S01]  /*13d20*/  LDL.LU R5, [R1+0x170] ;  /* 0x0001700001057983 */ /* 0x000f220000300800 */
[----:B------:R-:W-:Y:S01]  /*13d30*/  IMAD R71, R71, UR55, RZ ;  /* 0x0000003747477c24 */ /* 0x000fe2000f8e02ff */
[----:B------:R-:W0:Y:S02]  /*13d40*/  LDCU UR32, c[0x0][0x3b0] ;  /* 0x00007600ff2077ac */ /* 0x000e240008000800 */
[----:B------:R-:W4:Y:S04]  /*13d50*/  LDL.LU R4, [R1+0x74] ;  /* 0x0000740001047983 */ /* 0x000f280000300800 */
[----:B------:R-:W-:Y:S01]  /*13d60*/  STS.U8 [R0+UR9+0x4080], R84 ;  /* 0x0040805400007988 */ /* 0x000fe20008000009 */
[----:B------:R-:W-:-:S03]  /*13d70*/  SEL R13, R44, R92, !P3 ;  /* 0x0000005c2c0d7207 */ /* 0x000fc60005800000 */
[----:B------:R-:W4:Y:S02]  /*13d80*/  LDL.LU R92, [R1+0x16c] ;  /* 0x00016c00015c7983 */ /* 0x000f240000300800 */
[----:B------:R-:W-:Y:S01]  /*13d90*/  IMAD R48, R13, UR31, RZ ;  /* 0x0000001f0d307c24 */ /* 0x000fe2000f8e02ff */
[----:B------:R-:W0:Y:S01]  /*13da0*/  LDCU UR31, c[0x0][0x3b0] ;  /* 0x00007600ff1f77ac */ /* 0x000e220008000800 */
[C---:B--2---:R-:W-:Y:S02]  /*13db0*/  SEL R12, R44.reuse, R93, !P3 ;  /* 0x0000005d2c0c7207 */ /* 0x044fe40005800000 */
[----:B------:R-:W2:Y:S04]  /*13dc0*/  LDL.LU R93, [R1+0x70] ;  /* 0x00007000015d7983 */ /* 0x000ea80000300800 */
[----:B------:R0:W-:Y:S01]  /*13dd0*/  STS.U8 [R0+UR9+0x480], R3 ;  /* 0x0004800300007988 */ /* 0x0001e20008000009 */
[----:B------:R-:W-:Y:S01]  /*13de0*/  SEL R13, R44, R2, !P3 ;  /* 0x000000022c0d7207 */ /* 0x000fe20005800000 */
[----:B------:R-:W-:Y:S01]  /*13df0*/  IMAD R52, R12, UR30, RZ ;  /* 0x0000001e0c347c24 */ /* 0x000fe2000f8e02ff */
[----:B------:R-:W1:Y:S01]  /*13e00*/  LDCU UR30, c[0x0][0x3b0] ;  /* 0x00007600ff1e77ac */ /* 0x000e620008000800 */
[----:B0-----:R-:W2:Y:S04]  /*13e10*/  LDL.LU R3, [R1+0x180] ;  /* 0x0001800001037983 */ /* 0x001ea80000300800 */
[----:B------:R-:W2:Y:S01]  /*13e20*/  LDL.LU R2, [R1+0x6c] ;  /* 0x00006c0001027983 */ /* 0x000ea20000300800 */
[----:B---3--:R-:W-:-:S03]  /*13e30*/  SEL R12, R44, R23, !P3 ;  /* 0x000000172c0c7207 */ /* 0x008fc60005800000 */
[----:B------:R0:W-:Y:S01]  /*13e40*/  STS.U8 [R0+UR9+0x4480], R11 ;  /* 0x0044800b00007988 */ /* 0x0001e20008000009 */
[----:B------:R-:W-:Y:S01]  /*13e50*/  IMAD R50, R13, UR29, RZ ;  /* 0x0000001d0d327c24 */ /* 0x000fe2000f8e02ff */
[----:B------:R-:W-:Y:S01]  /*13e60*/  SEL R13, R44, R10, !P3 ;  /* 0x0000000a2c0d7207 */ /* 0x000fe20005800000 */
[----:B------:R-:W-:Y:S01]  /*13e70*/  IMAD R84, R12, UR28, RZ ;  /* 0x0000001c0c547c24 */ /* 0x000fe2000f8e02ff */
[----:B------:R3:W-:Y:S01]  /*13e80*/  STS.U8 [R0+UR9+0x880], R89 ;  /* 0x0008805900007988 */ /* 0x0007e20008000009 */
[----:B------:R-:W-:Y:S01]  /*13e90*/  IMAD R70, R70, UR54, RZ ;  /* 0x0000003646467c24 */ /* 0x000fe2000f8e02ff */
[----:B------:R-:W1:Y:S02]  /*13ea0*/  LDCU UR29, c[0x0][0x3b0] ;  /* 0x00007600ff1d77ac */ /* 0x000e640008000800 */
[----:B0-----:R-:W2:Y:S01]  /*13eb0*/  LDL.LU R11, [R1+0x17c] ;  /* 0x00017c00010b7983 */ /* 0x001ea20000300800 */
[----:B------:R-:W-:Y:S01]  /*13ec0*/  IMAD R67, R13, UR27, RZ ;  /* 0x0000001b0d437c24 */ /* 0x000fe2000f8e02ff */
[----:B------:R-:W0:Y:S02]  /*13ed0*/  LDCU UR27, c[0x0][0x3b0] ;  /* 0x00007600ff1b77ac */ /* 0x000e240008000800 */
[----:B------:R-:W2:Y:S01]  /*13ee0*/  LDL.LU R23, [R1+0x68] ;  /* 0x0000680001177983 */ /* 0x000ea20000300800 */
[----:B------:R-:W-:Y:S01]  /*13ef0*/  IMAD R69, R69, UR53, RZ ;  /* 0x0000003545457c24 */ /* 0x000fe2000f8e02ff */
[----:B------:R-:W0:Y:S02]  /*13f00*/  LDCU UR28, c[0x0][0x3b0] ;  /* 0x00007600ff1c77ac */ /* 0x000e240008000800 */
[----:B---3--:R-:W3:Y:S04]  /*13f10*/  LDL.LU R89, [R1+0x194] ;  /* 0x0001940001597983 */ /* 0x008ee80000300800 */
[----:B------:R-:W3:Y:S01]  /*13f20*/  LDL.LU R10, [R1+0x64] ;  /* 0x00006400010a7983 */ /* 0x000ee20000300800 */
[----:B----4-:R-:W-:-:S03]  /*13f30*/  SEL R12, R44, R24, !P3 ;  /* 0x000000182c0c7207 */ /* 0x010fc60005800000 */
[----:B------:R-:W4:Y:S01]  /*13f40*/  LDL.LU R24, [R1+0x190] ;  /* 0x0001900001187983 */ /* 0x000f220000300800 */
[----:B------:R-:W-:Y:S01]  /*13f50*/  SEL R13, R44, R4, !P3 ;  /* 0x000000042c0d7207 */ /* 0x000fe20005800000 */
[----:B------:R-:W-:Y:S02]  /*13f60*/  IMAD R4, R12, UR26, RZ ;  /* 0x0000001a0c047c24 */ /* 0x000fe4000f8e02ff */
[----:B------:R-:W-:Y:S01]  /*13f70*/  STS.U8 [R0+UR9+0x4880], R88 ;  /* 0x0048805800007988 */ /* 0x000fe20008000009 */
[----:B------:R-:W-:Y:S01]  /*13f80*/  IMAD R68, R68, UR52, RZ ;  /* 0x0000003444447c24 */ /* 0x000fe2000f8e02ff */
[----:B------:R-:W0:Y:S01]  /*13f90*/  LDCU UR26, c[0x0][0x3b0] ;  /* 0x00007600ff1a77ac */ /* 0x000e220008000800 */
[----:B------:R-:W-:Y:S01]  /*13fa0*/  IMAD R85, R13, UR25, RZ ;  /* 0x000000190d557c24 */ /* 0x000fe2000f8e02ff */
[----:B------:R-:W-:Y:S01]  /*13fb0*/  STS.U8 [R0+UR9+0xc80], R5 ;  /* 0x000c800500007988 */ /* 0x000fe20008000009 */
[----:B------:R-:W-:Y:S01]  /*13fc0*/  IMAD R66, R66, UR71, RZ ;  /* 0x0000004742427c24 */ /* 0x000fe2000f8e02ff */
[----:B------:R-:W0:Y:S02]  /*13fd0*/  LDCU UR25, c[0x0][0x3b0] ;  /* 0x00007600ff1977ac */ /* 0x000e240008000800 */
[----:B------:R-:W-:Y:S04]  /*13fe0*/  STL [R1+0x74], R4 ;  /* 0x0000740401007387 */ /* 0x000fe80000100800 */
[----:B------:R0:W-:Y:S04]  /*13ff0*/  STS.U8 [R0+UR9+0x4c80], R92 ;  /* 0x004c805c00007988 */ /* 0x0001e80008000009 */
[----:B0-----:R-:W4:Y:S01]  /*14000*/  LDL.LU R92, [R1+0x1a4] ;  /* 0x0001a400015c7983 */ /* 0x001f220000300800 */
[----:B--2---:R-:W-:-:S03]  /*14010*/  SEL R12, R44, R93, !P3 ;  /* 0x0000005d2c0c7207 */ /* 0x004fc60005800000 */
[----:B------:R-:W2:Y:S04]  /*14020*/  LDL.LU R93, [R1+0x1a0] ;  /* 0x0001a000015d7983 */ /* 0x000ea80000300800 */
[----:B------:R-:W2:Y:S01]  /*14030*/  LDL.LU R88, [R1+0x4c] ;  /* 0x00004c0001587983 */ /* 0x000ea20000300800 */
[----:B------:R-:W-:Y:S01]  /*14040*/  SEL R13, R44, R2, !P3 ;  /* 0x000000022c0d7207 */ /* 0x000fe20005800000 */
[----:B------:R-:W-:Y:S02]  /*14050*/  IMAD R2, R12, UR24, RZ ;  /* 0x000000180c027c24 */ /* 0x000fe4000f8e02ff */
[----:B------:R-:W-:Y:S01]  /*14060*/  STS.U8 [R0+UR9+0x1080], R3 ;  /* 0x0010800300007988 */ /* 0x000fe20008000009 */
[----:B------:R-:W-:Y:S01]  /*14070*/  IMAD R65, R65, UR70, RZ ;  /* 0x0000004641417c24 */ /* 0x000fe2000f8e02ff */
[----:B------:R-:W0:Y:S02]  /*14080*/  LDCU UR24, c[0x0][0x3b0] ;  /* 0x00007600ff1877ac */ /* 0x000e240008000800 */
[----:B------:R1:W-:Y:S04]  /*14090*/  STL [R1+0x6c], R2 ;  /* 0x00006c0201007387 */ /* 0x0003e80000100800 */
[----:B------:R0:W-:Y:S01]  /*140a0*/  STS.U8 [R0+UR9+0x5080], R11 ;  /* 0x0050800b00007988 */ /* 0x0001e20008000009 */
[----:B------:R-:W-:-:S03]  /*140b0*/  SEL R12, R44, R23, !P3 ;  /* 0x000000172c0c7207 */ /* 0x000fc60005800000 */
[----:B-1----:R-:W2:Y:S01]  /*140c0*/  LDL.LU R2, [R1+0x1b0] ;  /* 0x0001b00001027983 */ /* 0x002ea20000300800 */
[----:B------:R-:W-:Y:S01]  /*140d0*/  IMAD R23, R13, UR23, RZ ;  /* 0x000000170d177c24 */ /* 0x000fe2000f8e02ff */
[----:B------:R-:W1:Y:S02]  /*140e0*/  LDCU UR23, c[0x0][0x3b0] ;  /* 0x00007600ff1777ac */ /* 0x000e640008000800 */
[----:B---3--:R3:W-:Y:S01]  /*140f0*/  STS.U8 [R0+UR9+0x1480], R89 ;  /* 0x0014805900007988 */ /* 0x0087e20008000009 */
[----:B------:R-:W-:Y:S01]  /*14100*/  IMAD R3, R12, UR22, RZ ;  /* 0x000000160c037c24 */ /* 0x000fe2000f8e02ff */
[----:B------:R-:W1:Y:S01]  /*14110*/  LDCU UR22, c[0x0][0x3b0] ;  /* 0x00007600ff1677ac */ /* 0x000e620008000800 */
[C---:B------:R-:W-:Y:S01]  /*14120*/  SEL R13, R44.reuse, R10, !P3 ;  /* 0x0000000a2c0d7207 */ /* 0x040fe20005800000 */
[----:B0-----:R-:W2:Y:S04]  /*14130*/  LDL.LU R11, [R1+0x44] ;  /* 0x00004400010b7983 */ /* 0x001ea80000300800 */
[----:B------:R-:W2:Y:S04]  /*14140*/  LDL.LU R5, [R1+0x1c8] ;  /* 0x0001c80001057983 */ /* 0x000ea80000300800 */
[----:B---3--:R-:W3:Y:S01]  /*14150*/  LDL.LU R89, [R1+0x40] ;  /* 0x0000400001597983 */ /* 0x008ee20000300800 */
[----:B------:R-:W-:Y:S01]  /*14160*/  IMAD R13, R13, UR19, RZ ;  /* 0x000000130d0d7c24 */ /* 0x000fe2000f8e02ff */
[----:B------:R-:W0:Y:S02]  /*14170*/  LDCU UR19, c[0x0][0x3b0] ;  /* 0x00007600ff1377ac */ /* 0x000e240008000800 */
[----:B------:R-:W3:Y:S04]  /*14180*/  LDL.LU R12, [R1+0x58] ;  /* 0x00005800010c7983 */ /* 0x000ee80000300800 */
[----:B------:R-:W3:Y:S04]  /*14190*/  LDL.LU R4, [R1+0x1c0] ;  /* 0x0001c00001047983 */ /* 0x000ee80000300800 */
[----:B------:R0:W-:Y:S04]  /*141a0*/  STL [R1+0x64], R3 ;  /* 0x0000640301007387 */ /* 0x0001e80000100800 */
[----:B----4-:R4:W-:Y:S04]  /*141b0*/  STS.U8 [R0+UR9+0x5480], R24 ;  /* 0x0054801800007988 */ /* 0x0109e80008000009 */
[----:B0-----:R-:W3:Y:S04]  /*141c0*/  LDL.LU R3, [R1+0x3c] ;  /* 0x00003c0001037983 */ /* 0x001ee80000300800 */
[----:B------:R-:W3:Y:S04]  /*141d0*/  LDL.LU R10, [R1+0x208] ;  /* 0x00020800010a7983 */ /* 0x000ee80000300800 */
[----:B----4-:R-:W4:Y:S04]  /*141e0*/  LDL.LU R24, [R1+0x1fc] ;  /* 0x0001fc0001187983 */ /* 0x010f280000300800 */
[----:B------:R0:W-:Y:S04]  /*141f0*/  STL [R1+0x58], R13 ;  /* 0x0000580d01007387 */ /* 0x0001e80000100800 */
[----:B0-----:R-:W4:Y:S04]  /*14200*/  LDL.LU R13, [R1+0x54] ;  /* 0x00005400010d7983 */ /* 0x001f280000300800 */
[----:B------:R0:W-:Y:S04]  /*14210*/  STS.U8 [R0+UR9+0x1880], R92 ;  /* 0x0018805c00007988 */ /* 0x0001e80008000009 */
[----:B0-----:R-:W4:Y:S04]  /*14220*/  LDL.LU R92, [R1+0x128c] ;  /* 0x00128c00015c7983 */ /* 0x001f280000300800 */
[----:B--2---:R-:W-:Y:S01]  /*14230*/  STS.U8 [R0+UR9+0x5880], R93 ;  /* 0x0058805d00007988 */ /* 0x004fe20008000009 */
[----:B---3--:R-:W-:-:S05]  /*14240*/  SEL R12, R44, R12, !P3 ;  /* 0x0000000c2c0c7207 */ /* 0x008fca0005800000 */
[----:B------:R-:W-:Y:S01]  /*14250*/  IMAD R12, R12, UR18, RZ ;  /* 0x000000120c0c7c24 */ /* 0x000fe2000f8e02ff */
[----:B------:R-:W0:Y:S04]  /*14260*/  LDCU UR18, c[0x0][0x3b0] ;  /* 0x00007600ff1277ac */ /* 0x000e280008000800 */
[----:B------:R2:W-:Y:S04]  /*14270*/  STL [R1+0x54], R12 ;  /* 0x0000540c01007387 */ /* 0x0005e80000100800 */
[----:B--2---:R-:W2:Y:S04]  /*14280*/  LDL.LU R12, [R1+0x50] ;  /* 0x00005000010c7983 */ /* 0x004ea80000300800 */
[----:B------:R-:W3:Y:S01]  /*14290*/  LDL.LU R93, [R1+0x1288] ;  /* 0x00128800015d7983 */ /* 0x000ee20000300800 */
[----:B----4-:R-:W-:-:S05]  /*142a0*/  SEL R13, R44, R13, !P3 ;  /* 0x0000000d2c0d7207 */ /* 0x010fca0005800000 */
[----:B------:R-:W-:Y:S01]  /*142b0*/  IMAD R13, R13, UR17, RZ ;  /* 0x000000110d0d7c24 */ /* 0x000fe2000f8e02ff */
[----:B------:R-:W4:Y:S04]  /*142c0*/  LDCU UR17, c[0x0][0x3b0] ;  /* 0x00007600ff1177ac */ /* 0x000f280008000800 */
[----:B------:R0:W-:Y:S04]  /*142d0*/  STL [R1+0x50], R13 ;  /* 0x0000500d01007387 */ /* 0x0001e80000100800 */
[----:B0-----:R-:W4:Y:S01]  /*142e0*/  LDL.LU R13, [R1+0x1b4] ;  /* 0x0001b400010d7983 */ /* 0x001f220000300800 */
[----:B--2---:R-:W-:-:S05]  /*142f0*/  SEL R12, R44, R12, !P3 ;  /* 0x0000000c2c0c7207 */ /* 0x004fca0005800000 */
[----:B------:R-:W-:Y:S01]  /*14300*/  IMAD R12, R12, UR16, RZ ;  /* 0x000000100c0c7c24 */ /* 0x000fe2000f8e02ff */
[----:B---3--:R-:W-:Y:S01]  /*14310*/  SEL R93, R44, R93, !P3 ;  /* 0x0000005d2c5d7207 */ /* 0x008fe20005800000 */
[----:B------:R-:W-:Y:S01]  /*14320*/  IMAD R64, R64, UR76, RZ ;  /* 0x0000004c40407c24 */ /* 0x000fe2000f8e02ff */
[----:B------:R-:W-:Y:S01]  /*14330*/  SEL R92, R44, R92, !P3 ;  /* 0x0000005c2c5c7207 */ /* 0x000fe20005800000 */
[----:B------:R-:W-:Y:S01]  /*14340*/  IMAD R63, R63, UR75, RZ ;  /* 0x0000004b3f3f7c24 */ /* 0x000fe2000f8e02ff */
[----:B------:R0:W-:Y:S01]  /*14350*/  STL [R1+0x4c], R12 ;  /* 0x00004c0c01007387 */ /* 0x0001e20000100800 */
[----:B------:R-:W-:Y:S01]  /*14360*/  IMAD R62, R62, UR74, RZ ;  /* 0x0000004a3e3e7c24 */ /* 0x000fe2000f8e02ff */
[----:B------:R-:W2:Y:S01]  /*14370*/  LDCU UR16, c[0x0][0x3b0] ;  /* 0x00007600ff1077ac */ /* 0x000ea20008000800 */
[C---:B0-----:R-:W-:Y:S01]  /*14380*/  SEL R12, R44.reuse, R11, !P3 ;  /* 0x0000000b2c0c7207 */ /* 0x041fe20005800000 */
[----:B----4-:R-:W-:Y:S04]  /*14390*/  STS.U8 [R0+UR9+0x1c80], R13 ;  /* 0x001c800d00007988 */ /* 0x010fe80008000009 */
[----:B------:R0:W-:Y:S04]  /*143a0*/  STS.U8 [R0+UR9+0x5c80], R2 ;  /* 0x005c800200007988 */ /* 0x0001e80008000009 */
[----:B0-----:R-:W3:Y:S04]  /*143b0*/  LDL.LU R2, [R1+0xc] ;  /* 0x00000c0001027983 */ /* 0x001ee80000300800 */
[----:B------:R-:W4:Y:S01]  /*143c0*/  LDL.LU R11, [R1+0x8] ;  /* 0x00000800010b7983 */ /* 0x000f220000300800 */
[----:B------:R-:W-:-:S05]  /*143d0*/  SEL R13, R44, R88, !P3 ;  /* 0x000000582c0d7207 */ /* 0x000fca0005800000 */
[----:B------:R-:W-:Y:S01]  /*143e0*/  IMAD R13, R13, UR15, RZ ;  /* 0x0000000f0d0d7c24 */ /* 0x000fe2000f8e02ff */
[----:B------:R-:W-:Y:S01]  /*143f0*/  STS.U8 [R0+UR9+0x2080], R5 ;  /* 0x0020800500007988 */ /* 0x000fe20008000009 */
[----:B------:R-:W-:Y:S01]  /*14400*/  IMAD R88, R6, 0x67, RZ ;  /* 0x0000006706587824 */ /* 0x000fe200078e02ff */
[----:B------:R-:W0:Y:S02]  /*14410*/  LDCU UR15, c[0x0][0x3b0] ;  /* 0x00007600ff0f77ac */ /* 0x000e240008000800 */
[----:B------:R1:W-:Y:S04]  /*14420*/  STL [R1+0x44], R13 ;  /* 0x0000440d01007387 */ /* 0x0003e80000100800 */
[----:B------:R0:W-:Y:S01]  /*14430*/  STS.U8 [R0+UR9+0x6080], R4 ;  /* 0x0060800400007988 */ /* 0x0001e20008000009 */
[----:B-1----:R-:W-:Y:S01]  /*14440*/  SEL R13, R44, R89, !P3 ;  /* 0x000000592c0d7207 */ /* 0x002fe20005800000 */
[----:B------:R-:W-:Y:S01]  /*14450*/  IMAD R89, R12, UR14, RZ ;  /* 0x0000000e0c597c24 */ /* 0x000fe2000f8e02ff */
[C---:B------:R-:W-:Y:S01]  /*14460*/  SEL R12, R44.reuse, R3, !P3 ;  /* 0x000000032c0c7207 */ /* 0x040fe20005800000 */
[----:B------:R1:W-:Y:S01]  /*14470*/  STS.U8 [R0+UR9+0x2480], R10 ;  /* 0x0024800a00007988 */ /* 0x0003e20008000009 */
[C---:B------:R-:W-:Y:S01]  /*14480*/  SEL R5, R44.reuse, R20, !P3 ;  /* 0x000000142c057207 */ /* 0x040fe20005800000 */
[----:B------:R-:W-:Y:S01]  /*14490*/  IMAD R3, R13, UR13, RZ ;  /* 0x0000000d0d037c24 */ /* 0x000fe2000f8e02ff */
[----:B0-----:R-:W-:Y:S01]  /*144a0*/  SEL R4, R44, R19, !P3 ;  /* 0x000000132c047207 */ /* 0x001fe20005800000 */
[----:B------:R0:W-:Y:S01]  /*144b0*/  STS.U8 [R0+UR9+0x6480], R24 ;  /* 0x0064801800007988 */ /* 0x0001e20008000009 */
[----:B------:R-:W-:Y:S01]  /*144c0*/  IMAD R93, R93, UR50, RZ ;  /* 0x000000325d5d7c24 */ /* 0x000fe2000f8e02ff */
[----:B------:R-:W2:Y:S01]  /*144d0*/  LDCU UR14, c[0x0][0x3b0] ;  /* 0x00007600ff0e77ac */ /* 0x000ea20008000800 */
[----:B-1----:R-:W-:Y:S01]  /*144e0*/  IMAD R10, R6, 0x66, RZ ;  /* 0x00000066060a7824 */ /* 0x002fe200078e02ff */
[----:B------:R-:W-:Y:S01]  /*144f0*/  STL [R1+0x3c], R3 ;  /* 0x00003c0301007387 */ /* 0x000fe20000100800 */
[----:B------:R-:W-:Y:S01]  /*14500*/  IMAD R92, R92, UR51, RZ ;  /* 0x000000335c5c7c24 */ /* 0x000fe2000f8e02ff */
[----:B------:R-:W1:Y:S01]  /*14510*/  LDCU UR13, c[0x0][0x3b0] ;  /* 0x00007600ff0d77ac */ /* 0x000e620008000800 */
[C---:B0-----:R-:W-:Y:S01]  /*14520*/  SEL R0, R44.reuse, R26, !P3 ;  /* 0x0000001a2c007207 */ /* 0x041fe20005800000 */
[----:B------:R0:W-:Y:S04]  /*14530*/  STL [R1+0x127c], R6 ;  /* 0x00127c0601007387 */ /* 0x0001e80000100800 */
[----:B------:R1:W-:Y:S04]  /*14540*/  STL [R1+0x1280], R10 ;  /* 0x0012800a01007387 */ /* 0x0003e80000100800 */
[----:B------:R1:W-:Y:S01]  /*14550*/  STL [R1+0x1284], R88 ;  /* 0x0012845801007387 */ /* 0x0003e20000100800 */
[----:B0-----:R-:W-:-:S03]  /*14560*/  SEL R6, R44, R17, !P3 ;  /* 0x000000112c067207 */ /* 0x001fc60005800000 */
[----:B------:R0:W-:Y:S01]  /*14570*/  STL [R1+0x8], R0 ;  /* 0x0000080001007387 */ /* 0x0001e20000100800 */
[----:B------:R-:W-:Y:S01]  /*14580*/  IMAD R24, R12, UR12, RZ ;  /* 0x0000000c0c187c24 */ /* 0x000fe2000f8e02ff */
[C---:B------:R-:W-:Y:S01]  /*14590*/  SEL R3, R44.reuse, R21, !P3 ;  /* 0x000000152c037207 */ /* 0x040fe20005800000 */
[----:B------:R-:W-:Y:S01]  /*145a0*/  IMAD R61, R61, UR73, RZ ;  /* 0x000000493d3d7c24 */ /* 0x000fe2000f8e02ff */
[----:B------:R-:W2:Y:S01]  /*145b0*/  LDL.LU R17, [R1+0xc8] ;  /* 0x0000c80001117983 */ /* 0x000ea20000300800 */
[----:B-1----:R-:W-:Y:S01]  /*145c0*/  SEL R10, R44, R18, !P3 ;  /* 0x000000122c0a7207 */ /* 0x002fe20005800000 */
[----:B------:R-:W-:Y:S01]  /*145d0*/  IMAD R60, R60, UR72, RZ ;  /* 0x000000483c3c7c24 */ /* 0x000fe2000f8e02ff */
[----:B------:R-:W-:Y:S01]  /*145e0*/  SEL R88, R44, R25, !P3 ;  /* 0x000000192c587207 */ /* 0x000fe20005800000 */
[----:B------:R-:W-:Y:S01]  /*145f0*/  IMAD R56, R56, UR4, RZ ;  /* 0x0000000438387c24 */ /* 0x000fe2000f8e02ff */
[----:B0-----:R-:W-:Y:S01]  /*14600*/  SEL R0, R44, R16, !P3 ;  /* 0x000000102c007207 */ /* 0x001fe20005800000 */
[----:B------:R-:W-:Y:S01]  /*14610*/  IMAD R58, R58, UR5, RZ ;  /* 0x000000053a3a7c24 */ /* 0x000fe2000f8e02ff */
[----:B------:R-:W2:Y:S01]  /*14620*/  LDL.LU R16, [R1+0xcc] ;  /* 0x0000cc0001107983 */ /* 0x000ea20000300800 */
[-C--:B------:R-:W-:Y:S01]  /*14630*/  IADD3 R25, P0, PT, R87, R9.reuse, RZ ;  /* 0x0000000957197210 */ /* 0x080fe20007f1e0ff */
[----:B------:R-:W-:Y:S01]  /*14640*/  IMAD R55, R55, UR48, RZ ;  /* 0x0000003037377c24 */ /* 0x000fe2000f8e02ff */
[----:B------:R-:W-:Y:S01]  /*14650*/  IADD3 R26, P1, PT, R86, R9, RZ ;  /* 0x00000009561a7210 */ /* 0x000fe20007f3e0ff */
[----:B------:R-:W2:Y:S01]  /*14660*/  LDL.LU R20, [R1+0xe0] ;  /* 0x0000e00001147983 */ /* 0x000ea20000300800 */
[----:B------:R-:W-:Y:S01]  /*14670*/  IMAD R54, R54, UR47, RZ ;  /* 0x0000002f36367c24 */ /* 0x000fe2000f8e02ff */
[----:B------:R-:W0:Y:S02]  /*14680*/  LDCU UR12, c[0x0][0x3b0] ;  /* 0x00007600ff0c77ac */ /* 0x000e240008000800 */
[----:B------:R-:W2:Y:S01]  /*14690*/  LDL.LU R19, [R1+0xe4] ;  /* 0x0000e40001137983 */ /* 0x000ea20000300800 */
[----:B------:R-:W-:Y:S01]  /*146a0*/  IMAD R53, R53, UR46, RZ ;  /* 0x0000002e35357c24 */ /* 0x000fe2000f8e02ff */
[----:B------:R-:W1:Y:S02]  /*146b0*/  LDCU UR4, c[0x0][0x3b0] ;  /* 0x00007600ff0477ac */ /* 0x000e640008000800 */
[----:B------:R-:W2:Y:S01]  /*146c0*/  LDL.LU R21, [R1+0xe8] ;  /* 0x0000e80001157983 */ /* 0x000ea20000300800 */
[----:B------:R-:W-:Y:S01]  /*146d0*/  IMAD R51, R51, UR45, RZ ;  /* 0x0000002d33337c24 */ /* 0x000fe2000f8e02ff */
[----:B------:R-:W0:Y:S01]  /*146e0*/  LDCU UR5, c[0x0][0x3b0] ;  /* 0x00007600ff0577ac */ /* 0x000e220008000800 */
[----:B---3--:R-:W-:-:S02]  /*146f0*/  SEL R13, R44, R2, !P3 ;  /* 0x000000022c0d7207 */ /* 0x008fc40005800000 */
[C---:B------:R-:W-:Y:S02]  /*14700*/  SEL R2, R44.reuse, R15, !P3 ;  /* 0x0000000f2c027207 */ /* 0x040fe40005800000 */
[C---:B----4-:R-:W-:Y:S01]  /*14710*/  SEL R12, R44.reuse, R11, !P3 ;  /* 0x0000000b2c0c7207 */ /* 0x050fe20005800000 */
[----:B------:R-:W3:Y:S01]  /*14720*/  LDL.LU R15, [R1+0x108] ;  /* 0x00010800010f7983 */ /* 0x000ee20000300800 */
[----:B------:R-:W-:-:S03]  /*14730*/  SEL R11, R44, R14, !P3 ;  /* 0x0000000e2c0b7207 */ /* 0x000fc60005800000 */
[----:B------:R-:W4:Y:S04]  /*14740*/  LDL.LU R14, [R1+0x4] ;  /* 0x00000400010e7983 */ /* 0x000f280000300800 */
[----:B------:R0:W-:Y:S04]  /*14750*/  STL [R1+0xfd8], R44 ;  /* 0x000fd82c01007387 */ /* 0x0001e80000100800 */
[----:B0-----:R-:W2:Y:S04]  /*14760*/  LDL.LU R44, [R1+0x10c] ;  /* 0x00010c00012c7983 */ /* 0x001ea80000300800 */
[----:B------:R-:W3:Y:S04]  /*14770*/  LDL.LU R18, [R1+0xc4] ;  /* 0x0000c40001127983 */ /* 0x000ee80000300800 */
[----:B------:R0:W-:Y:S04]  /*14780*/  STL [R1+0x3d0], R25 ;  /* 0x0003d01901007387 */ /* 0x0001e80000100800 */
[----:B0-----:R-:W3:Y:S04]  /*14790*/  LDL.LU R25, [R1+0xc0] ;  /* 0x0000c00001197983 */ /* 0x001ee80000300800 */
[----:B------:R0:W-:Y:S02]  /*147a0*/  STL [R1+0x3d8], R26 ;  /* 0x0003d81a01007387 */ /* 0x0001e40000100800 */
[----:B0-----:R-:W-:-:S05]  /*147b0*/  LEA.HI.X.SX32 R26, R87, R8, 0x1, P0 ;  /* 0x00000008571a7211 */ /* 0x001fca00000f0eff */
[----:B------:R0:W-:Y:S04]  /*147c0*/  STL [R1+0x3cc], R26 ;  /* 0x0003cc1a01007387 */ /* 0x0001e80000100800 */
[----:B0-----:R-:W3:Y:S04]  /*147d0*/  LDL.LU R26, [R1+0x9c] ;  /* 0x00009c00011a7983 */ /* 0x001ee80000300800 */
[----:B------:R-:W-:Y:S04]  /*147e0*/  STL [R1+0x1080], R87 ;  /* 0x0010805701007387 */ /* 0x000fe80000100800 */
[----:B------:R-:W-:Y:S04]  /*147f0*/  STL [R1+0x1088], R87 ;  /* 0x0010885701007387 */ /* 0x000fe80000100800 */
[----:B------:R-:W-:Y:S04]  /*14800*/  STL [R1+0x1090], R87 ;  /* 0x0010905701007387 */ /* 0x000fe80000100800 */
[----:B------:R2:W-:Y:S02]  /*14810*/  STL [R1+0x10a4], R87 ;  /* 0x0010a45701007387 */ /* 0x0005e40000100800 */
[----:B--2---:R-:W-:-:S05]  /*14820*/  IADD3 R87, P0, PT, R44, R9, RZ ;  /* 0x000000092c577210 */ /* 0x004fca0007f1e0ff */
[----:B------:R0:W-:Y:S04]  /*14830*/  STL [R1+0x3e0], R87 ;  /* 0x0003e05701007387 */ /* 0x0001e80000100800 */
[----:B------:R4:W-:Y:S01]  /*14840*/  STL [R1+0x1044], R86 ;  /* 0x0010445601007387 */ /* 0x0009e20000100800 */
[-C--:B------:R-:W-:Y:S02]  /*14850*/  LEA.HI.X.SX32 R44, R44, R8.reuse, 0x1, P0 ;  /* 0x000000082c2c7211 */ /* 0x080fe400000f0eff */
[----:B0-----:R-:W-:Y:S02]  /*14860*/  LEA.HI.X.SX32 R87, R86, R8, 0x1, P1 ;  /* 0x0000000856577211 */ /* 0x001fe400008f0eff */
[----:B----4-:R-:W-:-:S03]  /*14870*/  IADD3 R86, P1, PT, R14, R9, RZ ;  /* 0x000000090e567210 */ /* 0x010fc60007f3e0ff */
[----:B------:R-:W-:Y:S04]  /*14880*/  STL [R1+0x3d4], R87 ;  /* 0x0003d45701007387 */ /* 0x000fe80000100800 */
[----:B------:R3:W-:Y:S01]  /*14890*/  STL [R1+0x3e8], R86 ;  /* 0x0003e85601007387 */ /* 0x0007e20000100800 */
[----:B------:R-:W-:-:S03]  /*148a0*/  LEA.HI.X.SX32 R14, R14, R8, 0x1, P1 ;  /* 0x000000080e0e7211 */ /* 0x000fc600008f0eff */
[----:B------:R0:W-:Y:S01]  /*148b0*/  STL [R1+0x3dc], R44 ;  /* 0x0003dc2c01007387 */ /* 0x0001e20000100800 */
[-C--:B---3--:R-:W-:Y:S02]  /*148c0*/  IADD3 R86, P0, PT, R15, R9.reuse, RZ ;  /* 0x000000090f567210 */ /* 0x088fe40007f1e0ff */
[----:B0-----:R-:W-:-:S03]  /*148d0*/  IADD3 R44, P1, PT, R21, R9, RZ ;  /* 0x00000009152c7210 */ /* 0x001fc60007f3e0ff */
[----:B------:R-:W-:Y:S04]  /*148e0*/  STL [R1+0x410], R86 ;  /* 0x0004105601007387 */ /* 0x000fe80000100800 */
[----:B------:R0:W-:Y:S04]  /*148f0*/  STL [R1+0x3e4], R14 ;  /* 0x0003e40e01007387 */ /* 0x0001e80000100800 */
[----:B------:R2:W-:Y:S01]  /*14900*/  STL [R1+0x418], R44 ;  /* 0x0004182c01007387 */ /* 0x0005e20000100800 */
[-C--:B0-----:R-:W-:Y:S02]  /*14910*/  LEA.HI.X.SX32 R14, R15, R8.reuse, 0x1, P0 ;  /* 0x000000080f0e7211 */ /* 0x081fe400000f0eff */
[----:B------:R-:W-:-:S02]  /*14920*/  LEA.HI.X.SX32 R15, R21, R8, 0x1, P1 ;  /* 0x00000008150f7211 */ /* 0x000fc400008f0eff */
[-C--:B--2---:R-:W-:Y:S01]  /*14930*/  IADD3 R44, P0, PT, R19, R9.reuse, RZ ;  /* 0x00000009132c7210 */ /* 0x084fe20007f1e0ff */
[----:B------:R0:W-:Y:S04]  /*14940*/  STL [R1+0x3ec], R14 ;  /* 0x0003ec0e01007387 */ /* 0x0001e80000100800 */
[----:B------:R-:W-:Y:S04]  /*14950*/  STL [R1+0x420], R44 ;  /* 0x0004202c01007387 */ /* 0x000fe80000100800 */
[----:B------:R2:W-:Y:S01]  /*14960*/  STL [R1+0x414], R15 ;  /* 0x0004140f01007387 */ /* 0x0005e20000100800 */
[----:B0-----:R-:W-:-:S05]  /*14970*/  IADD3 R14, P1, PT, R20, R9, RZ ;  /* 0x00000009140e7210 */ /* 0x001fca0007f3e0ff */
[----:B------:R0:W-:Y:S01]  /*14980*/  STL [R1+0x430], R14 ;  /* 0x0004300e01007387 */ /* 0x0001e20000100800 */
[----:B--2---:R-:W-:Y:S02]  /*14990*/  LEA.HI.X.SX32 R15, R19, R8, 0x1, P0 ;  /* 0x00000008130f7211 */ /* 0x004fe400000f0eff */
[----:B------:R-:W-:-:S03]  /*149a0*/  IADD3 R19, P0, PT, R16, R9, RZ ;  /* 0x0000000910137210 */ /* 0x000fc60007f1e0ff */
[----:B------:R2:W-:Y:S01]  /*149b0*/  STL [R1+0x41c], R15 ;  /* 0x00041c0f01007387 */ /* 0x0005e20000100800 */
[----:B0-----:R-:W-:-:S03]  /*149c0*/  LEA.HI.X.SX32 R14, R20, R8, 0x1, P1 ;  /* 0x00000008140e7211 */ /* 0x001fc600008f0eff */
[----:B------:R-:W-:Y:S04]  /*149d0*/  STL [R1+0x438], R19 ;  /* 0x0004381301007387 */ /* 0x000fe80000100800 */
[----:B------:R0:W-:Y:S01]  /*149e0*/  STL [R1+0x42c], R14 ;  /* 0x00042c0e01007387 */ /* 0x0001e20000100800 */
[----:B--2---:R-:W-:-:S05]  /*149f0*/  IADD3 R15, P1, PT, R17, R9, RZ ;  /* 0x00000009110f7210 */ /* 0x004fca0007f3e0ff */
[----:B------:R2:W-:Y:S01]  /*14a00*/  STL [R1+0x440], R15 ;  /* 0x0004400f01007387 */ /* 0x0005e20000100800 */
[----:B0-----:R-:W-:Y:S02]  /*14a10*/  LEA.HI.X.SX32 R14, R16, R8, 0x1, P0 ;  /* 0x00000008100e7211 */ /* 0x001fe400000f0eff */
[----:B------:R-:W-:-:S03]  /*14a20*/  IADD3 R16, P0, PT, R18, R9, RZ ;  /* 0x0000000912107210 */ /* 0x000fc60007f1e0ff */
[----:B------:R0:W-:Y:S01]  /*14a30*/  STL [R1+0x434], R14 ;  /* 0x0004340e01007387 */ /* 0x0001e20000100800 */
[----:B--2---:R-:W-:-:S03]  /*14a40*/  LEA.HI.X.SX32 R15, R17, R8, 0x1, P1 ;  /* 0x00000008110f7211 */ /* 0x004fc600008f0eff */
[----:B------:R2:W-:Y:S04]  /*14a50*/  STL [R1+0x448], R16 ;  /* 0x0004481001007387 */ /* 0x0005e80000100800 */
[----:B------:R3:W-:Y:S01]  /*14a60*/  STL [R1+0x43c], R15 ;  /* 0x00043c0f01007387 */ /* 0x0007e20000100800 */
[----:B0-----:R-:W-:Y:S02]  /*14a70*/  IADD3 R14, P1, PT, R25, R9, RZ ;  /* 0x00000009190e7210 */ /* 0x001fe40007f3e0ff */
[----:B--2---:R-:W-:-:S03]  /*14a80*/  LEA.HI.X.SX32 R16, R18, R8, 0x1, P0 ;  /* 0x0000000812107211 */ /* 0x004fc600000f0eff */
[----:B------:R0:W-:Y:S01]  /*14a90*/  STL [R1+0x450], R14 ;  /* 0x0004500e01007387 */ /* 0x0001e20000100800 */
[----:B---3--:R-:W-:-:S03]  /*14aa0*/  IADD3 R15, P0, PT, R26, R9, RZ ;  /* 0x000000091a0f7210 */ /* 0x008fc60007f1e0ff */
[----:B------:R-:W-:Y:S04]  /*14ab0*/  STL [R1+0x444], R16 ;  /* 0x0004441001007387 */ /* 0x000fe80000100800 */
[----:B------:R2:W-:Y:S01]  /*14ac0*/  STL [R1+0x458], R15 ;  /* 0x0004580f01007387 */ /* 0x0005e20000100800 */
[----:B0-----:R-:W-:Y:S02]  /*14ad0*/  LEA.HI.X.SX32 R14, R25, R8, 0x1, P1 ;  /* 0x00000008190e7211 */ /* 0x001fe400008f0eff */
[----:B------:R-:W-:-:S03]  /*14ae0*/  IADD3 R44, P1, PT, R7, R9, RZ ;  /* 0x00000009072c7210 */ /* 0x000fc60007f3e0ff */
[----:B------:R0:W-:Y:S01]  /*14af0*/  STL [R1+0x44c], R14 ;  /* 0x00044c0e01007387 */ /* 0x0001e20000100800 */
[----:B--2---:R-:W-:-:S03]  /*14b00*/  LEA.HI.X.SX32 R15, R26, R8, 0x1, P0 ;  /* 0x000000081a0f7211 */ /* 0x004fc600000f0eff */
[----:B------:R-:W-:Y:S01]  /*14b10*/  STL [R1+0x460], R44 ;  /* 0x0004602c01007387 */ /* 0x000fe20000100800 */
[----:B------:R-:W-:-:S03]  /*14b20*/  LEA.HI.X.SX32 R7, R7, R8, 0x1, P1 ;  /* 0x0000000807077211 */ /* 0x000fc600008f0eff */
[----:B------:R2:W-:Y:S01]  /*14b30*/  STL [R1+0x454], R15 ;  /* 0x0004540f01007387 */ /* 0x0005e20000100800 */
[----:B0-----:R-:W-:-:S03]  /*14b40*/  IADD3 R14, P0, PT, R22, R9, RZ ;  /* 0x00000009160e7210 */ /* 0x001fc60007f1e0ff */
[----:B------:R-:W-:Y:S04]  /*14b50*/  STL [R1+0xfe4], R44 ;  /* 0x000fe42c01007387 */ /* 0x000fe80000100800 */
[----:B------:R0:W-:Y:S01]  /*14b60*/  STL [R1+0x470], R14 ;  /* 0x0004700e01007387 */ /* 0x0001e20000100800 */
[----:B--2---:R-:W-:-:S05]  /*14b70*/  IADD3 R15, P1, PT, R59, R9, RZ ;  /* 0x000000093b0f7210 */ /* 0x004fca0007f3e0ff */
[----:B------:R-:W-:Y:S01]  /*14b80*/  STL [R1+0x478], R15 ;  /* 0x0004780f01007387 */ /* 0x000fe20000100800 */
[----:B0-----:R-:W-:-:S03]  /*14b90*/  LEA.HI.X.SX32 R14, R22, R8, 0x1, P0 ;  /* 0x00000008160e7211 */ /* 0x001fc600000f0eff */
[----:B------:R-:W-:Y:S04]  /*14ba0*/  STL [R1+0x45c], R7 ;  /* 0x00045c0701007387 */ /* 0x000fe80000100800 */
[----:B------:R0:W-:Y:S04]  /*14bb0*/  STL [R1+0xfe8], R7 ;  /* 0x000fe80701007387 */ /* 0x0001e80000100800 */
[----:B------:R2:W-:Y:S01]  /*14bc0*/  STL [R1+0x46c], R14 ;  /* 0x00046c0e01007387 */ /* 0x0005e20000100800 */
[----:B0-----:R-:W-:-:S03]  /*14bd0*/  IADD3 R7, P0, PT, R57, R9, RZ ;  /* 0x0000000939077210 */ /* 0x001fc60007f1e0ff */
[----:B------:R-:W-:Y:S01]  /*14be0*/  STL [R1+0x10f4], R59 ;  /* 0x0010f43b01007387 */ /* 0x000fe20000100800 */
[----:B--2---:R-:W-:-:S03]  /*14bf0*/  LEA.HI.X.SX32 R14, R59, R8, 0x1, P1 ;  /* 0x000000083b0e7211 */ /* 0x004fc600008f0eff */
[----:B------:R0:W-:Y:S04]  /*14c00*/  STL [R1+0x480], R7 ;  /* 0x0004800701007387 */ /* 0x0001e80000100800 */
[----:B------:R2:W-:Y:S04]  /*14c10*/  STL [R1+0x474], R14 ;  /* 0x0004740e01007387 */ /* 0x0005e80000100800 */
[----:B------:R-:W3:Y:S01]  /*14c20*/  LDL.LU R26, [R1+0x74] ;  /* 0x00007400011a7983 */ /* 0x000ee20000300800 */
[----:B0-----:R-:W-:Y:S02]  /*14c30*/  IADD3 R7, P1, PT, R48, R9, RZ ;  /* 0x0000000930077210 */ /* 0x001fe40007f3e0ff */
[----:B--2---:R-:W-:-:S03]  /*14c40*/  LEA.HI.X.SX32 R14, R57, R8, 0x1, P0 ;  /* 0x00000008390e7211 */ /* 0x004fc600000f0eff */
[----:B------:R0:W-:Y:S04]  /*14c50*/  STL [R1+0x488], R7 ;  /* 0x0004880701007387 */ /* 0x0001e80000100800 */
[----:B------:R-:W-:Y:S01]  /*14c60*/  STL [R1+0x107c], R57 ;  /* 0x00107c3901007387 */ /* 0x000fe20000100800 */
[----:B0-----:R-:W-:-:S03]  /*14c70*/  IADD3 R7, P0, PT, R52, R9, RZ ;  /* 0x0000000934077210 */ /* 0x001fc60007f1e0ff */
[----:B------:R0:W-:Y:S04]  /*14c80*/  STL [R1+0x47c], R14 ;  /* 0x00047c0e01007387 */ /* 0x0001e80000100800 */
[----:B------:R-:W-:Y:S04]  /*14c90*/  STL [R1+0x1130], R48 ;  /* 0x0011303001007387 */ /* 0x000fe80000100800 */
[----:B------:R2:W-:Y:S01]  /*14ca0*/  STL [R1+0x490], R7 ;  /* 0x0004900701007387 */ /* 0x0005e20000100800 */
[----:B0-----:R-:W-:-:S05]  /*14cb0*/  LEA.HI.X.SX32 R14, R48, R8, 0x1, P1 ;  /* 0x00000008300e7211 */ /* 0x001fca00008f0eff */
[----:B------:R-:W-:Y:S01]  /*14cc0*/  STL [R1+0x484], R14 ;  /* 0x0004840e01007387 */ /* 0x000fe20000100800 */
[----:B--2---:R-:W-:-:S03]  /*14cd0*/  IADD3 R7, P1, PT, R50, R9, RZ ;  /* 0x0000000932077210 */ /* 0x004fc60007f3e0ff */
[----:B------:R-:W2:Y:S04]  /*14ce0*/  LDL.LU R21, [R1+0x6c] ;  /* 0x00006c0001157983 */ /* 0x000ea80000300800 */
[----:B------:R0:W-:Y:S04]  /*14cf0*/  STL [R1+0x498], R7 ;  /* 0x0004980701007387 */ /* 0x0001e80000100800 */
[----:B------:R-:W-:Y:S01]  /*14d00*/  STL [R1+0x10bc], R52 ;  /* 0x0010bc3401007387 */ /* 0x000fe20000100800 */
[----:B0-----:R-:W-:-:S05]  /*14d10*/  LEA.HI.X.SX32 R7, R52, R8, 0x1, P0 ;  /* 0x0000000834077211 */ /* 0x001fca00000f0eff */
[----:B------:R0:W-:Y:S01]  /*14d20*/  STL [R1+0x48c], R7 ;  /* 0x00048c0701007387 */ /* 0x0001e20000100800 */
[----:B------:R-:W-:-:S03]  /*14d30*/  IADD3 R22, P0, PT, R84, R9, RZ ;  /* 0x0000000954167210 */ /* 0x000fc60007f1e0ff */
[----:B------:R-:W4:Y:S01]  /*14d40*/  LDL.LU R19, [R1+0x64] ;  /* 0x0000640001137983 */ /* 0x000f220000300800 */
[----:B0-----:R-:W-:-:S03]  /*14d50*/  LEA.HI.X.SX32 R7, R50, R8, 0x1, P1 ;  /* 0x0000000832077211 */ /* 0x001fc600008f0eff */
[----:B------:R-:W-:Y:S04]  /*14d60*/  STL [R1+0x1034], R50 ;  /* 0x0010343201007387 */ /* 0x000fe80000100800 */
[----:B------:R0:W-:Y:S04]  /*14d70*/  STL [R1+0x494], R7 ;  /* 0x0004940701007387 */ /* 0x0001e80000100800 */
[----:B------:R-:W-:Y:S01]  /*14d80*/  STL [R1+0x4a0], R22 ;  /* 0x0004a01601007387 */ /* 0x000fe20000100800 */
[----:B0-----:R-:W-:-:S05]  /*14d90*/  IADD3 R7, P1, PT, R67, R9, RZ ;  /* 0x0000000943077210 */ /* 0x001fca0007f3e0ff */
[----:B------:R0:W-:Y:S04]  /*14da0*/  STL [R1+0x4b0], R7 ;  /* 0x0004b00701007387 */ /* 0x0001e80000100800 */
[----:B------:R-:W-:Y:S04]  /*14db0*/  STL [R1+0xfe0], R22 ;  /* 0x000fe01601007387 */ /* 0x000fe80000100800 */
[----:B------:R-:W4:Y:S01]  /*14dc0*/  LDL.LU R20, [R1+0x58] ;  /* 0x0000580001147983 */ /* 0x000f220000300800 */
[----:B0-----:R-:W-:-:S03]  /*14dd0*/  LEA.HI.X.SX32 R7, R84, R8, 0x1, P0 ;  /* 0x0000000854077211 */ /* 0x001fc600000f0eff */
[----:B------:R-:W4:Y:S04]  /*14de0*/  LDL.LU R16, [R1+0x54] ;  /* 0x0000540001107983 */ /* 0x000f280000300800 */
[----:B------:R0:W-:Y:S04]  /*14df0*/  STL [R1+0x49c], R7 ;  /* 0x00049c0701007387 */ /* 0x0001e80000100800 */
[----:B------:R-:W4:Y:S04]  /*14e00*/  LDL.LU R17, [R1+0x50] ;  /* 0x0000500001117983 */ /* 0x000f280000300800 */
[----:B------:R-:W-:Y:S04]  /*14e10*/  STL [R1+0x113c], R84 ;  /* 0x00113c5401007387 */ /* 0x000fe80000100800 */
[----:B------:R-:W-:Y:S04]  /*14e20*/  STL [R1+0x1148], R84 ;  /* 0x0011485401007387 */ /* 0x000fe80000100800 */
[----:B------:R-:W-:Y:S04]  /*14e30*/  STL [R1+0x1150], R84 ;  /* 0x0011505401007387 */ /* 0x000fe80000100800 */
[----:B------:R-:W-:Y:S04]  /*14e40*/  STL [R1+0x1158], R84 ;  /* 0x0011585401007387 */ /* 0x000fe80000100800 */
[----:B------:R-:W-:Y:S04]  /*14e50*/  STL [R1+0x1160], R84 ;  /* 0x0011605401007387 */ /* 0x000fe80000100800 */
[----:B------:R-:W-:Y:S04]  /*14e60*/  STL [R1+0x1184], R84 ;  /* 0x0011845401007387 */ /* 0x000fe80000100800 */
[----:B------:R-:W-:Y:S04]  /*14e70*/  STL [R1+0x119c], R84 ;  /* 0x00119c5401007387 */ /* 0x000fe80000100800 */
[----:B------:R-:W4:Y:S01]  /*14e80*/  LDL.LU R18, [R1+0x4c] ;  /* 0x00004c0001127983 */ /* 0x000f220000300800 */
[----:B0-----:R-:W-:-:S02]  /*14e90*/  LEA.HI.X.SX32 R7, R67, R8, 0x1, P1 ;  /* 0x0000000843077211 */ /* 0x001fc400008f0eff */
[----:B---3--:R-:W-:-:S05]  /*14ea0*/  IADD3 R14, P0, PT, R26, R9, RZ ;  /* 0x000000091a0e7210 */ /* 0x008fca0007f1e0ff */
[----:B------:R0:W-:Y:S04]  /*14eb0*/  STL [R1+0x4b8], R14 ;  /* 0x0004b80e01007387 */ /* 0x0001e80000100800 */
[----:B------:R-:W3:Y:S01]  /*14ec0*/  LDL.LU R25, [R1+0x44] ;  /* 0x0000440001197983 */ /* 0x000ee20000300800 */
[----:B0-----:R-:W-:-:S03]  /*14ed0*/  IADD3 R14, P1, PT, R85, R9, RZ ;  /* 0x00000009550e7210 */ /* 0x001fc60007f3e0ff */
[----:B------:R0:W-:Y:S04]  /*14ee0*/  STL [R1+0x4ac], R7 ;  /* 0x0004ac0701007387 */ /* 0x0001e80000100800 */
[----:B------:R-:W-:Y:S04]  /*14ef0*/  STL [R1+0x1010], R67 ;  /* 0x0010104301007387 */ /* 0x000fe80000100800 */
[----:B------:R2:W-:Y:S01]  /*14f00*/  STL [R1+0x4c0], R14 ;  /* 0x0004c00e01007387 */ /* 0x0005e20000100800 */
[----:B0-----:R-:W-:-:S03]  /*14f10*/  LEA.HI.X.SX32 R7, R26, R8, 0x1, P0 ;  /* 0x000000081a077211 */ /* 0x001fc600000f0eff */
[----:B------:R-:W3:Y:S04]  /*14f20*/  LDL.LU R26, [R1+0x3c] ;  /* 0x00003c00011a7983 */ /* 0x000ee80000300800 */
[----:B------:R0:W-:Y:S01]  /*14f30*/  STL [R1+0x4b4], R7 ;  /* 0x0004b40701007387 */ /* 0x0001e20000100800 */
[----:B--2---:R-:W-:Y:S02]  /*14f40*/  IADD3 R14, P0, PT, R21, R9, RZ ;  /* 0x00000009150e7210 */ /* 0x004fe40007f1e0ff */
[----:B0-----:R-:W-:-:S03]  /*14f50*/  LEA.HI.X.SX32 R7, R85, R8, 0x1, P1 ;  /* 0x0000000855077211 */ /* 0x001fc600008f0eff */
[----:B------:R-:W-:Y:S01]  /*14f60*/  STL [R1+0x4c8], R14 ;  /* 0x0004c80e01007387 */ /* 0x000fe20000100800 */
[----:B------:R-:W-:-:S03]  /*14f70*/  IADD3 R86, P1, PT, R23, R9, RZ ;  /* 0x0000000917567210 */ /* 0x000fc60007f3e0ff */
[----:B------:R-:W-:Y:S04]  /*14f80*/  STL [R1+0x1014], R85 ;  /* 0x0010145501007387 */ /* 0x000fe80000100800 */
[----:B------:R0:W-:Y:S04]  /*14f90*/  STL [R1+0x4bc], R7 ;  /* 0x0004bc0701007387 */ /* 0x0001e80000100800 */
[----:B------:R-:W-:Y:S01]  /*14fa0*/  STL [R1+0x4d0], R86 ;  /* 0x0004d05601007387 */ /* 0x000fe20000100800 */
[----:B0-----:R-:W-:Y:S02]  /*14fb0*/  LEA.HI.X.SX32 R7, R21, R8, 0x1, P0 ;  /* 0x0000000815077211 */ /* 0x001fe400000f0eff */
[----:B----4-:R-:W-:-:S03]  /*14fc0*/  IADD3 R85, P0, PT, R19, R9, RZ ;  /* 0x0000000913557210 */ /* 0x010fc60007f1e0ff */
[----:B------:R0:W-:Y:S01]  /*14fd0*/  STL [R1+0x4c4], R7 ;  /* 0x0004c40701007387 */ /* 0x0001e20000100800 */
[----:B------:R-:W-:-:S03]  /*14fe0*/  LEA.HI.X.SX32 R14, R19, R8, 0x1, P0 ;  /* 0x00000008130e7211 */ /* 0x000fc600000f0eff */
[----:B------:R-:W-:Y:S01]  /*14ff0*/  STL [R1+0x1048], R86 ;  /* 0x0010485601007387 */ /* 0x000fe20000100800 */
[----:B0-----:R-:W-:-:S03]  /*15000*/  LEA.HI.X.SX32 R7, R23, R8, 0x1, P1 ;  /* 0x0000000817077211 */ /* 0x001fc600008f0eff */
[----:B------:R-:W-:Y:S04]  /*15010*/  STL [R1+0x1050], R86 ;  /* 0x0010505601007387 */ /* 0x000fe80000100800 */
[----:B------:R-:W-:Y:S04]  /*15020*/  STL [R1+0x1064], R86 ;  /* 0x0010645601007387 */ /* 0x000fe80000100800 */
[----:B------:R0:W-:Y:S04]  /*15030*/  STL [R1+0x4cc], R7 ;  /* 0x0004cc0701007387 */ /* 0x0001e80000100800 */
[----:B------:R-:W-:Y:S01]  /*15040*/  STL [R1+0x4d8], R85 ;  /* 0x0004d85501007387 */ /* 0x000fe20000100800 */
[----:B------:R-:W-:-:S03]  /*15050*/  IADD3 R23, P1, PT, R20, R9, RZ ;  /* 0x0000000914177210 */ /* 0x000fc60007f3e0ff */
[----:B------:R-:W-:Y:S01]  /*15060*/  STL [R1+0x1018], R85 ;  /* 0x0010185501007387 */ /* 0x000fe20000100800 */
[----:B0-----:R-:W-:-:S03]  /*15070*/  IADD3 R7, P0, PT, R16, R9, RZ ;  /* 0x0000000910077210 */ /* 0x001fc60007f1e0ff */
[----:B------:R-:W-:Y:S04]  /*15080*/  STL [R1+0x4e0], R23 ;  /* 0x0004e01701007387 */ /* 0x000fe80000100800 */
[----:B------:R-:W-:Y:S04]  /*15090*/  STL [R1+0x4d4], R14 ;  /* 0x0004d40e01007387 */ /* 0x000fe80000100800 */
[----:B------:R-:W-:Y:S04]  /*150a0*/  STL [R1+0xfec], R23 ;  /* 0x000fec1701007387 */ /* 0x000fe80000100800 */
[----:B------:R0:W-:Y:S02]  /*150b0*/  STL [R1+0x4f0], R7 ;  /* 0x0004f00701007387 */ /* 0x0001e40000100800 */
[----:B0-----:R-:W-:-:S02]  /*150c0*/  LEA.HI.X.SX32 R7, R20, R8, 0x1, P1 ;  /* 0x0000000814077211 */ /* 0x001fc400008f0eff */
[----:B------:R-:W-:-:S03]  /*150d0*/  IADD3 R14, P1, PT, R17, R9, RZ ;  /* 0x00000009110e7210 */ /* 0x000fc60007f3e0ff */
[----:B------:R0:W-:Y:S04]  /*150e0*/  STL [R1+0x4dc], R7 ;  /* 0x0004dc0701007387 */ /* 0x0001e80000100800 */
[----:B------:R2:W-:Y:S01]  /*150f0*/  STL [R1+0x4f8], R14 ;  /* 0x0004f80e01007387 */ /* 0x0005e20000100800 */
[-C--:B0-----:R-:W-:Y:S02]  /*15100*/  LEA.HI.X.SX32 R7, R16, R8.reuse, 0x1, P0 ;  /* 0x0000000810077211 */ /* 0x081fe400000f0eff */
[C---:B------:R-:W-:Y:S02]  /*15110*/  IADD3 R15, P0, PT, R18.reuse, R9, RZ ;  /* 0x00000009120f7210 */ /* 0x040fe40007f1e0ff */
[-C--:B--2---:R-:W-:Y:S01]  /*15120*/  LEA.HI.X.SX32 R14, R17, R8.reuse, 0x1, P1 ;  /* 0x00000008110e7211 */ /* 0x084fe200008f0eff */
[----:B------:R-:W-:Y:S04]  /*15130*/  STL [R1+0x4ec], R7 ;  /* 0x0004ec0701007387 */ /* 0x000fe80000100800 */
[----:B------:R-:W-:Y:S04]  /*15140*/  STL [R1+0x500], R15 ;  /* 0x0005000f01007387 */ /* 0x000fe80000100800 */
[----:B------:R0:W-:Y:S02]  /*15150*/  STL [R1+0x4f4], R14 ;  /* 0x0004f40e01007387 */ /* 0x0001e40000100800 */
[----:B0-----:R-:W-:-:S02]  /*15160*/  LEA.HI.X.SX32 R14, R18, R8, 0x1, P0 ;  /* 0x00000008120e7211 */ /* 0x001fc400000f0eff */
[-C--:B------:R-:W-:Y:S01]  /*15170*/  IADD3 R15, P0, PT, R89, R9.reuse, RZ ;  /* 0x00000009590f7210 */ /* 0x080fe20007f1e0ff */
[----:B------:R-:W-:Y:S01]  /*15180*/  IMAD R13, R13, UR6, RZ ;  /* 0x000000060d0d7c24 */ /* 0x000fe2000f8e02ff */
[----:B------:R-:W0:Y:S01]  /*15190*/  LDCU UR6, c[0x0][0x3b0] ;  /* 0x00007600ff0677ac */ /* 0x000e220008000800 */
[----:B------:R-:W-:Y:S01]  /*151a0*/  IMAD R12, R12, UR49, RZ ;  /* 0x000000310c0c7c24 */ /* 0x000fe2000f8e02ff */
[----:B---3--:R-:W-:-:S05]  /*151b0*/  IADD3 R7, P1, PT, R25, R9, RZ ;  /* 0x0000000919077210 */ /* 0x008fca0007f3e0ff */
[----:B------:R2:W-:Y:S04]  /*151c0*/  STL [R1+0x508], R7 ;  /* 0x0005080701007387 */ /* 0x0005e80000100800 */
[----:B------:R3:W-:Y:S01]  /*151d0*/  STL [R1+0x4fc], R14 ;  /* 0x0004fc0e01007387 */ /* 0x0007e20000100800 */
[----:B--2---:R-:W-:-:S03]  /*151e0*/  LEA.HI.X.SX32 R7, R25, R8, 0x1, P1 ;  /* 0x0000000819077211 */ /* 0x004fc600008f0eff */
[----:B------:R-:W-:Y:S01]  /*151f0*/  STL [R1+0x510], R15 ;  /* 0x0005100f01007387 */ /* 0x000fe20000100800 */
[----:B---3--:R-:W-:-:S03]  /*15200*/  IADD3 R14, P1, PT, R26, R9, RZ ;  /* 0x000000091a0e7210 */ /* 0x008fc60007f3e0ff */
[----:B------:R2:W-:Y:S04]  /*15210*/  STL [R1+0x504], R7 ;  /* 0x0005040701007387 */ /* 0x0005e80000100800 */
[----:B------:R3:W-:Y:S01]  /*15220*/  STL [R1+0x518], R14 ;  /* 0x0005180e01007387 */ /* 0x0007e20000100800 */
[-C--:B--2---:R-:W-:Y:S02]  /*15230*/  LEA.HI.X.SX32 R7, R89, R8.reuse, 0x1, P0 ;  /* 0x0000000859077211 */ /* 0x084fe400000f0eff */
[----:B------:R-:W-:Y:S02]  /*15240*/  IADD3 R89, P0, PT, R24, R9, RZ ;  /* 0x0000000918597210 */ /* 0x000fe40007f1e0ff */
[-C--:B---3--:R-:W-:Y:S01]  /*15250*/  LEA.HI.X.SX32 R14, R26, R8.reuse, 0x1, P1 ;  /* 0x000000081a0e7211 */ /* 0x088fe200008f0eff */
[----:B------:R2:W-:Y:S01]  /*15260*/  STL [R1+0x50c], R7 ;  /* 0x00050c0701007387 */ /* 0x0005e20000100800 */
[----:B------:R-:W-:-:S03]  /*15270*/  LEA.HI.X.SX32 R24, R24, R8, 0x1, P0 ;  /* 0x0000000818187211 */ /* 0x000fc600000f0eff */
[----:B------:R3:W-:Y:S01]  /*15280*/  STL [R1+0x514], R14 ;  /* 0x0005140e01007387 */ /* 0x0007e20000100800 */
[----:B--2---:R-:W-:-:S03]  /*15290*/  IADD3 R7, P1, PT, R13, R9, RZ ;  /* 0x000000090d077210 */ /* 0x004fc60007f3e0ff */
[----:B------:R-:W-:Y:S01]  /*152a0*/  STL [R1+0x520], R89 ;  /* 0x0005205901007387 */ /* 0x000fe20000100800 */
[----:B---3--:R-:W-:-:S03]  /*152b0*/  IADD3 R14, P0, PT, R12, R9, RZ ;  /* 0x000000090c0e7210 */ /* 0x008fc60007f1e0ff */
[----:B------:R2:W-:Y:S01]  /*152c0*/  STL [R1+0x530], R7 ;  /* 0x0005300701007387 */ /* 0x0005e20000100800 */
[----:B------:R-:W-:-:S03]  /*152d0*/  LEA.HI.X.SX32 R13, R13, R8, 0x1, P1 ;  /* 0x000000080d0d7211 */ /* 0x000fc600008f0eff */
[----:B------:R-:W-:Y:S04]  /*152e0*/  STL [R1+0xff0], R89 ;  /* 0x000ff05901007387 */ /* 0x000fe80000100800 */
[----:B------:R-:W-:Y:S01]  /*152f0*/  STL [R1+0x538], R14 ;  /* 0x0005380e01007387 */ /* 0x000fe20000100800 */
[----:B--2---:R-:W-:-:S03]  /*15300*/  IADD3 R7, P1, PT, R93, R9, RZ ;  /* 0x000000095d077210 */ /* 0x004fc60007f3e0ff */
[----:B------:R-:W-:Y:S04]  /*15310*/  STL [R1+0x51c], R24 ;  /* 0x00051c1801007387 */ /* 0x000fe80000100800 */
[----:B------:R2:W-:Y:S04]  /*15320*/  STL [R1+0x52c], R13 ;  /* 0x00052c0d01007387 */ /* 0x0005e80000100800 */
[----:B------:R-:W-:Y:S01]  /*15330*/  STL [R1+0xff4], R24 ;  /* 0x000ff41801007387 */ /* 0x000fe20000100800 */
[----:B--2---:R-:W-:-:S03]  /*15340*/  LEA.HI.X.SX32 R13, R12, R8, 0x1, P0 ;  /* 0x000000080c0d7211 */ /* 0x004fc600000f0eff */
[----:B------:R2:W-:Y:S01]  /*15350*/  STL [R1+0x540], R7 ;  /* 0x0005400701007387 */ /* 0x0005e20000100800 */
[----:B------:R-:W-:-:S03]  /*15360*/  IADD3 R12, P0, PT, R92, R9, RZ ;  /* 0x000000095c0c7210 */ /* 0x000fc60007f1e0ff */
[----:B------:R-:W-:Y:S04]  /*15370*/  STL [R1+0x534], R13 ;  /* 0x0005340d01007387 */ /* 0x000fe80000100800 */
[----:B------:R-:W-:Y:S01]  /*15380*/  STL [R1+0x104c], R93 ;  /* 0x00104c5d01007387 */ /* 0x000fe20000100800 */
[----:B--2---:R-:W-:-:S03]  /*15390*/  LEA.HI.X.SX32 R7, R93, R8, 0x1, P1 ;  /* 0x000000085d077211 */ /* 0x004fc600008f0eff */
[----:B------:R2:W-:Y:S04]  /*153a0*/  STL [R1+0x548], R12 ;  /* 0x0005480c01007387 */ /* 0x0005e80000100800 */
[----:B------:R-:W-:Y:S04]  /*153b0*/  STL [R1+0x105c], R93 ;  /* 0x00105c5d01007387 */ /* 0x000fe80000100800 */
[----:B------:R3:W-:Y:S01]  /*153c0*/  STL [R1+0x53c], R7 ;  /* 0x00053c0701007387 */ /* 0x0007e20000100800 */
[----:B--2---:R-:W-:-:S05]  /*153d0*/  IADD3 R12, P1, PT, R91, R9, RZ ;  /* 0x000000095b0c7210 */ /* 0x004fca0007f3e0ff */
[----:B------:R2:W-:Y:S01]  /*153e0*/  STL [R1+0x550], R12 ;  /* 0x0005500c01007387 */ /* 0x0005e20000100800 */
[----:B---3--:R-:W-:-:S03]  /*153f0*/  LEA.HI.X.SX32 R7, R92, R8, 0x1, P0 ;  /* 0x000000085c077211 */ /* 0x008fc600000f0eff */
[----:B------:R-:W-:Y:S04]  /*15400*/  STL [R1+0x101c], R92 ;  /* 0x00101c5c01007387 */ /* 0x000fe80000100800 */
[----:B------:R3:W-:Y:S01]  /*15410*/  STL [R1+0x544], R7 ;  /* 0x0005440701007387 */ /* 0x0007e20000100800 */
[----:B--2---:R-:W-:-:S03]  /*15420*/  IADD3 R12, P0, PT, R90, R9, RZ ;  /* 0x000000095a0c7210 */ /* 0x004fc60007f1e0ff */
[----:B------:R-:W-:Y:S01]  /*15430*/  STL [R1+0x1144], R91 ;  /* 0x0011445b01007387 */ /* 0x000fe20000100800 */
[----:B---3--:R-:W-:-:S03]  /*15440*/  LEA.HI.X.SX32 R7, R91, R8, 0x1, P1 ;  /* 0x000000085b077211 */ /* 0x008fc600008f0eff */
[----:B------:R2:W-:Y:S04]  /*15450*/  STL [R1+0x558], R12 ;  /* 0x0005580c01007387 */ /* 0x0005e80000100800 */
[----:B------:R-:W-:Y:S04]  /*15460*/  STL [R1+0x114c], R91 ;  /* 0x00114c5b01007387 */ /* 0x000fe80000100800 */
[----:B------:R3:W-:Y:S01]  /*15470*/  STL [R1+0x54c], R7 ;  /* 0x00054c0701007387 */ /* 0x0007e20000100800 */
[----:B--2---:R-:W-:-:S03]  /*15480*/  IADD3 R12, P1, PT, R83, R9, RZ ;  /* 0x00000009530c7210 */ /* 0x004fc60007f3e0ff */
[----:B------:R-:W-:Y:S04]  /*15490*/  STL [R1+0x1154], R91 ;  /* 0x0011545b01007387 */ /* 0x000fe80000100800 */
[----:B------:R-:W-:Y:S01]  /*154a0*/  STL [R1+0x115c], R91 ;  /* 0x00115c5b01007387 */ /* 0x000fe20000100800 */
[----:B---3--:R-:W-:-:S03]  /*154b0*/  LEA.HI.X.SX32 R7, R90, R8, 0x1, P0 ;  /* 0x000000085a077211 */ /* 0x008fc600000f0eff */
[----:B------:R-:W-:Y:S04]  /*154c0*/  STL [R1+0x116c], R91 ;  /* 0x00116c5b01007387 */ /* 0x000fe80000100800 */
[----:B------:R-:W-:Y:S04]  /*154d0*/  STL [R1+0x1188], R91 ;  /* 0x0011885b01007387 */ /* 0x000fe80000100800 */
[----:B------:R2:W-:Y:S04]  /*154e0*/  STL [R1+0x570], R12 ;  /* 0x0005700c01007387 */ /* 0x0005e80000100800 */
[----:B------:R-:W-:Y:S04]  /*154f0*/  STL [R1+0x10fc], R90 ;  /* 0x0010fc5a01007387 */ /* 0x000fe80000100800 */
[----:B------:R-:W-:Y:S01]  /*15500*/  STL [R1+0x1104], R90 ;  /* 0x0011045a01007387 */ /* 0x000fe20000100800 */
[----:B--2---:R-:W-:-:S03]  /*15510*/  IADD3 R12, P0, PT, R82, R9, RZ ;  /* 0x00000009520c7210 */ /* 0x004fc60007f1e0ff */
[----:B------:R2:W-:Y:S04]  /*15520*/  STL [R1+0x554], R7 ;  /* 0x0005540701007387 */ /* 0x0005e80000100800 */
[----:B------:R-:W-:Y:S04]  /*15530*/  STL [R1+0x110c], R90 ;  /* 0x00110c5a01007387 */ /* 0x000fe80000100800 */
[----:B------:R-:W-:Y:S01]  /*15540*/  STL [R1+0x1118], R90 ;  /* 0x0011185a01007387 */ /* 0x000fe20000100800 */
[----:B--2---:R-:W-:-:S03]  /*15550*/  LEA.HI.X.SX32 R7, R83, R8, 0x1, P1 ;  /* 0x0000000853077211 */ /* 0x004fc600008f0eff */
[----:B------:R-:W-:Y:S04]  /*15560*/  STL [R1+0x10f8], R83 ;  /* 0x0010f85301007387 */ /* 0x000fe80000100800 */
[----:B------:R2:W-:Y:S04]  /*15570*/  STL [R1+0x578], R12 ;  /* 0x0005780c01007387 */ /* 0x0005e80000100800 */
[----:B------:R-:W-:Y:S04]  /*15580*/  STL [R1+0x1100], R83 ;  /* 0x0011005301007387 */ /* 0x000fe80000100800 */
[----:B------:R3:W-:Y:S01]  /*15590*/  STL [R1+0x56c], R7 ;  /* 0x00056c0701007387 */ /* 0x0007e20000100800 */
[----:B--2---:R-:W-:-:S03]  /*155a0*/  IADD3 R12, P1, PT, R81, R9, RZ ;  /* 0x00000009510c7210 */ /* 0x004fc60007f3e0ff */
[----:B------:R-:W-:Y:S04]  /*155b0*/  STL [R1+0x1108], R83 ;  /* 0x0011085301007387 */ /* 0x000fe80000100800 */
[----:B------:R-:W-:Y:S01]  /*155c0*/  STL [R1+0x1110], R83 ;  /* 0x0011105301007387 */ /* 0x000fe20000100800 */
[----:B---3--:R-:W-:-:S03]  /*155d0*/  LEA.HI.X.SX32 R7, R82, R8, 0x1, P0 ;  /* 0x0000000852077211 */ /* 0x008fc600000f0eff */
        /* <DEDUP_REMOVED lines=12> */
[----:B--2---:R-:W-:-:S03]  /*156a0*/  LEA.HI.X.SX32 R12, R80, R8, 0x1, P0 ;  /* 0x00000008500c7211 */ /* 0x004fc600000f0eff */
[----:B------:R-:W-:Y:S01]  /*156b0*/  STL [R1+0x109c], R81 ;  /* 0x00109c5101007387 */ /* 0x000fe20000100800 */
[----:B---3--:R-:W-:-:S05]  /*156c0*/  IADD3 R7, P1, PT, R79, R9, RZ ;  /* 0x000000094f077210 */ /* 0x008fca0007f3e0ff */
[----:B------:R2:W-:Y:S04]  /*156d0*/  STL [R1+0x590], R7 ;  /* 0x0005900701007387 */ /* 0x0005e80000100800 */
[----:B------:R-:W-:Y:S01]  /*156e0*/  STL [R1+0x1054], R80 ;  /* 0x0010545001007387 */ /* 0x000fe20000100800 */
[----:B--2---:R-:W-:-:S03]  /*156f0*/  IADD3 R7, P0, PT, R78, R9, RZ ;  /* 0x000000094e077210 */ /* 0x004fc60007f1e0ff */
[----:B------:R2:W-:Y:S04]  /*15700*/  STL [R1+0x584], R12 ;  /* 0x0005840c01007387 */ /* 0x0005e80000100800 */
[----:B------:R-:W-:Y:S04]  /*15710*/  STL [R1+0x1020], R79 ;  /* 0x0010204f01007387 */ /* 0x000fe80000100800 */
[----:B------:R3:W-:Y:S01]  /*15720*/  STL [R1+0x598], R7 ;  /* 0x0005980701007387 */ /* 0x0007e20000100800 */
[----:B--2---:R-:W-:-:S05]  /*15730*/  LEA.HI.X.SX32 R12, R79, R8, 0x1, P1 ;  /* 0x000000084f0c7211 */ /* 0x004fca00008f0eff */
[----:B------:R2:W-:Y:S01]  /*15740*/  STL [R1+0x58c], R12 ;  /* 0x00058c0c01007387 */ /* 0x0005e20000100800 */
[----:B---3--:R-:W-:-:S05]  /*15750*/  IADD3 R7, P1, PT, R77, R9, RZ ;  /* 0x000000094d077210 */ /* 0x008fca0007f3e0ff */
[----:B------:R3:W-:Y:S01]  /*15760*/  STL [R1+0x5b0], R7 ;  /* 0x0005b00701007387 */ /* 0x0007e20000100800 */
[----:B--2---:R-:W-:-:S03]  /*15770*/  LEA.HI.X.SX32 R12, R78, R8, 0x1, P0 ;  /* 0x000000084e0c7211 */ /* 0x004fc600000f0eff */
[----:B------:R2:W-:Y:S01]  /*15780*/  STL [R1+0x1140], R78 ;  /* 0x0011404e01007387 */ /* 0x0005e20000100800 */
[----:B---3--:R-:W-:-:S03]  /*15790*/  IADD3 R7, P0, PT, R76, R9, RZ ;  /* 0x000000094c077210 */ /* 0x008fc60007f1e0ff */
[----:B------:R-:W-:Y:S01]  /*157a0*/  STL [R1+0x594], R12 ;  /* 0x0005940c01007387 */ /* 0x000fe20000100800 */
[----:B--2---:R-:W-:-:S03]  /*157b0*/  LEA.HI.X.SX32 R78, R77, R8, 0x1, P1 ;  /* 0x000000084d4e7211 */ /* 0x004fc600008f0eff */
[----:B------:R-:W-:Y:S04]  /*157c0*/  STL [R1+0x1114], R77 ;  /* 0x0011144d01007387 */ /* 0x000fe80000100800 */
[----:B------:R2:W-:Y:S04]  /*157d0*/  STL [R1+0x5b8], R7 ;  /* 0x0005b80701007387 */ /* 0x0005e80000100800 */
[----:B------:R-:W-:Y:S01]  /*157e0*/  STL [R1+0x5ac], R78 ;  /* 0x0005ac4e01007387 */ /* 0x000fe20000100800 */
[----:B--2---:R-:W-:-:S05]  /*157f0*/  IADD3 R7, P1, PT, R75, R9, RZ ;  /* 0x000000094b077210 */ /* 0x004fca0007f3e0ff */
[----:B------:R2:W-:Y:S04]  /*15800*/  STL [R1+0x5c0], R7 ;  /* 0x0005c00701007387 */ /* 0x0005e80000100800 */
[----:B------:R-:W-:Y:S01]  /*15810*/  STL [R1+0x1164], R78 ;  /* 0x0011644e01007387 */ /* 0x000fe20000100800 */
[----:B--2---:R-:W-:-:S03]  /*15820*/  LEA.HI.X.SX32 R7, R76, R8, 0x1, P0 ;  /* 0x000000084c077211 */ /* 0x004fc600000f0eff */
[----:B------:R-:W-:Y:S01]  /*15830*/  STL [R1+0x10c4], R76 ;  /* 0x0010c44c01007387 */ /* 0x000fe20000100800 */
[----:B------:R-:W-:-:S03]  /*15840*/  IADD3 R12, P0, PT, R74, R9, RZ ;  /* 0x000000094a0c7210 */ /* 0x000fc60007f1e0ff */
[----:B------:R-:W-:Y:S04]  /*15850*/  STL [R1+0x10cc], R76 ;  /* 0x0010cc4c01007387 */ /* 0x000fe80000100800 */
[----:B------:R2:W-:Y:S04]  /*15860*/  STL [R1+0x5b4], R7 ;  /* 0x0005b40701007387 */ /* 0x0005e80000100800 */
[----:B------:R-:W-:Y:S04]  /*15870*/  STL [R1+0x10d4], R76 ;  /* 0x0010d44c01007387 */ /* 0x000fe80000100800 */
[----:B------:R-:W-:Y:S01]  /*15880*/  STL [R1+0x1094], R75 ;  /* 0x0010944b01007387 */ /* 0x000fe20000100800 */
[----:B--2---:R-:W-:-:S03]  /*15890*/  LEA.HI.X.SX32 R7, R75, R8, 0x1, P1 ;  /* 0x000000084b077211 */ /* 0x004fc600008f0eff */
[----:B------:R2:W-:Y:S04]  /*158a0*/  STL [R1+0x5c8], R12 ;  /* 0x0005c80c01007387 */ /* 0x0005e80000100800 */
[----:B------:R3:W-:Y:S01]  /*158b0*/  STL [R1+0x5bc], R7 ;  /* 0x0005bc0701007387 */ /* 0x0007e20000100800 */
[----:B--2---:R-:W-:Y:S02]  /*158c0*/  IADD3 R12, P1, PT, R73, R9, RZ ;  /* 0x00000009490c7210 */ /* 0x004fe40007f3e0ff */
[----:B---3--:R-:W-:-:S03]  /*158d0*/  LEA.HI.X.SX32 R7, R74, R8, 0x1, P0 ;  /* 0x000000084a077211 */ /* 0x008fc600000f0eff */
[----:B------:R2:W-:Y:S01]  /*158e0*/  STL [R1+0x5d0], R12 ;  /* 0x0005d00c01007387 */ /* 0x0005e20000100800 */
[----:B------:R-:W-:-:S03]  /*158f0*/  IADD3 R67, P0, PT, R72, R9, RZ ;  /* 0x0000000948437210 */ /* 0x000fc60007f1e0ff */
[----:B------:R-:W-:Y:S04]  /*15900*/  STL [R1+0x1058], R74 ;  /* 0x0010584a01007387 */ /* 0x000fe80000100800 */
[----:B------:R3:W-:Y:S01]  /*15910*/  STL [R1+0x5c4], R7 ;  /* 0x0005c40701007387 */ /* 0x0007e20000100800 */
[----:B--2---:R-:W-:-:S03]  /*15920*/  LEA.HI.X.SX32 R12, R73, R8, 0x1, P1 ;  /* 0x00000008490c7211 */ /* 0x004fc600008f0eff */
[----:B------:R-:W-:Y:S01]  /*15930*/  STL [R1+0x1024], R73 ;  /* 0x0010244901007387 */ /* 0x000fe20000100800 */
[----:B---3--:R-:W-:-:S03]  /*15940*/  IADD3 R7, P1, PT, R71, R9, RZ ;  /* 0x0000000947077210 */ /* 0x008fc60007f3e0ff */
[----:B------:R2:W-:Y:S04]  /*15950*/  STL [R1+0x5cc], R12 ;  /* 0x0005cc0c01007387 */ /* 0x0005e80000100800 */
[----:B------:R-:W-:Y:S04]  /*15960*/  STL [R1+0x5d8], R67 ;  /* 0x0005d84301007387 */ /* 0x000fe80000100800 */
[----:B------:R3:W-:Y:S01]  /*15970*/  STL [R1+0x5f0], R7 ;  /* 0x0005f00701007387 */ /* 0x0007e20000100800 */
[----:B--2---:R-:W-:-:S03]  /*15980*/  LEA.HI.X.SX32 R12, R72, R8, 0x1, P0 ;  /* 0x00000008480c7211 */ /* 0x004fc600000f0eff */
[----:B------:R-:W-:Y:S04]  /*15990*/  STL [R1+0x1028], R67 ;  /* 0x0010284301007387 */ /* 0x000fe80000100800 */
[----:B------:R-:W-:Y:S01]  /*159a0*/  STL [R1+0xff8], R39 ;  /* 0x000ff82701007387 */ /* 0x000fe20000100800 */
[----:B---3--:R-:W-:-:S03]  /*159b0*/  IADD3 R7, P0, PT, R70, R9, RZ ;  /* 0x0000000946077210 */ /* 0x008fc60007f1e0ff */
[----:B------:R2:W-:Y:S04]  /*159c0*/  STL [R1+0x1138], R72 ;  /* 0x0011384801007387 */ /* 0x0005e80000100800 */
[----:B------:R-:W-:Y:S04]  /*159d0*/  STL [R1+0x5d4], R12 ;  /* 0x0005d40c01007387 */ /* 0x000fe80000100800 */
[----:B------:R-:W-:Y:S01]  /*159e0*/  STL [R1+0x111c], R71 ;  /* 0x00111c4701007387 */ /* 0x000fe20000100800 */
[----:B--2---:R-:W-:-:S03]  /*159f0*/  LEA.HI.X.SX32 R72, R71, R8, 0x1, P1 ;  /* 0x0000000847487211 */ /* 0x004fc600008f0eff */
[----:B------:R2:W-:Y:S04]  /*15a00*/  STL [R1+0x5f8], R7 ;  /* 0x0005f80701007387 */ /* 0x0005e80000100800 */
[----:B------:R-:W-:Y:S01]  /*15a10*/  STL [R1+0x5ec], R72 ;  /* 0x0005ec4801007387 */ /* 0x000fe20000100800 */
[----:B--2---:R-:W-:-:S05]  /*15a20*/  IADD3 R7, P1, PT, R69, R9, RZ ;  /* 0x0000000945077210 */ /* 0x004fca0007f3e0ff */
[----:B------:R2:W-:Y:S01]  /*15a30*/  STL [R1+0x600], R7 ;  /* 0x0006000701007387 */ /* 0x0005e20000100800 */
[----:B------:R-:W-:-:S03]  /*15a40*/  LEA.HI.X.SX32 R12, R69, R8, 0x1, P1 ;  /* 0x00000008450c7211 */ /* 0x000fc600008f0eff */
[----:B------:R-:W-:Y:S01]  /*15a50*/  STL [R1+0x1168], R72 ;  /* 0x0011684801007387 */ /* 0x000fe20000100800 */
[----:B--2---:R-:W-:-:S03]  /*15a60*/  LEA.HI.X.SX32 R7, R70, R8, 0x1, P0 ;  /* 0x0000000846077211 */ /* 0x004fc600000f0eff */
[----:B------:R-:W-:Y:S01]  /*15a70*/  STL [R1+0xffc], R38 ;  /* 0x000ffc2601007387 */ /* 0x000fe20000100800 */
[----:B------:R-:W-:-:S03]  /*15a80*/  IADD3 R57, P0, PT, R68, R9, RZ ;  /* 0x0000000944397210 */ /* 0x000fc60007f1e0ff */
[----:B------:R-:W-:Y:S04]  /*15a90*/  STL [R1+0x10d8], R70 ;  /* 0x0010d84601007387 */ /* 0x000fe80000100800 */
[----:B------:R2:W-:Y:S04]  /*15aa0*/  STL [R1+0x5f4], R7 ;  /* 0x0005f40701007387 */ /* 0x0005e80000100800 */
[----:B------:R-:W-:Y:S01]  /*15ab0*/  STL [R1+0x1098], R69 ;  /* 0x0010984501007387 */ /* 0x000fe20000100800 */
[----:B--2---:R-:W-:-:S03]  /*15ac0*/  IADD3 R7, P1, PT, R66, R9, RZ ;  /* 0x0000000942077210 */ /* 0x004fc60007f3e0ff */
[----:B------:R2:W-:Y:S04]  /*15ad0*/  STL [R1+0x5fc], R12 ;  /* 0x0005fc0c01007387 */ /* 0x0005e80000100800 */
[----:B------:R-:W-:Y:S04]  /*15ae0*/  STL [R1+0x608], R57 ;  /* 0x0006083901007387 */ /* 0x000fe80000100800 */
[----:B------:R3:W-:Y:S01]  /*15af0*/  STL [R1+0x610], R7 ;  /* 0x0006100701007387 */ /* 0x0007e20000100800 */
[----:B--2---:R-:W-:-:S03]  /*15b00*/  LEA.HI.X.SX32 R12, R68, R8, 0x1, P0 ;  /* 0x00000008440c7211 */ /* 0x004fc600000f0eff */
[----:B------:R-:W-:Y:S04]  /*15b10*/  STL [R1+0x10a0], R57 ;  /* 0x0010a03901007387 */ /* 0x000fe80000100800 */
[----:B------:R-:W-:Y:S01]  /*15b20*/  STL [R1+0x1000], R37 ;  /* 0x0010002501007387 */ /* 0x000fe20000100800 */
[----:B---3--:R-:W-:-:S03]  /*15b30*/  IADD3 R7, P0, PT, R65, R9, RZ ;  /* 0x0000000941077210 */ /* 0x008fc60007f1e0ff */
[----:B------:R-:W-:Y:S04]  /*15b40*/  STL [R1+0x1060], R68 ;  /* 0x0010604401007387 */ /* 0x000fe80000100800 */
[----:B------:R2:W-:Y:S04]  /*15b50*/  STL [R1+0x604], R12 ;  /* 0x0006040c01007387 */ /* 0x0005e80000100800 */
[----:B------:R-:W-:Y:S04]  /*15b60*/  STL [R1+0x1134], R66 ;  /* 0x0011344201007387 */ /* 0x000fe80000100800 */
[----:B------:R3:W-:Y:S01]  /*15b70*/  STL [R1+0x618], R7 ;  /* 0x0006180701007387 */ /* 0x0007e20000100800 */
[----:B--2---:R-:W-:-:S05]  /*15b80*/  LEA.HI.X.SX32 R12, R66, R8, 0x1, P1 ;  /* 0x00000008420c7211 */ /* 0x004fca00008f0eff */
[----:B------:R-:W-:Y:S01]  /*15b90*/  STL [R1+0x60c], R12 ;  /* 0x00060c0c01007387 */ /* 0x000fe20000100800 */
[----:B---3--:R-:W-:-:S03]  /*15ba0*/  IADD3 R7, P1, PT, R64, R9, RZ ;  /* 0x0000000940077210 */ /* 0x008fc60007f3e0ff */
[----:B------:R-:W-:Y:S04]  /*15bb0*/  STL [R1+0x1004], R36 ;  /* 0x0010042401007387 */ /* 0x000fe80000100800 */
[----:B------:R2:W-:Y:S01]  /*15bc0*/  STL [R1+0x630], R7 ;  /* 0x0006300701007387 */ /* 0x0005e20000100800 */
[----:B------:R-:W-:-:S03]  /*15bd0*/  LEA.HI.X.SX32 R66, R64, R8, 0x1, P1 ;  /* 0x0000000840427211 */ /* 0x000fc600008f0eff */
[----:B------:R-:W-:Y:S01]  /*15be0*/  STL [R1+0x1120], R65 ;  /* 0x0011204101007387 */ /* 0x000fe20000100800 */
[----:B--2---:R-:W-:Y:S02]  /*15bf0*/  LEA.HI.X.SX32 R7, R65, R8, 0x1, P0 ;  /* 0x0000000841077211 */ /* 0x004fe400000f0eff */
[----:B------:R-:W-:-:S03]  /*15c00*/  IADD3 R59, P0, PT, R63, R9, RZ ;  /* 0x000000093f3b7210 */ /* 0x000fc60007f1e0ff */
[----:B------:R2:W-:Y:S01]  /*15c10*/  STL [R1+0x614], R7 ;  /* 0x0006140701007387 */ /* 0x0005e20000100800 */
[----:B------:R-:W-:-:S03]  /*15c20*/  LEA.HI.X.SX32 R12, R63, R8, 0x1, P0 ;  /* 0x000000083f0c7211 */ /* 0x000fc600000f0eff */
[----:B------:R-:W-:Y:S01]  /*15c30*/  STL [R1+0x10e0], R64 ;  /* 0x0010e04001007387 */ /* 0x000fe20000100800 */
[----:B--2---:R-:W-:-:S03]  /*15c40*/  IADD3 R7, P1, PT, R62, R9, RZ ;  /* 0x000000093e077210 */ /* 0x004fc60007f3e0ff */
[----:B------:R-:W-:Y:S04]  /*15c50*/  STL [R1+0x638], R59 ;  /* 0x0006383b01007387 */ /* 0x000fe80000100800 */
[----:B------:R-:W-:Y:S04]  /*15c60*/  STL [R1+0x62c], R66 ;  /* 0x00062c4201007387 */ /* 0x000fe80000100800 */
[----:B------:R2:W-:Y:S04]  /*15c70*/  STL [R1+0x640], R7 ;  /* 0x0006400701007387 */ /* 0x0005e80000100800 */
[----:B------:R-:W-:Y:S04]  /*15c80*/  STL [R1+0x1170], R66 ;  /* 0x0011704201007387 */ /* 0x000fe80000100800 */
[----:B------:R-:W-:Y:S01]  /*15c90*/  STL [R1+0x1124], R59 ;  /* 0x0011243b01007387 */ /* 0x000fe20000100800 */
[----:B--2---:R-:W-:-:S03]  /*15ca0*/  IADD3 R7, P0, PT, R61, R9, RZ ;  /* 0x000000093d077210 */ /* 0x004fc60007f1e0ff */
[----:B------:R-:W-:Y:S04]  /*15cb0*/  STL [R1+0x1008], R35 ;  /* 0x0010082301007387 */ /* 0x000fe80000100800 */
        /* <DEDUP_REMOVED lines=11> */
[----:B--2---:R-:W-:Y:S01]  /*15d70*/  LEA.HI.X.SX32 R7, R61, R8, 0x1, P0 ;  /* 0x000000083d077211 */ /* 0x004fe200000f0eff */
[----:B------:R-:W-:Y:S01]  /*15d80*/  IMAD R12, R34, UR31, RZ ;  /* 0x0000001f220c7c24 */ /* 0x000fe2000f8e02ff */
[----:B------:R-:W-:-:S03]  /*15d90*/  IADD3 R34, P0, PT, R58, R9, RZ ;  /* 0x000000093a227210 */ /* 0x000fc60007f1e0ff */
[----:B------:R2:W-:Y:S04]  /*15da0*/  STL [R1+0x644], R7 ;  /* 0x0006440701007387 */ /* 0x0005e80000100800 */
[----:B------:R3:W-:Y:S01]  /*15db0*/  STL [R1+0x1174], R60 ;  /* 0x0011743c01007387 */ /* 0x0007e20000100800 */
[----:B--2---:R-:W-:-:S03]  /*15dc0*/  IADD3 R7, P1, PT, R56, R9, RZ ;  /* 0x0000000938077210 */ /* 0x004fc60007f3e0ff */
[----:B------:R-:W-:Y:S01]  /*15dd0*/  STL [R1+0x64c], R18 ;  /* 0x00064c1201007387 */ /* 0x000fe20000100800 */
[----:B------:R-:W-:Y:S02]  /*15de0*/  IMAD R49, R49, UR44, RZ ;  /* 0x0000002c31317c24 */ /* 0x000fe4000f8e02ff */
[----:B------:R-:W-:Y:S01]  /*15df0*/  IMAD R47, R47, UR43, RZ ;  /* 0x0000002b2f2f7c24 */ /* 0x000fe2000f8e02ff */
[----:B------:R-:W-:Y:S01]  /*15e00*/  STL [R1+0x1030], R33 ;  /* 0x0010302101007387 */ /* 0x000fe20000100800 */
[----:B------:R-:W-:Y:S01]  /*15e10*/  IMAD R14, R36, UR33, RZ ;  /* 0x00000021240e7c24 */ /* 0x000fe2000f8e02ff */
[----:B---3--:R-:W2:Y:S02]  /*15e20*/  LDC R60, c[0x0][0x3a0] ;  /* 0x0000e800ff3c7b82 */ /* 0x008ea40000000800 */
[----:B------:R3:W-:Y:S04]  /*15e30*/  STL [R1+0x670], R7 ;  /* 0x0006700701007387 */ /* 0x0007e80000100800 */
[----:B------:R-:W-:Y:S01]  /*15e40*/  STL [R1+0x658], R34 ;  /* 0x0006582201007387 */ /* 0x000fe20000100800 */
[----:B---3--:R-:W-:-:S03]  /*15e50*/  LEA.HI.X.SX32 R7, R58, R8, 0x1, P0 ;  /* 0x000000083a077211 */ /* 0x008fc600000f0eff */
[----:B------:R-:W-:Y:S01]  /*15e60*/  STL [R1+0x1038], R34 ;  /* 0x0010382201007387 */ /* 0x000fe20000100800 */
[----:B------:R-:W-:-:S03]  /*15e70*/  IADD3 R19, P0, PT, R55, R9, RZ ;  /* 0x0000000937137210 */ /* 0x000fc60007f1e0ff */
[----:B------:R-:W-:Y:S04]  /*15e80*/  STL [R1+0x10e4], R58 ;  /* 0x0010e43a01007387 */ /* 0x000fe80000100800 */
[----:B------:R3:W-:Y:S04]  /*15e90*/  STL [R1+0x654], R7 ;  /* 0x0006540701007387 */ /* 0x0007e80000100800 */
[----:B------:R-:W-:Y:S01]  /*15ea0*/  STL [R1+0x103c], R56 ;  /* 0x00103c3801007387 */ /* 0x000fe20000100800 */
[----:B---3--:R-:W-:-:S03]  /*15eb0*/  LEA.HI.X.SX32 R7, R56, R8, 0x1, P1 ;  /* 0x0000000838077211 */ /* 0x008fc600008f0eff */
[----:B------:R-:W-:Y:S01]  /*15ec0*/  STL [R1+0x678], R19 ;  /* 0x0006781301007387 */ /* 0x000fe20000100800 */
[----:B------:R-:W-:-:S03]  /*15ed0*/  IADD3 R52, P1, PT, R54, R9, RZ ;  /* 0x0000000936347210 */ /* 0x000fc60007f3e0ff */
        /* <DEDUP_REMOVED lines=11> */
[----:B------:R-:W-:Y:S04]  /*15f90*/  STL [R1+0x688], R20 ;  /* 0x0006881401007387 */ /* 0x000fe80000100800 */
[----:B------:R3:W-:Y:S01]  /*15fa0*/  STL [R1+0x67c], R7 ;  /* 0x00067c0701007387 */ /* 0x0007e20000100800 */
[----:B------:R-:W-:Y:S01]  /*15fb0*/  IMAD R19, R32, UR29, RZ ;  /* 0x0000001d20137c24 */ /* 0x000fe2000f8e02ff */
[-C--:B------:R-:W-:Y:S02]  /*15fc0*/  LEA.HI.X.SX32 R32, R51, R8.reuse, 0x1, P1 ;  /* 0x0000000833207211 */ /* 0x080fe400008f0eff */
[----:B------:R-:W-:Y:S01]  /*15fd0*/  STL [R1+0x1070], R31 ;  /* 0x0010701f01007387 */ /* 0x000fe20000100800 */
[----:B---3--:R-:W-:-:S03]  /*15fe0*/  LEA.HI.X.SX32 R7, R53, R8, 0x1, P0 ;  /* 0x0000000835077211 */ /* 0x008fc600000f0eff */
[----:B------:R-:W-:Y:S01]  /*15ff0*/  STL [R1+0x1128], R53 ;  /* 0x0011283501007387 */ /* 0x000fe20000100800 */
[-C--:B------:R-:W-:Y:S02]  /*16000*/  IADD3 R36, P0, PT, R49, R9.reuse, RZ ;  /* 0x0000000931247210 */ /* 0x080fe40007f1e0ff */
[----:B------:R-:W-:Y:S01]  /*16010*/  IADD3 R48, P1, PT, R47, R9, RZ ;  /* 0x000000092f307210 */ /* 0x000fe20007f3e0ff */
[----:B------:R3:W-:Y:S04]  /*16020*/  STL [R1+0x684], R7 ;  /* 0x0006840701007387 */ /* 0x0007e80000100800 */
[----:B------:R-:W-:Y:S01]  /*16030*/  STL [R1+0x690], R56 ;  /* 0x0006903801007387 */ /* 0x000fe20000100800 */
[----:B------:R-:W-:-:S03]  /*16040*/  IMAD R46, R46, UR42, RZ ;  /* 0x0000002a2e2e7c24 */ /* 0x000fc6000f8e02ff */
[----:B------:R-:W-:Y:S04]  /*16050*/  STL [R1+0x1074], R56 ;  /* 0x0010743801007387 */ /* 0x000fe80000100800 */
[----:B------:R-:W-:Y:S04]  /*16060*/  STL [R1+0x10ac], R51 ;  /* 0x0010ac3301007387 */ /* 0x000fe80000100800 */
[----:B------:R-:W-:Y:S01]  /*16070*/  STL [R1+0x1078], R30 ;  /* 0x0010781e01007387 */ /* 0x000fe20000100800 */
[----:B------:R-:W-:-:S03]  /*16080*/  IMAD R13, R35, UR32, RZ ;  /* 0x00000020230d7c24 */ /* 0x000fc6000f8e02ff */
[----:B------:R-:W-:Y:S01]  /*16090*/  STL [R1+0x698], R36 ;  /* 0x0006982401007387 */ /* 0x000fe20000100800 */
[----:B------:R-:W-:-:S03]  /*160a0*/  LEA.HI.X.SX32 R35, R49, R8, 0x1, P0 ;  /* 0x0000000831237211 */ /* 0x000fc600000f0eff */
[----:B------:R-:W-:Y:S01]  /*160b0*/  STL [R1+0x6b0], R48 ;  /* 0x0006b03001007387 */ /* 0x000fe20000100800 */
[----:B------:R-:W-:-:S03]  /*160c0*/  IADD3 R22, P0, PT, R46, R9, RZ ;  /* 0x000000092e167210 */ /* 0x000fc60007f1e0ff */
[----:B------:R-:W-:Y:S01]  /*160d0*/  STL [R1+0x1180], R48 ;  /* 0x0011803001007387 */ /* 0x000fe20000100800 */
[----:B---3--:R-:W-:-:S03]  /*160e0*/  LEA.HI.X.SX32 R7, R47, R8, 0x1, P1 ;  /* 0x000000082f077211 */ /* 0x008fc600008f0eff */
        /* <DEDUP_REMOVED lines=8> */
[----:B------:R3:W-:Y:S04]  /*16170*/  STL [R1+0x6ac], R7 ;  /* 0x0006ac0701007387 */ /* 0x0007e80000100800 */
[----:B------:R-:W-:Y:S04]  /*16180*/  STL [R1+0x694], R35 ;  /* 0x0006942301007387 */ /* 0x000fe80000100800 */
[----:B------:R4:W-:Y:S04]  /*16190*/  STL [R1+0x10ec], R35 ;  /* 0x0010ec2301007387 */ /* 0x0009e80000100800 */
[----:B------:R0:W-:Y:S04]  /*161a0*/  STL [R1+0x10f0], R29 ;  /* 0x0010f01d01007387 */ /* 0x0001e80000100800 */
[----:B------:R-:W2:Y:S01]  /*161b0*/  LDL.LU R87, [R1+0x8] ;  /* 0x0000080001577983 */ /* 0x000ea20000300800 */
[----:B------:R-:W-:Y:S01]  /*161c0*/  IMAD R45, R45, UR41, RZ ;  /* 0x000000292d2d7c24 */ /* 0x000fe2000f8e02ff */
[----:B---3--:R-:W-:Y:S01]  /*161d0*/  LEA.HI.X.SX32 R7, R46, R8, 0x1, P0 ;  /* 0x000000082e077211 */ /* 0x008fe200000f0eff */
[----:B------:R-:W-:-:S03]  /*161e0*/  IMAD R43, R43, UR40, RZ ;  /* 0x000000282b2b7c24 */ /* 0x000fc6000f8e02ff */
[-C--:B------:R-:W-:Y:S01]  /*161f0*/  IADD3 R32, P1, PT, R45, R9.reuse, RZ ;  /* 0x000000092d207210 */ /* 0x080fe20007f3e0ff */
[----:B------:R-:W-:Y:S01]  /*16200*/  IMAD R42, R42, UR39, RZ ;  /* 0x000000272a2a7c24 */ /* 0x000fe2000f8e02ff */
[----:B------:R-:W-:Y:S01]  /*16210*/  STL [R1+0x118c], R46 ;  /* 0x00118c2e01007387 */ /* 0x000fe20000100800 */
[----:B------:R-:W-:Y:S02]  /*16220*/  IADD3 R56, P0, PT, R43, R9, RZ ;  /* 0x000000092b387210 */ /* 0x000fe40007f1e0ff */
[----:B------:R-:W-:Y:S01]  /*16230*/  LEA.HI.X.SX32 R49, R45, R8, 0x1, P1 ;  /* 0x000000082d317211 */ /* 0x000fe200008f0eff */
[----:B------:R-:W-:Y:S01]  /*16240*/  STL [R1+0x6b4], R7 ;  /* 0x0006b40701007387 */ /* 0x000fe20000100800 */
[----:B------:R-:W-:-:S03]  /*16250*/  IMAD R41, R41, UR38, RZ ;  /* 0x0000002629297c24 */ /* 0x000fc6000f8e02ff */
[----:B------:R-:W-:Y:S01]  /*16260*/  STL [R1+0x6c0], R32 ;  /* 0x0006c02001007387 */ /* 0x000fe20000100800 */
[----:B------:R-:W-:-:S03]  /*16270*/  IADD3 R50, P1, PT, R42, R9, RZ ;  /* 0x000000092a327210 */ /* 0x000fc60007f3e0ff */
[----:B------:R-:W-:Y:S01]  /*16280*/  STL [R1+0x11a0], R32 ;  /* 0x0011a02001007387 */ /* 0x000fe20000100800 */
[----:B------:R-:W-:-:S03]  /*16290*/  IMAD R21, R30, UR27, RZ ;  /* 0x0000001b1e157c24 */ /* 0x000fc6000f8e02ff */
[----:B------:R-:W-:Y:S01]  /*162a0*/  STL [R1+0x11a8], R45 ;  /* 0x0011a82d01007387 */ /* 0x000fe20000100800 */
[----:B------:R-:W-:-:S03]  /*162b0*/  LEA.HI.X.SX32 R30, R43, R8, 0x1, P0 ;  /* 0x000000082b1e7211 */ /* 0x000fc600000f0eff */
[----:B------:R-:W-:Y:S01]  /*162c0*/  STL [R1+0x6c8], R56 ;  /* 0x0006c83801007387 */ /* 0x000fe20000100800 */
[----:B------:R-:W-:-:S03]  /*162d0*/  IMAD R40, R40, UR37, RZ ;  /* 0x0000002528287c24 */ /* 0x000fc6000f8e02ff */
[----:B------:R-:W-:Y:S01]  /*162e0*/  STL [R1+0x11ac], R56 ;  /* 0x0011ac3801007387 */ /* 0x000fe20000100800 */
[----:B------:R-:W-:-:S03]  /*162f0*/  IMAD R16, R38, UR35, RZ ;  /* 0x0000002326107c24 */ /* 0x000fc6000f8e02ff */
[----:B------:R-:W-:Y:S01]  /*16300*/  STL [R1+0x6bc], R49 ;  /* 0x0006bc3101007387 */ /* 0x000fe20000100800 */
[----:B------:R-:W-:-:S03]  /*16310*/  IADD3 R38, P0, PT, R41, R9, RZ ;  /* 0x0000000929267210 */ /* 0x000fc60007f1e0ff */
[----:B------:R3:W-:Y:S01]  /*16320*/  STL [R1+0x11b0], R49 ;  /* 0x0011b03101007387 */ /* 0x0007e20000100800 */
[----:B------:R-:W-:-:S03]  /*16330*/  LEA.HI.X.SX32 R34, R42, R8, 0x1, P1 ;  /* 0x000000082a227211 */ /* 0x000fc600008f0eff */
[----:B------:R-:W-:Y:S04]  /*16340*/  STL [R1+0x11b4], R43 ;  /* 0x0011b42b01007387 */ /* 0x000fe80000100800 */
[----:B------:R-:W-:Y:S01]  /*16350*/  STL [R1+0x6d0], R50 ;  /* 0x0006d03201007387 */ /* 0x000fe20000100800 */
[----:B------:R-:W-:-:S03]  /*16360*/  IADD3 R53, P1, PT, R40, R9, RZ ;  /* 0x0000000928357210 */ /* 0x000fc60007f3e0ff */
[----:B------:R-:W-:Y:S01]  /*16370*/  STL [R1+0x11bc], R50 ;  /* 0x0011bc3201007387 */ /* 0x000fe20000100800 */
[----:B------:R-:W-:-:S03]  /*16380*/  IMAD R17, R39, UR36, RZ ;  /* 0x0000002427117c24 */ /* 0x000fc6000f8e02ff */
[----:B------:R-:W-:Y:S04]  /*16390*/  STL [R1+0x11c0], R42 ;  /* 0x0011c02a01007387 */ /* 0x000fe80000100800 */
[----:B------:R-:W-:Y:S01]  /*163a0*/  STL [R1+0x6c4], R30 ;  /* 0x0006c41e01007387 */ /* 0x000fe20000100800 */
[----:B------:R-:W-:-:S03]  /*163b0*/  IMAD R15, R37, UR34, RZ ;  /* 0x00000022250f7c24 */ /* 0x000fc6000f8e02ff */
[----:B------:R-:W-:Y:S01]  /*163c0*/  STL [R1+0x11c8], R30 ;  /* 0x0011c81e01007387 */ /* 0x000fe20000100800 */
[----:B------:R-:W-:-:S03]  /*163d0*/  LEA.HI.X.SX32 R37, R41, R8, 0x1, P0 ;  /* 0x0000000829257211 */ /* 0x000fc600000f0eff */
[----:B------:R-:W-:Y:S04]  /*163e0*/  STL [R1+0x6d8], R38 ;  /* 0x0006d82601007387 */ /* 0x000fe80000100800 */
[----:B------:R-:W-:Y:S01]  /*163f0*/  STL [R1+0x11d0], R38 ;  /* 0x0011d02601007387 */ /* 0x000fe20000100800 */
[----:B----4-:R-:W-:-:S03]  /*16400*/  IADD3 R35, P0, PT, R17, R9, RZ ;  /* 0x0000000911237210 */ /* 0x010fc60007f1e0ff */
[----:B------:R-:W-:Y:S04]  /*16410*/  STL [R1+0x6cc], R34 ;  /* 0x0006cc2201007387 */ /* 0x000fe80000100800 */
[----:B------:R-:W-:Y:S01]  /*16420*/  STL [R1+0x11d4], R34 ;  /* 0x0011d42201007387 */ /* 0x000fe20000100800 */
[----:B------:R-:W-:-:S03]  /*16430*/  LEA.HI.X.SX32 R47, R40, R8, 0x1, P1 ;  /* 0x00000008282f7211 */ /* 0x000fc600008f0eff */
[----:B------:R-:W-:Y:S04]  /*16440*/  STL [R1+0x6f0], R53 ;  /* 0x0006f03501007387 */ /* 0x000fe80000100800 */
[----:B------:R-:W-:Y:S01]  /*16450*/  STL [R1+0x11d8], R53 ;  /* 0x0011d83501007387 */ /* 0x000fe20000100800 */
[----:B------:R-:W-:-:S03]  /*16460*/  IADD3 R51, P1, PT, R16, R9, RZ ;  /* 0x0000000910337210 */ /* 0x000fc60007f3e0ff */
[----:B------:R-:W-:Y:S01]  /*16470*/  STL [R1+0x11dc], R41 ;  /* 0x0011dc2901007387 */ /* 0x000fe20000100800 */
[----:B------:R-:W-:-:S03]  /*16480*/  IMAD R25, R29, UR26, RZ ;  /* 0x0000001a1d197c24 */ /* 0x000fc6000f8e02ff */
[----:B------:R4:W-:Y:S01]  /*16490*/  STL [R1+0x11e4], R40 ;  /* 0x0011e42801007387 */ /* 0x0009e20000100800 */
[----:B0-----:R-:W-:-:S03]  /*164a0*/  LEA.HI.X.SX32 R29, R17, R8, 0x1, P0 ;  /* 0x00000008111d7211 */ /* 0x001fc600000f0eff */
[----:B------:R-:W-:Y:S04]  /*164b0*/  STL [R1+0x6d4], R37 ;  /* 0x0006d42501007387 */ /* 0x000fe80000100800 */
[----:B------:R-:W-:Y:S04]  /*164c0*/  STL [R1+0x11e8], R37 ;  /* 0x0011e82501007387 */ /* 0x000fe80000100800 */
[----:B------:R-:W-:Y:S01]  /*164d0*/  STL [R1+0x6f8], R35 ;  /* 0x0006f82301007387 */ /* 0x000fe20000100800 */
[----:B------:R-:W-:-:S03]  /*164e0*/  IADD3 R55, P0, PT, R15, R9, RZ ;  /* 0x000000090f377210 */ /* 0x000fc60007f1e0ff */
[----:B------:R-:W-:Y:S04]  /*164f0*/  STL [R1+0x11ec], R35 ;  /* 0x0011ec2301007387 */ /* 0x000fe80000100800 */
[----:B------:R-:W-:Y:S01]  /*16500*/  STL [R1+0x6ec], R47 ;  /* 0x0006ec2f01007387 */ /* 0x000fe20000100800 */
[----:B------:R-:W-:-:S03]  /*16510*/  LEA.HI.X.SX32 R36, R16, R8, 0x1, P1 ;  /* 0x0000000810247211 */ /* 0x000fc600008f0eff */
[----:B------:R-:W-:Y:S01]  /*16520*/  STL [R1+0x11f0], R47 ;  /* 0x0011f02f01007387 */ /* 0x000fe20000100800 */
[----:B------:R-:W-:-:S03]  /*16530*/  IMAD R17, R88, UR22, RZ ;  /* 0x0000001658117c24 */ /* 0x000fc6000f8e02ff */
[----:B------:R-:W-:Y:S01]  /*16540*/  STL [R1+0x700], R51 ;  /* 0x0007003301007387 */ /* 0x000fe20000100800 */
[----:B------:R-:W-:-:S03]  /*16550*/  IADD3 R61, P1, PT, R14, R9, RZ ;  /* 0x000000090e3d7210 */ /* 0x000fc60007f3e0ff */
[----:B------:R0:W-:Y:S01]  /*16560*/  STL [R1+0x11f8], R51 ;  /* 0x0011f83301007387 */ /* 0x0001e20000100800 */
[----:B------:R-:W-:-:S03]  /*16570*/  IMAD R20, R31, UR28, RZ ;  /* 0x0000001c1f147c24 */ /* 0x000fc6000f8e02ff */
[----:B------:R-:W-:Y:S01]  /*16580*/  STL [R1+0x6f4], R29 ;  /* 0x0006f41d01007387 */ /* 0x000fe20000100800 */
[----:B------:R-:W-:-:S03]  /*16590*/  LEA.HI.X.SX32 R31, R15, R8, 0x1, P0 ;  /* 0x000000080f1f7211 */ /* 0x000fc600000f0eff */
[----:B------:R-:W-:Y:S04]  /*165a0*/  STL [R1+0x11fc], R29 ;  /* 0x0011fc1d01007387 */ /* 0x000fe80000100800 */
[----:B------:R-:W4:Y:S04]  /*165b0*/  LDL.LU R88, [R1+0x1284] ;  /* 0x0012840001587983 */ /* 0x000f280000300800 */
        /* <DEDUP_REMOVED lines=9> */
[----:B------:R-:W-:-:S03]  /*16650*/  IADD3 R65, P1, PT, R12, R9, RZ ;  /* 0x000000090c417210 */ /* 0x000fc60007f3e0ff */
[----:B------:R-:W-:Y:S04]  /*16660*/  STL [R1+0x120c], R61 ;  /* 0x00120c3d01007387 */ /* 0x000fe80000100800 */
[----:B------:R-:W-:Y:S01]  /*16670*/  STL [R1+0x704], R31 ;  /* 0x0007041f01007387 */ /* 0x000fe20000100800 */
[----:B------:R-:W-:-:S03]  /*16680*/  LEA.HI.X.SX32 R39, R13, R8, 0x1, P0 ;  /* 0x000000080d277211 */ /* 0x000fc600000f0eff */
[----:B------:R-:W-:Y:S04]  /*16690*/  STL [R1+0x1210], R31 ;  /* 0x0012101f01007387 */ /* 0x000fe80000100800 */
[----:B------:R-:W3:Y:S01]  /*166a0*/  LDL.LU R10, [R1+0x1280] ;  /* 0x00128000010a7983 */ /* 0x000ee20000300800 */
[----:B------:R-:W-:-:S03]  /*166b0*/  IADD3 R58, P0, PT, R18, R9, RZ ;  /* 0x00000009123a7210 */ /* 0x000fc60007f1e0ff */
[----:B------:R-:W-:Y:S04]  /*166c0*/  STL [R1+0x718], R24 ;  /* 0x0007181801007387 */ /* 0x000fe80000100800 */
[----:B------:R-:W-:Y:S01]  /*166d0*/  STL [R1+0x1214], R24 ;  /* 0x0012141801007387 */ /* 0x000fe20000100800 */
[----:B------:R-:W-:-:S03]  /*166e0*/  IMAD R26, R28, UR25, RZ ;  /* 0x000000191c1a7c24 */ /* 0x000fc6000f8e02ff */
[----:B------:R-:W-:Y:S01]  /*166f0*/  STL [R1+0x70c], R33 ;  /* 0x00070c2101007387 */ /* 0x000fe20000100800 */
[----:B------:R-:W-:-:S03]  /*16700*/  LEA.HI.X.SX32 R59, R12, R8, 0x1, P1 ;  /* 0x000000080c3b7211 */ /* 0x000fc600008f0eff */
[----:B------:R-:W-:Y:S01]  /*16710*/  STL [R1+0x1218], R33 ;  /* 0x0012182101007387 */ /* 0x000fe20000100800 */
[----:B------:R-:W-:-:S03]  /*16720*/  IMAD R28, R27, UR24, RZ ;  /* 0x000000181b1c7c24 */ /* 0x000fc6000f8e02ff */
[----:B------:R-:W-:Y:S04]  /*16730*/  STL [R1+0x728], R65 ;  /* 0x0007284101007387 */ /* 0x000fe80000100800 */
[----:B------:R-:W-:Y:S04]  /*16740*/  STL [R1+0x121c], R65 ;  /* 0x00121c4101007387 */ /* 0x000fe80000100800 */
[----:B------:R-:W-:Y:S01]  /*16750*/  STL [R1+0x714], R39 ;  /* 0x0007142701007387 */ /* 0x000fe20000100800 */
[----:B------:R-:W-:-:S03]  /*16760*/  LEA.HI.X.SX32 R52, R18, R8, 0x1, P0 ;  /* 0x0000000812347211 */ /* 0x000fc600000f0eff */
[----:B------:R-:W-:Y:S01]  /*16770*/  STL [R1+0x1224], R39 ;  /* 0x0012242701007387 */ /* 0x000fe20000100800 */
[----:B------:R-:W-:-:S03]  /*16780*/  IMAD R15, R6, UR18, RZ ;  /* 0x00000012060f7c24 */ /* 0x000fc6000f8e02ff */
[----:B------:R-:W-:Y:S04]  /*16790*/  STL [R1+0x730], R58 ;  /* 0x0007303a01007387 */ /* 0x000fe80000100800 */
[----:B------:R-:W-:Y:S01]  /*167a0*/  STL [R1+0x1228], R58 ;  /* 0x0012283a01007387 */ /* 0x000fe20000100800 */
[----:B------:R-:W-:-:S03]  /*167b0*/  IADD3 R86, P0, PT, R20, R9, RZ ;  /* 0x0000000914567210 */ /* 0x000fc60007f1e0ff */
[----:B------:R-:W-:Y:S04]  /*167c0*/  STL [R1+0x724], R59 ;  /* 0x0007243b01007387 */ /* 0x000fe80000100800 */
[----:B------:R-:W-:Y:S04]  /*167d0*/  STL [R1+0x122c], R59 ;  /* 0x00122c3b01007387 */ /* 0x000fe80000100800 */
[----:B------:R-:W3:Y:S01]  /*167e0*/  LDL.LU R6, [R1+0x127c] ;  /* 0x00127c0001067983 */ /* 0x000ee20000300800 */
[----:B------:R-:W-:Y:S01]  /*167f0*/  IMAD R14, R0, UR17, RZ ;  /* 0x00000011000e7c24 */ /* 0x000fe2000f8e02ff */
[----:B------:R-:W-:-:S02]  /*16800*/  LEA.HI.X.SX32 R62, R20, R8, 0x1, P0 ;  /* 0x00000008143e7211 */ /* 0x000fc400000f0eff */
[----:B------:R-:W-:Y:S01]  /*16810*/  IADD3 R23, P0, PT, R25, R9, RZ ;  /* 0x0000000919177210 */ /* 0x000fe20007f1e0ff */
[----:B------:R-:W-:-:S03]  /*16820*/  IMAD R13, R5, UR16, RZ ;  /* 0x00000010050d7c24 */ /* 0x000fc6000f8e02ff */
[----:B------:R-:W-:Y:S02]  /*16830*/  LEA.HI.X.SX32 R89, R25, R8, 0x1, P0 ;  /* 0x0000000819597211 */ /* 0x000fe400000f0eff */
[----:B------:R-:W-:Y:S01]  /*16840*/  IADD3 R82, P0, PT, R28, R9, RZ ;  /* 0x000000091c527210 */ /* 0x000fe20007f1e0ff */
[----:B------:R-:W-:-:S03]  /*16850*/  IMAD R12, R4, UR15, RZ ;  /* 0x0000000f040c7c24 */ /* 0x000fc6000f8e02ff */
[----:B------:R-:W-:Y:S02]  /*16860*/  LEA.HI.X.SX32 R64, R28, R8, 0x1, P0 ;  /* 0x000000081c407211 */ /* 0x000fe400000f0eff */
[----:B------:R-:W-:Y:S01]  /*16870*/  IADD3 R93, P0, PT, R17, R9, RZ ;  /* 0x00000009115d7210 */ /* 0x000fe20007f1e0ff */
[----:B------:R-:W-:-:S03]  /*16880*/  IMAD R18, R3, UR14, RZ ;  /* 0x0000000e03127c24 */ /* 0x000fc6000f8e02ff */
[----:B------:R-:W-:Y:S01]  /*16890*/  LEA.HI.X.SX32 R68, R17, R8, 0x1, P0 ;  /* 0x0000000811447211 */ /* 0x000fe200000f0eff */
[----:B--2---:R-:W-:Y:S01]  /*168a0*/  IMAD R27, R87, UR23, RZ ;  /* 0x00000017571b7c24 */ /* 0x004fe2000f8e02ff */
[----:B------:R-:W-:-:S05]  /*168b0*/  IADD3 R87, P1, PT, R19, R9, RZ ;  /* 0x0000000913577210 */ /* 0x000fca0007f3e0ff */
[----:B------:R-:W-:Y:S01]  /*168c0*/  STL [R1+0x738], R87 ;  /* 0x0007385701007387 */ /* 0x000fe20000100800 */
[----:B------:R-:W-:-:S03]  /*168d0*/  LEA.HI.X.SX32 R63, R19, R8, 0x1, P1 ;  /* 0x00000008133f7211 */ /* 0x000fc600008f0eff */
[----:B------:R-:W-:Y:S01]  /*168e0*/  STL [R1+0x1230], R87 ;  /* 0x0012305701007387 */ /* 0x000fe20000100800 */
[----:B------:R-:W-:-:S03]  /*168f0*/  IADD3 R19, P1, PT, R21, R9, RZ ;  /* 0x0000000915137210 */ /* 0x000fc60007f3e0ff */
[----:B------:R-:W-:Y:S04]  /*16900*/  STL [R1+0x72c], R52 ;  /* 0x00072c3401007387 */ /* 0x000fe80000100800 */
[----:B------:R-:W-:Y:S04]  /*16910*/  STL [R1+0x1234], R52 ;  /* 0x0012343401007387 */ /* 0x000fe80000100800 */
[----:B------:R-:W2:Y:S04]  /*16920*/  LDL.LU R0, [R1+0x1278] ;  /* 0x0012780001007983 */ /* 0x000ea80000300800 */
[----:B------:R-:W-:Y:S04]  /*16930*/  STL [R1+0x740], R86 ;  /* 0x0007405601007387 */ /* 0x000fe80000100800 */
[----:B------:R-:W-:Y:S04]  /*16940*/  STL [R1+0x1238], R86 ;  /* 0x0012385601007387 */ /* 0x000fe80000100800 */
[----:B------:R-:W-:Y:S04]  /*16950*/  STL [R1+0x734], R63 ;  /* 0x0007343f01007387 */ /* 0x000fe80000100800 */
[----:B------:R-:W-:Y:S04]  /*16960*/  STL [R1+0x123c], R63 ;  /* 0x00123c3f01007387 */ /* 0x000fe80000100800 */
[----:B------:R-:W-:Y:S01]  /*16970*/  STL [R1+0x1240], R20 ;  /* 0x0012401401007387 */ /* 0x000fe20000100800 */
[----:B------:R-:W-:-:S03]  /*16980*/  LEA.HI.X.SX32 R67, R21, R8, 0x1, P1 ;  /* 0x0000000815437211 */ /* 0x000fc600008f0eff */
[----:B------:R-:W-:Y:S04]  /*16990*/  STL [R1+0x748], R19 ;  /* 0x0007481301007387 */ /* 0x000fe80000100800 */
[----:B------:R-:W-:Y:S01]  /*169a0*/  STL [R1+0x1244], R19 ;  /* 0x0012441301007387 */ /* 0x000fe20000100800 */
[----:B------:R-:W-:-:S03]  /*169b0*/  IADD3 R90, P1, PT, R26, R9, RZ ;  /* 0x000000091a5a7210 */ /* 0x000fc60007f3e0ff */
[----:B------:R-:W-:Y:S04]  /*169c0*/  STL [R1+0x1248], R21 ;  /* 0x0012481501007387 */ /* 0x000fe80000100800 */
[----:B------:R-:W-:Y:S04]  /*169d0*/  STL [R1+0x73c], R62 ;  /* 0x00073c3e01007387 */ /* 0x000fe80000100800 */
[----:B------:R-:W-:Y:S04]  /*169e0*/  STL [R1+0x124c], R62 ;  /* 0x00124c3e01007387 */ /* 0x000fe80000100800 */
[----:B------:R-:W2:Y:S04]  /*169f0*/  LDL.LU R5, [R1+0x1274] ;  /* 0x0012740001057983 */ /* 0x000ea80000300800 */
        /* <DEDUP_REMOVED lines=18> */
[----:B------:R-:W-:Y:S01]  /*16b20*/  STL [R1+0x764], R64 ;  /* 0x0007644001007387 */ /* 0x000fe20000100800 */
[----:B------:R-:W-:-:S03]  /*16b30*/  LEA.HI.X.SX32 R73, R16, R8, 0x1, P1 ;  /* 0x0000000810497211 */ /* 0x000fc600008f0eff */
[----:B------:R-:W0:Y:S01]  /*16b40*/  LDL.LU R3, [R1+0x126c] ;  /* 0x00126c0001037983 */ /* 0x000e220000300800 */
[----:B------:R-:W-:Y:S01]  /*16b50*/  IMAD R16, R2, UR13, RZ ;  /* 0x0000000d02107c24 */ /* 0x000fe2000f8e02ff */
[CC--:B------:R-:W-:Y:S01]  /*16b60*/  IADD3 R44, P0, PT, R15.reuse, R9.reuse, RZ ;  /* 0x000000090f2c7210 */ /* 0x0c0fe20007f1e0ff */
[----:B---3--:R-:W-:Y:S01]  /*16b70*/  IMAD R49, R6, 0x66, RZ ;  /* 0x0000006606317824 */ /* 0x008fe200078e02ff */
[----:B------:R-:W-:Y:S01]  /*16b80*/  STL [R1+0x778], R93 ;  /* 0x0007785d01007387 */ /* 0x000fe20000100800 */
[----:B------:R-:W-:Y:S01]  /*16b90*/  IADD3 R83, P1, PT, R14, R9, RZ ;  /* 0x000000090e537210 */ /* 0x000fe20007f3e0ff */
[----:B------:R-:W-:Y:S01]  /*16ba0*/  IMAD R91, R6, 0x67, RZ ;  /* 0x00000067065b7824 */ /* 0x000fe200078e02ff */
[----:B------:R-:W3:Y:S01]  /*16bb0*/  LDCU UR13, c[0x0][0x3b0] ;  /* 0x00007600ff0d77ac */ /* 0x000ee20008000800 */
[----:B------:R-:W-:Y:S04]  /*16bc0*/  STL [R1+0x76c], R57 ;  /* 0x00076c3901007387 */ /* 0x000fe80000100800 */
[----:B------:R-:W-:Y:S04]  /*16bd0*/  STL [R1+0x780], R79 ;  /* 0x0007804f01007387 */ /* 0x000fe80000100800 */
[----:B------:R-:W-:Y:S04]  /*16be0*/  STL [R1+0x774], R68 ;  /* 0x0007744401007387 */ /* 0x000fe80000100800 */
[----:B------:R-:W2:Y:S01]  /*16bf0*/  LDL.LU R2, [R1+0x1268] ;  /* 0x0012680001027983 */ /* 0x000ea20000300800 */
[----:B------:R-:W-:-:S02]  /*16c00*/  LEA.HI.X.SX32 R7, R15, R8, 0x1, P0 ;  /* 0x000000080f077211 */ /* 0x000fc400000f0eff */
[CC--:B------:R-:W-:Y:S02]  /*16c10*/  IADD3 R76, P0, PT, R13.reuse, R9.reuse, RZ ;  /* 0x000000090d4c7210 */ /* 0x0c0fe40007f1e0ff */
[-C--:B------:R-:W-:Y:S02]  /*16c20*/  LEA.HI.X.SX32 R77, R14, R8.reuse, 0x1, P1 ;  /* 0x000000080e4d7211 */ /* 0x080fe400008f0eff */
[-C--:B------:R-:W-:Y:S01]  /*16c30*/  IADD3 R75, P1, PT, R12, R9.reuse, RZ ;  /* 0x000000090c4b7210 */ /* 0x080fe20007f3e0ff */
[----:B------:R-:W-:Y:S01]  /*16c40*/  STL [R1+0x788], R44 ;  /* 0x0007882c01007387 */ /* 0x000fe20000100800 */
[-C--:B------:R-:W-:Y:S01]  /*16c50*/  LEA.HI.X.SX32 R70, R13, R8.reuse, 0x1, P0 ;  /* 0x000000080d467211 */ /* 0x080fe200000f0eff */
[----:B------:R-:W-:Y:S01]  /*16c60*/  IMAD R14, R11, UR12, RZ ;  /* 0x0000000c0b0e7c24 */ /* 0x000fe2000f8e02ff */
[-C--:B------:R-:W-:Y:S01]  /*16c70*/  IADD3 R80, P0, PT, R18, R9.reuse, RZ ;  /* 0x0000000912507210 */ /* 0x080fe20007f1e0ff */
[----:B------:R-:W-:Y:S01]  /*16c80*/  STL [R1+0x77c], R73 ;  /* 0x00077c4901007387 */ /* 0x000fe20000100800 */
[-C--:B------:R-:W-:Y:S01]  /*16c90*/  LEA.HI.X.SX32 R69, R12, R8.reuse, 0x1, P1 ;  /* 0x000000080c457211 */ /* 0x080fe200008f0eff */
[----:B------:R-:W-:Y:S01]  /*16ca0*/  IMAD R48, R6, 0x6e, RZ ;  /* 0x0000006e06307824 */ /* 0x000fe200078e02ff */
[-C--:B------:R-:W-:Y:S01]  /*16cb0*/  IADD3 R85, P1, PT, R16, R9.reuse, RZ ;  /* 0x0000000910557210 */ /* 0x080fe20007f3e0ff */
[----:B------:R-:W-:Y:S01]  /*16cc0*/  STL [R1+0x798], R83 ;  /* 0x0007985301007387 */ /* 0x000fe20000100800 */
[-C--:B------:R-:W-:Y:S01]  /*16cd0*/  LEA.HI.X.SX32 R74, R18, R8.reuse, 0x1, P0 ;  /* 0x00000008124a7211 */ /* 0x080fe200000f0eff */
[----:B------:R-:W-:Y:S01]  /*16ce0*/  IMAD R46, R6, 0x6f, RZ ;  /* 0x0000006f062e7824 */ /* 0x000fe200078e02ff */
[----:B------:R-:W-:Y:S01]  /*16cf0*/  SHF.R.S32.HI R49, RZ, 0x1f, R49 ;  /* 0x0000001fff317819 */ /* 0x000fe20000011431 */
[----:B------:R-:W-:Y:S01]  /*16d00*/  STL [R1+0x784], R7 ;  /* 0x0007840701007387 */ /* 0x000fe20000100800 */
[----:B------:R-:W-:Y:S01]  /*16d10*/  IADD3 R18, P6, PT, R14, R9, RZ ;  /* 0x000000090e127210 */ /* 0x000fe20007fde0ff */
[----:B------:R-:W-:Y:S01]  /*16d20*/  IMAD R84, R6, 0x76, RZ ;  /* 0x0000007606547824 */ /* 0x000fe200078e02ff */
[----:B------:R-:W-:Y:S01]  /*16d30*/  SHF.R.S32.HI R91, RZ, 0x1f, R91 ;  /* 0x0000001fff5b7819 */ /* 0x000fe2000001145b */
[----:B------:R-:W-:Y:S01]  /*16d40*/  STL [R1+0x7a0], R76 ;  /* 0x0007a04c01007387 */ /* 0x000fe20000100800 */
[-C--:B------:R-:W-:Y:S01]  /*16d50*/  LEA.HI.X.SX32 R92, R16, R8.reuse, 0x1, P1 ;  /* 0x00000008105c7211 */ /* 0x080fe200008f0eff */
[----:B------:R-:W-:Y:S01]  /*16d60*/  IMAD R72, R6, 0x77, RZ ;  /* 0x0000007706487824 */ /* 0x000fe200078e02ff */
[----:B------:R-:W0:Y:S01]  /*16d70*/  LDCU UR12, c[0x0][0x3b0] ;  /* 0x00007600ff0c77ac */ /* 0x000e220008000800 */
[----:B------:R-:W-:Y:S04]  /*16d80*/  STL [R1+0x794], R77 ;  /* 0x0007944d01007387 */ /* 0x000fe80000100800 */
[----:B------:R-:W-:Y:S01]  /*16d90*/  STL [R1+0x7a8], R75 ;  /* 0x0007a84b01007387 */ /* 0x000fe20000100800 */
[----:B------:R-:W-:-:S03]  /*16da0*/  LEA.HI.X.SX32 R22, R14, R8, 0x1, P6 ;  /* 0x000000080e167211 */ /* 0x000fc600030f0eff */
[----:B------:R-:W-:Y:S01]  /*16db0*/  STL [R1+0x79c], R70 ;  /* 0x00079c4601007387 */ /* 0x000fe20000100800 */
[----:B------:R-:W-:-:S03]  /*16dc0*/  SHF.R.S32.HI R12, RZ, 0x1f, R48 ;  /* 0x0000001fff0c7819 */ /* 0x000fc60000011430 */
[----:B------:R-:W-:Y:S04]  /*16dd0*/  STL [R1+0x7b0], R80 ;  /* 0x0007b05001007387 */ /* 0x000fe80000100800 */
[----:B------:R-:W-:Y:S01]  /*16de0*/  STL [R1+0x7a4], R69 ;  /* 0x0007a44501007387 */ /* 0x000fe20000100800 */
[----:B------:R-:W-:-:S03]  /*16df0*/  SHF.R.S32.HI R13, RZ, 0x1f, R46 ;  /* 0x0000001fff0d7819 */ /* 0x000fc6000001142e */
[----:B------:R-:W-:Y:S04]  /*16e00*/  STL [R1+0x7b8], R85 ;  /* 0x0007b85501007387 */ /* 0x000fe80000100800 */
[----:B------:R-:W-:Y:S04]  /*16e10*/  STL [R1+0x7ac], R74 ;  /* 0x0007ac4a01007387 */ /* 0x000fe80000100800 */
[----:B------:R-:W-:Y:S01]  /*16e20*/  STL [R1+0x7c0], R18 ;  /* 0x0007c01201007387 */ /* 0x000fe20000100800 */
[----:B------:R-:W-:Y:S02]  /*16e30*/  SHF.R.S32.HI R14, RZ, 0x1f, R84 ;  /* 0x0000001fff0e7819 */ /* 0x000fe40000011454 */
[----:B------:R-:W-:-:S02]  /*16e40*/  SHF.R.S32.HI R15, RZ, 0x1f, R72 ;  /* 0x0000001fff0f7819 */ /* 0x000fc40000011448 */
[-C--:B--2---:R-:W-:Y:S02]  /*16e50*/  IADD3 R11, P0, PT, R10, R2.reuse, RZ ;  /* 0x000000020a0b7210 */ /* 0x084fe40007f1e0ff */
[----:B----4-:R-:W-:-:S03]  /*16e60*/  IADD3 R40, P1, PT, R88, R2, RZ ;  /* 0x0000000258287210 */ /* 0x010fc60007f3e0ff */
[--C-:B0-----:R-:W-:Y:S01]  /*16e70*/  IMAD.X R51, R49, 0x1, R3.reuse, P0 ;  /* 0x0000000131337824 */ /* 0x101fe200000e0603 */
[-C--:B------:R-:W-:Y:S01]  /*16e80*/  IADD3 R38, P0, PT, R48, R2.reuse, RZ ;  /* 0x0000000230267210 */ /* 0x080fe20007f1e0ff */
[----:B------:R-:W-:Y:S01]  /*16e90*/  IMAD.X R37, R91, 0x1, R3, P1 ;  /* 0x000000015b257824 */ /* 0x000fe200008e0603 */
[----:B------:R0:W-:Y:S01]  /*16ea0*/  STL [R1+0x350], R11 ;  /* 0x0003500b01007387 */ /* 0x0001e20000100800 */
[----:B------:R-:W-:-:S03]  /*16eb0*/  IADD3 R50, P1, PT, R46, R2, RZ ;  /* 0x000000022e327210 */ /* 0x000fc60007f3e0ff */
[----:B------:R-:W-:Y:S01]  /*16ec0*/  STL [R1+0x7b4], R92 ;  /* 0x0007b45c01007387 */ /* 0x000fe20000100800 */
[--C-:B------:R-:W-:Y:S01]  /*16ed0*/  IMAD.X R34, R12, 0x1, R3.reuse, P0 ;  /* 0x000000010c227824 */ /* 0x100fe200000e0603 */
[----:B------:R-:W-:Y:S02]  /*16ee0*/  IADD3 R45, P0, PT, R84, R2, RZ ;  /* 0x00000002542d7210 */ /* 0x000fe40007f1e0ff */
[----:B------:R-:W-:Y:S01]  /*16ef0*/  STL [R1+0x7bc], R22 ;  /* 0x0007bc1601007387 */ /* 0x000fe20000100800 */
[----:B------:R-:W-:-:S03]  /*16f00*/  IMAD.X R42, R13, 0x1, R3, P1 ;  /* 0x000000010d2a7824 */ /* 0x000fc600008e0603 */
[----:B------:R-:W-:Y:S04]  /*16f10*/  STL [R1+0x360], R40 ;  /* 0x0003602801007387 */ /* 0x000fe80000100800 */
[----:B------:R-:W-:Y:S01]  /*16f20*/  STL [R1+0x34c], R51 ;  /* 0x00034c3301007387 */ /* 0x000fe20000100800 */
[----:B0-----:R-:W-:-:S03]  /*16f30*/  IADD3 R11, P1, PT, R72, R2, RZ ;  /* 0x00000002480b7210 */ /* 0x001fc60007f3e0ff */
[----:B------:R-:W-:Y:S01]  /*16f40*/  STL [R1+0x370], R38 ;  /* 0x0003702601007387 */ /* 0x000fe20000100800 */
[----:B------:R-:W-:-:S03]  /*16f50*/  IMAD.X R56, R14, 0x1, R3, P0 ;  /* 0x000000010e387824 */ /* 0x000fc600000e0603 */
[----:B------:R-:W-:Y:S01]  /*16f60*/  STL [R1+0x35c], R37 ;  /* 0x00035c2501007387 */ /* 0x000fe20000100800 */
[----:B------:R-:W-:-:S03]  /*16f70*/  IADD3 R35, P0, PT, R10, R4, RZ ;  /* 0x000000040a237210 */ /* 0x000fc60007f1e0ff */
[----:B------:R-:W-:Y:S04]  /*16f80*/  STL [R1+0x380], R50 ;  /* 0x0003803201007387 */ /* 0x000fe80000100800 */
[----:B------:R-:W-:Y:S04]  /*16f90*/  STL [R1+0x36c], R34 ;  /* 0x00036c2201007387 */ /* 0x000fe80000100800 */
[----:B------:R-:W-:Y:S04]  /*16fa0*/  STL [R1+0x390], R45 ;  /* 0x0003902d01007387 */ /* 0x000fe80000100800 */
[----:B------:R-:W-:Y:S04]  /*16fb0*/  STL [R1+0x37c], R42 ;  /* 0x00037c2a01007387 */ /* 0x000fe80000100800 */
[----:B------:R-:W2:Y:S01]  /*16fc0*/  LDL.LU R32, [R1+0x3a4] ;  /* 0x0003a40001207983 */ /* 0x000ea20000300800 */
[----:B------:R-:W-:-:S03]  /*16fd0*/  IMAD.X R10, R15, 0x1, R3, P1 ;  /* 0x000000010f0a7824 */ /* 0x000fc600008e0603 */
[----:B------:R-:W4:Y:S01]  /*16fe0*/  LDL.LU R66, [R1+0x394] ;  /* 0x0003940001427983 */ /* 0x000f220000300800 */
[----:B------:R-:W-:-:S03]  /*16ff0*/  IADD3 R53, P1, PT, R88, R4, RZ ;  /* 0x0000000458357210 */ /* 0x000fc60007f3e0ff */
[----:B------:R-:W-:Y:S04]  /*17000*/  STL [R1+0x3a0], R11 ;  /* 0x0003a00b01007387 */ /* 0x000fe80000100800 */
[----:B------:R-:W-:Y:S04]  /*17010*/  STL [R1+0x38c], R56 ;  /* 0x00038c3801007387 */ /* 0x000fe80000100800 */
[----:B------:R-:W-:Y:S04]  /*17020*/  STL [R1+0x358], R35 ;  /* 0x0003582301007387 */ /* 0x000fe80000100800 */
[----:B------:R-:W3:Y:S04]  /*17030*/  LDL.LU R78, [R1+0x3c0] ;  /* 0x0003c000014e7983 */ /* 0x000ee80000300800 */
[----:B------:R-:W3:Y:S01]  /*17040*/  LDL.LU R88, [R1+0x3bc] ;  /* 0x0003bc0001587983 */ /* 0x000ee20000300800 */
[----:B------:R-:W0:Y:S01]  /*17050*/  S2R R43, SR_TID.X ;  /* 0x00000000002b7919 */ /* 0x000e220000002100 */
[----:B------:R-:W-:Y:S01]  /*17060*/  IMAD.X R47, R49, 0x1, R5, P0 ;  /* 0x00000001312f7824 */ /* 0x000fe200000e0605 */
[----:B------:R-:W-:Y:S01]  /*17070*/  IADD3 R48, P0, PT, R48, R4, RZ ;  /* 0x0000000430307210 */ /* 0x000fe20007f1e0ff */
[----:B------:R-:W-:-:S02]  /*17080*/  IMAD R54, R6, 0x7e, RZ ;  /* 0x0000007e06367824 */ /* 0x000fc400078e02ff */
[--C-:B------:R-:W-:Y:S02]  /*17090*/  IMAD.X R41, R91, 0x1, R5.reuse, P1 ;  /* 0x000000015b297824 */ /* 0x100fe400008e0605 */
[----:B------:R-:W-:Y:S01]  /*170a0*/  IMAD.X R30, R12, 0x1, R5, P0 ;  /* 0x000000010c1e7824 */ /* 0x000fe200000e0605 */
[----:B------:R-:W-:Y:S02]  /*170b0*/  SHF.R.S32.HI R16, RZ, 0x1f, R54 ;  /* 0x0000001fff107819 */ /* 0x000fe40000011436 */
[----:B------:R-:W-:Y:S01]  /*170c0*/  IADD3 R91, P1, PT, R54, R2, RZ ;  /* 0x00000002365b7210 */ /* 0x000fe20007f3e0ff */
[----:B------:R-:W-:Y:S01]  /*170d0*/  STL [R1+0x39c], R10 ;  /* 0x00039c0a01007387 */ /* 0x000fe20000100800 */
[----:B------:R-:W-:-:S03]  /*170e0*/  IADD3 R49, P0, PT, R46, R4, RZ ;  /* 0x000000042e317210 */ /* 0x000fc60007f1e0ff */
[----:B------:R-:W-:Y:S01]  /*170f0*/  STL [R1+0x368], R53 ;  /* 0x0003683501007387 */ /* 0x000fe20000100800 */
[----:B------:R-:W-:-:S03]  /*17100*/  IMAD.X R46, R16, 0x1, R3, P1 ;  /* 0x00000001102e7824 */ /* 0x000fc600008e0603 */
[----:B------:R-:W-:Y:S04]  /*17110*/  STL [R1+0x354], R47 ;  /* 0x0003542f01007387 */ /* 0x000fe80000100800 */
[----:B------:R-:W-:Y:S04]  /*17120*/  STL [R1+0x378], R48 ;  /* 0x0003783001007387 */ /* 0x000fe80000100800 */
[----:B------:R-:W-:Y:S01]  /*17130*/  STL [R1+0x364], R41 ;  /* 0x0003642901007387 */ /* 0x000fe20000100800 */
[----:B0-----:R-:W-:-:S03]  /*17140*/  LOP3.LUT R43, R43, 0x7f, RZ, 0xc0, !PT ;  /* 0x0000007f2b2b7812 */ /* 0x001fc600078ec0ff */
[----:B------:R-:W-:Y:S01]  /*17150*/  STL [R1+0x3b0], R91 ;  /* 0x0003b05b01007387 */ /* 0x000fe20000100800 */
[----:B------:R-:W-:Y:S01]  /*17160*/  LOP3.LUT R20, R43, 0x10, RZ, 0x3c, !PT ;  /* 0x000000102b147812 */ /* 0x000fe200078e3cff */
[--C-:B------:R-:W-:Y:S01]  /*17170*/  IMAD.X R43, R13, 0x1, R5.reuse, P0 ;  /* 0x000000010d2b7824 */ /* 0x100fe200000e0605 */
[-C--:B------:R-:W-:Y:S01]  /*17180*/  IADD3 R84, P0, PT, R84, R4.reuse, RZ ;  /* 0x0000000454547210 */ /* 0x080fe20007f1e0ff */
[----:B------:R-:W-:Y:S04]  /*17190*/  STL [R1+0x374], R30 ;  /* 0x0003741e01007387 */ /* 0x000fe80000100800 */
[----:B------:R-:W-:Y:S04]  /*171a0*/  STL [R1+0x388], R49 ;  /* 0x0003883101007387 */ /* 0x000fe80000100800 */
[----:B------:R-:W-:Y:S04]  /*171b0*/  STL [R1+0x3ac], R46 ;  /* 0x0003ac2e01007387 */ /* 0x000fe80000100800 */
[----:B------:R-:W-:Y:S04]  /*171c0*/  STL [R1+0x384], R43 ;  /* 0x0003842b01007387 */ /* 0x000fe80000100800 */
[----:B------:R-:W-:Y:S04]  /*171d0*/  STL [R1+0x398], R84 ;  /* 0x0003985401007387 */ /* 0x000fe80000100800 */
[----:B------:R-:W-:Y:S04]  /*171e0*/  STL [R1+0xf60], R6 ;  /* 0x000f600601007387 */ /* 0x000fe80000100800 */
[----:B------:R-:W3:Y:S04]  /*171f0*/  LDL.LU R29, [R1+0x71c] ;  /* 0x00071c00011d7983 */ /* 0x000ee80000300800 */
[----:B------:R-:W3:Y:S04]  /*17200*/  LDL.LU R62, [R1+0x6e8] ;  /* 0x0006e800013e7983 */ /* 0x000ee80000300800 */
[----:B------:R-:W3:Y:S04]  /*17210*/  LDL.LU R21, [R1+0x100] ;  /* 0x0001000001157983 */ /* 0x000ee80000300800 */
[----:B------:R-:W3:Y:S04]  /*17220*/  LDL.LU R19, [R1+0xfc] ;  /* 0x0000fc0001137983 */ /* 0x000ee80000300800 */
[----:B--2---:R-:W-:Y:S04]  /*17230*/  STS.U8 [R20+UR9+0x2880], R32 ;  /* 0x0028802014007988 */ /* 0x004fe80008000009 */
[----:B----4-:R-:W-:Y:S04]  /*17240*/  STS.U8 [R20+UR9+0x6880], R66 ;  /* 0x0068804214007988 */ /* 0x010fe80008000009 */
[----:B---3--:R-:W-:Y:S04]  /*17250*/  STS.U8 [R20+UR9+0x2c80], R78 ;  /* 0x002c804e14007988 */ /* 0x008fe80008000009 */
[----:B------:R0:W-:Y:S04]  /*17260*/  STS.U8 [R20+UR9+0x6c80], R88 ;  /* 0x006c805814007988 */ /* 0x0001e80008000009 */
[----:B0-----:R-:W2:Y:S01]  /*17270*/  LDL.LU R88, [R1+0xf8] ;  /* 0x0000f80001587983 */ /* 0x001ea20000300800 */
[----:B------:R-:W-:Y:S01]  /*17280*/  IMAD.X R32, R14, 0x1, R5, P0 ;  /* 0x000000010e207824 */ /* 0x000fe200000e0605 */
[----:B------:R-:W-:-:S02]  /*17290*/  IADD3 R72, P0, PT, R72, R4, RZ ;  /* 0x0000000448487210 */ /* 0x000fc40007f1e0ff */
[----:B------:R-:W3:Y:S03]  /*172a0*/  LDL.LU R31, [R1+0xf4] ;  /* 0x0000f400011f7983 */ /* 0x000ee60000300800 */
[----:B------:R-:W-:Y:S01]  /*172b0*/  IMAD.X R78, R15, 0x1, R5, P0 ;  /* 0x000000010f4e7824 */ /* 0x000fe200000e0605 */
[----:B------:R-:W4:Y:S01]  /*172c0*/  LDL.LU R55, [R1+0xf0] ;  /* 0x0000f00001377983 */ /* 0x000f220000300800 */
[----:B------:R-:W-:-:S03]  /*172d0*/  VIADD R17, R60, 0xffffff91 ;  /* 0xffffff913c117836 */ /* 0x000fc60000000000 */
[----:B------:R-:W-:Y:S04]  /*172e0*/  STL [R1+0x394], R32 ;  /* 0x0003942001007387 */ /* 0x000fe80000100800 */
[----:B------:R-:W-:Y:S04]  /*172f0*/  STL [R1+0x3a8], R72 ;  /* 0x0003a84801007387 */ /* 0x000fe80000100800 */
[----:B------:R-:W-:Y:S04]  /*17300*/  STL [R1+0xf64], R2 ;  /* 0x000f640201007387 */ /* 0x000fe80000100800 */
[----:B------:R-:W-:Y:S01]  /*17310*/  STL [R1+0x3a4], R78 ;  /* 0x0003a44e01007387 */ /* 0x000fe20000100800 */
[----:B------:R-:W-:-:S03]  /*17320*/  ISETP.GE.U32.AND P6, PT, R17, 0x7fffff12, PT ;  /* 0x7fffff121100780c */ /* 0x000fc60003fc6070 */
[----:B------:R-:W4:Y:S01]  /*17330*/  LDL.LU R61, [R1+0xec] ;  /* 0x0000ec00013d7983 */ /* 0x000f220000300800 */
[----:B------:R-:W-:-:S03]  /*17340*/  IMAD R17, R6, 0x7f, RZ ;  /* 0x0000007f06117824 */ /* 0x000fc600078e02ff */
[----:B------:R-:W4:Y:S04]  /*17350*/  LDL.LU R39, [R1+0x1d4] ;  /* 0x0001d40001277983 */ /* 0x000f280000300800 */
[----:B------:R-:W4:Y:S04]  /*17360*/  LDL.LU R36, [R1+0x1c4] ;  /* 0x0001c40001247983 */ /* 0x000f280000300800 */
[----:B------:R-:W4:Y:S04]  /*17370*/  LDL.LU R63, [R1+0x200] ;  /* 0x00020000013f7983 */ /* 0x000f280000300800 */
[----:B------:R-:W4:Y:S04]  /*17380*/  LDL.LU R86, [R1+0x1f8] ;  /* 0x0001f80001567983 */ /* 0x000f280000300800 */
[----:B------:R-:W4:Y:S01]  /*17390*/  LDL.LU R52, [R1+0x23c] ;  /* 0x00023c0001347983 */ /* 0x000f220000300800 */
[----:B------:R-:W-:-:S03]  /*173a0*/  SHF.R.S32.HI R14, RZ, 0x1f, R17 ;  /* 0x0000001fff0e7819 */ /* 0x000fc60000011411 */
[----:B------:R-:W4:Y:S01]  /*173b0*/  LDL.LU R87, [R1+0x238] ;  /* 0x0002380001577983 */ /* 0x000f220000300800 */
[----:B------:R-:W-:-:S03]  /*173c0*/  IADD3 R66, P0, PT, R17, R2, RZ ;  /* 0x0000000211427210 */ /* 0x000fc60007f1e0ff */
[----:B------:R-:W4:Y:S04]  /*173d0*/  LDL.LU R59, [R1+0x264] ;  /* 0x00026400013b7983 */ /* 0x000f280000300800 */
[----:B------:R-:W4:Y:S04]  /*173e0*/  LDL.LU R33, [R1+0x260] ;  /* 0x0002600001217983 */ /* 0x000f280000300800 */
[----:B------:R-:W4:Y:S01]  /*173f0*/  LDL.LU R58, [R1+0x28c] ;  /* 0x00028c00013a7983 */ /* 0x000f220000300800 */
[----:B------:R-:W-:-:S03]  /*17400*/  VIADD R12, R60, 0xffffff98 ;  /* 0xffffff983c0c7836 */ /* 0x000fc60000000000 */
[----:B------:R-:W4:Y:S01]  /*17410*/  LDL.LU R24, [R1+0x288] ;  /* 0x0002880001187983 */ /* 0x000f220000300800 */
[----:B------:R-:W-:Y:S02]  /*17420*/  VIADD R13, R60, 0xffffff99 ;  /* 0xffffff993c0d7836 */ /* 0x000fe40000000000 */
[----:B------:R-:W-:Y:S01]  /*17430*/  IMAD.X R60, R14, 0x1, R3, P0 ;  /* 0x000000010e3c7824 */ /* 0x000fe200000e0603 */
[----:B------:R-:W-:Y:S04]  /*17440*/  STS.U8 [R20+UR9+0x3080], R29 ;  /* 0x0030801d14007988 */ /* 0x000fe80008000009 */
[----:B------:R-:W4:Y:S04]  /*17450*/  LDL.LU R65, [R1+0x2b0] ;  /* 0x0002b00001417983 */ /* 0x000f280000300800 */
[----:B------:R-:W-:Y:S04]  /*17460*/  STS.U8 [R20+UR9+0x7080], R62 ;  /* 0x0070803e14007988 */ /* 0x000fe80008000009 */
[----:B------:R-:W-:Y:S04]  /*17470*/  STL [R1+0x3c0], R66 ;  /* 0x0003c04201007387 */ /* 0x000fe80000100800 */
[----:B------:R-:W-:Y:S04]  /*17480*/  STS.U8 [R20+UR9+0x3480], R21 ;  /* 0x0034801514007988 */ /* 0x000fe80008000009 */
[----:B------:R-:W-:Y:S04]  /*17490*/  STL [R1+0xf68], R3 ;  /* 0x000f680301007387 */ /* 0x000fe80000100800 */
[----:B------:R-:W-:Y:S04]  /*174a0*/  STS.U8 [R20+UR9+0x7480], R19 ;  /* 0x0074801314007988 */ /* 0x000fe80008000009 */
[----:B------:R-:W-:Y:S04]  /*174b0*/  STL [R1+0x3bc], R60 ;  /* 0x0003bc3c01007387 */ /* 0x000fe80000100800 */
[----:B--2---:R0:W-:Y:S04]  /*174c0*/  STS.U8 [R20+UR9+0x3880], R88 ;  /* 0x0038805814007988 */ /* 0x0041e80008000009 */
[----:B0-----:R-:W2:Y:S01]  /*174d0*/  LDL.LU R88, [R1+0x2ac] ;  /* 0x0002ac0001587983 */ /* 0x001ea20000300800 */
[----:B------:R-:W0:Y:S01]  /*174e0*/  S2R R29, SR_TID.X ;  /* 0x00000000001d7919 */ /* 0x000e220000002100 */
[----:B------:R-:W-:-:S02]  /*174f0*/  ISETP.GE.U32.AND P0, PT, R12, 0x7fffff19, PT ;  /* 0x7fffff190c00780c */ /* 0x000fc40003f06070 */
[----:B---3--:R3:W-:Y:S04]  /*17500*/  STS.U8 [R20+UR9+0x7880], R31 ;  /* 0x0078801f14007988 */ /* 0x0087e80008000009 */
[----:B----4-:R4:W-:Y:S04]  /*17510*/  STS.U8 [R20+UR9+0x3c80], R55 ;  /* 0x003c803714007988 */ /* 0x0109e80008000009 */
[----:B---3--:R-:W3:Y:S04]  /*17520*/  LDL.LU R31, [R1+0x3c8] ;  /* 0x0003c800011f7983 */ /* 0x008ee80000300800 */
[----:B----4-:R-:W4:Y:S04]  /*17530*/  LDL.LU R55, [R1+0x3c4] ;  /* 0x0003c40001377983 */ /* 0x010f280000300800 */
[----:B------:R0:W-:Y:S02]  /*17540*/  STS.U8 [R20+UR9+0x7c80], R61 ;  /* 0x007c803d14007988 */ /* 0x0001e40008000009 */
[----:B0-----:R-:W-:-:S02]  /*17550*/  LOP3.LUT R29, R29, 0x7f, RZ, 0xc0, !PT ;  /* 0x0000007f1d1d7812 */ /* 0x001fc400078ec0ff */
[----:B------:R-:W4:Y:S02]  /*17560*/  LDL.LU R61, [R1+0x40c] ;  /* 0x00040c00013d7983 */ /* 0x000f240000300800 */
[----:B------:R-:W-:-:S05]  /*17570*/  LOP3.LUT R12, R29, 0x20, RZ, 0x3c, !PT ;  /* 0x000000201d0c7812 */ /* 0x000fca00078e3cff */
[----:B------:R0:W-:Y:S04]  /*17580*/  STS.U8 [R12+UR9+0x100], R39 ;  /* 0x000100270c007988 */ /* 0x0001e80008000009 */
[----:B------:R0:W-:Y:S04]  /*17590*/  STS.U8 [R12+UR9+0x4100], R36 ;  /* 0x004100240c007988 */ /* 0x0001e80008000009 */
[----:B------:R-:W-:Y:S04]  /*175a0*/  STS.U8 [R12+UR9+0x500], R63 ;  /* 0x0005003f0c007988 */ /* 0x000fe80008000009 */
[----:B------:R-:W-:Y:S04]  /*175b0*/  STS.U8 [R12+UR9+0x4500], R86 ;  /* 0x004500560c007988 */ /* 0x000fe80008000009 */
[----:B------:R-:W-:Y:S04]  /*175c0*/  STS.U8 [R12+UR9+0x900], R52 ;  /* 0x000900340c007988 */ /* 0x000fe80008000009 */
[----:B0-----:R-:W4:Y:S04]  /*175d0*/  LDL.LU R39, [R1+0x408] ;  /* 0x0004080001277983 */ /* 0x001f280000300800 */
[----:B------:R-:W-:Y:S04]  /*175e0*/  STS.U8 [R12+UR9+0x4900], R87 ;  /* 0x004900570c007988 */ /* 0x000fe80008000009 */
[----:B------:R-:W4:Y:S04]  /*175f0*/  LDL.LU R36, [R1+0x4e8] ;  /* 0x0004e80001247983 */ /* 0x000f280000300800 */
[----:B------:R-:W-:Y:S04]  /*17600*/  STS.U8 [R12+UR9+0xd00], R59 ;  /* 0x000d003b0c007988 */ /* 0x000fe80008000009 */
[----:B------:R0:W-:Y:S04]  /*17610*/  STS.U8 [R12+UR9+0x4d00], R33 ;  /* 0x004d00210c007988 */ /* 0x0001e80008000009 */
[----:B------:R-:W-:Y:S04]  /*17620*/  STS.U8 [R12+UR9+0x1100], R58 ;  /* 0x0011003a0c007988 */ /* 0x000fe80008000009 */
[----:B------:R1:W-:Y:S04]  /*17630*/  STS.U8 [R12+UR9+0x5100], R24 ;  /* 0x005100180c007988 */ /* 0x0003e80008000009 */
[----:B0-----:R-:W4:Y:S04]  /*17640*/  LDL.LU R33, [R1+0x4e4] ;  /* 0x0004e40001217983 */ /* 0x001f280000300800 */
[----:B-1----:R-:W4:Y:S04]  /*17650*/  LDL.LU R24, [R1+0x5a0] ;  /* 0x0005a00001187983 */ /* 0x002f280000300800 */
[----:B------:R-:W4:Y:S04]  /*17660*/  LDL.LU R25, [R1+0x59c] ;  /* 0x00059c0001197983 */ /* 0x000f280000300800 */
[----:B------:R-:W4:Y:S04]  /*17670*/  LDL.LU R90, [R1+0x620] ;  /* 0x00062000015a7983 */ /* 0x000f280000300800 */
[----:B------:R-:W4:Y:S04]  /*17680*/  LDL.LU R67, [R1+0x61c] ;  /* 0x00061c0001437983 */ /* 0x000f280000300800 */
[----:B------:R-:W4:Y:S04]  /*17690*/  LDL.LU R23, [R1+0x6a0] ;  /* 0x0006a00001177983 */ /* 0x000f280000300800 */
[----:B------:R-:W4:Y:S04]  /*176a0*/  LDL.LU R62, [R1+0x69c] ;  /* 0x00069c00013e7983 */ /* 0x000f280000300800 */
[----:B------:R-:W4:Y:S04]  /*176b0*/  LDL.LU R21, [R1+0x758] ;  /* 0x0007580001157983 */ /* 0x000f280000300800 */
[----:B------:R-:W4:Y:S04]  /*176c0*/  LDL.LU R19, [R1+0x754] ;  /* 0x0007540001137983 */ /* 0x000f280000300800 */
[----:B------:R-:W-:Y:S04]  /*176d0*/  STS.U8 [R12+UR9+0x1500], R65 ;  /* 0x001500410c007988 */ /* 0x000fe80008000009 */
[----:B------:R-:W4:Y:S04]  /*176e0*/  LDL.LU R20, [R1+0xdc] ;  /* 0x0000dc0001147983 */ /* 0x000f280000300800 */
[----:B------:R-:W4:Y:S04]  /*176f0*/  LDL.LU R63, [R1+0xd8] ;  /* 0x0000d800013f7983 */ /* 0x000f280000300800 */
[----:B--2---:R0:W-:Y:S04]  /*17700*/  STS.U8 [R12+UR9+0x5500], R88 ;  /* 0x005500580c007988 */ /* 0x0041e80008000009 */
[----:B0-----:R-:W2:Y:S04]  /*17710*/  LDL.LU R88, [R1+0xd4] ;  /* 0x0000d40001587983 */ /* 0x001ea80000300800 */
[----:B---3--:R0:W-:Y:S04]  /*17720*/  STS.U8 [R12+UR9+0x1900], R31 ;  /* 0x0019001f0c007988 */ /* 0x0081e80008000009 */
[----:B----4-:R1:W-:Y:S04]  /*17730*/  STS.U8 [R12+UR9+0x5900], R55 ;  /* 0x005900370c007988 */ /* 0x0103e80008000009 */
[----:B0-----:R-:W3:Y:S04]  /*17740*/  LDL.LU R31, [R1+0xd0] ;  /* 0x0000d000011f7983 */ /* 0x001ee80000300800 */
[----:B-1----:R-:W4:Y:S04]  /*17750*/  LDL.LU R55, [R1+0xbc] ;  /* 0x0000bc0001377983 */ /* 0x002f280000300800 */
[----:B------:R-:W4:Y:S04]  /*17760*/  LDL.LU R65, [R1+0xb8] ;  /* 0x0000b80001417983 */ /* 0x000f280000300800 */
[----:B------:R0:W-:Y:S04]  /*17770*/  STS.U8 [R12+UR9+0x1d00], R61 ;  /* 0x001d003d0c007988 */ /* 0x0001e80008000009 */
[----:B0-----:R-:W4:Y:S04]  /*17780*/  LDL.LU R61, [R1+0x1d8] ;  /* 0x0001d800013d7983 */ /* 0x001f280000300800 */
[----:B------:R-:W4:Y:S04]  /*17790*/  LDL.LU R86, [R1+0x1cc] ;  /* 0x0001cc0001567983 */ /* 0x000f280000300800 */
[----:B------:R-:W4:Y:S04]  /*177a0*/  LDL.LU R52, [R1+0x20c] ;  /* 0x00020c0001347983 */ /* 0x000f280000300800 */
[----:B------:R-:W4:Y:S04]  /*177b0*/  LDL.LU R87, [R1+0x204] ;  /* 0x0002040001577983 */ /* 0x000f280000300800 */
[----:B------:R-:W-:Y:S04]  /*177c0*/  STS.U8 [R12+UR9+0x5d00], R39 ;  /* 0x005d00270c007988 */ /* 0x000fe80008000009 */
[----:B------:R-:W4:Y:S04]  /*177d0*/  LDL.LU R59, [R1+0x244] ;  /* 0x00024400013b7983 */ /* 0x000f280000300800 */
[----:B------:R0:W-:Y:S04]  /*177e0*/  STS.U8 [R12+UR9+0x2100], R36 ;  /* 0x002100240c007988 */ /* 0x0001e80008000009 */
[----:B------:R-:W4:Y:S04]  /*177f0*/  LDL.LU R58, [R1+0x240] ;  /* 0x00024000013a7983 */ /* 0x000f280000300800 */
[----:B0-----:R-:W4:Y:S04]  /*17800*/  LDL.LU R36, [R1+0x26c] ;  /* 0x00026c0001247983 */ /* 0x001f280000300800 */
[----:B------:R-:W4:Y:S04]  /*17810*/  LDL.LU R39, [R1+0x268] ;  /* 0x0002680001277983 */ /* 0x000f280000300800 */
[----:B------:R0:W-:Y:S04]  /*17820*/  STS.U8 [R12+UR9+0x6100], R33 ;  /* 0x006100210c007988 */ /* 0x0001e80008000009 */
[----:B------:R1:W-:Y:S04]  /*17830*/  STS.U8 [R12+UR9+0x2500], R24 ;  /* 0x002500180c007988 */ /* 0x0003e80008000009 */
[----:B0-----:R-:W4:Y:S04]  /*17840*/  LDL.LU R33, [R1+0x298] ;  /* 0x0002980001217983 */ /* 0x001f280000300800 */
[----:B------:R-:W-:Y:S04]  /*17850*/  STS.U8 [R12+UR9+0x6500], R25 ;  /* 0x006500190c007988 */ /* 0x000fe80008000009 */
        /* <DEDUP_REMOVED lines=8> */
[----:B-1----:R-:W4:Y:S04]  /*178e0*/  LDL.LU R24, [R1+0x294] ;  /* 0x0002940001187983 */ /* 0x002f280000300800 */
[----:B--2---:R0:W-:Y:S04]  /*178f0*/  STS.U8 [R12+UR9+0x3900], R88 ;  /* 0x003900580c007988 */ /* 0x0041e80008000009 */
[----:B0-----:R-:W2:Y:S01]  /*17900*/  LDL.LU R88, [R1+0x2b8] ;  /* 0x0002b80001587983 */ /* 0x001ea20000300800 */
[----:B------:R-:W-:-:S02]  /*17910*/  ISETP.GE.U32.AND P1, PT, R13, 0x7fffff1a, PT ;  /* 0x7fffff1a0d00780c */ /* 0x000fc40003f26070 */
[C---:B------:R-:W-:Y:S01]  /*17920*/  LOP3.LUT R13, R29.reuse, 0x30, RZ, 0x3c, !PT ;  /* 0x000000301d0d7812 */ /* 0x040fe200078e3cff */
[----:B---3--:R0:W-:Y:S04]  /*17930*/  STS.U8 [R12+UR9+0x7900], R31 ;  /* 0x0079001f0c007988 */ /* 0x0081e80008000009 */
[----:B----4-:R1:W-:Y:S04]  /*17940*/  STS.U8 [R12+UR9+0x3d00], R55 ;  /* 0x003d00370c007988 */ /* 0x0103e80008000009 */
[----:B------:R3:W-:Y:S04]  /*17950*/  STS.U8 [R12+UR9+0x7d00], R65 ;  /* 0x007d00410c007988 */ /* 0x0007e80008000009 */
[----:B0-----:R-:W4:Y:S04]  /*17960*/  LDL.LU R31, [R1+0x2b4] ;  /* 0x0002b400011f7983 */ /* 0x001f280000300800 */
[----:B-1----:R-:W4:Y:S04]  /*17970*/  LDL.LU R55, [R1+0x3f4] ;  /* 0x0003f40001377983 */ /* 0x002f280000300800 */
[----:B---3--:R-:W3:Y:S04]  /*17980*/  LDL.LU R65, [R1+0x3f0] ;  /* 0x0003f00001417983 */ /* 0x008ee80000300800 */
[----:B------:R0:W-:Y:S04]  /*17990*/  STS.U8 [R13+UR9+0x180], R61 ;  /* 0x0001803d0d007988 */ /* 0x0001e80008000009 */
[----:B------:R-:W-:Y:S04]  /*179a0*/  STS.U8 [R13+UR9+0x4180], R86 ;  /* 0x004180560d007988 */ /* 0x000fe80008000009 */
[----:B------:R-:W-:Y:S04]  /*179b0*/  STS.U8 [R13+UR9+0x580], R52 ;  /* 0x000580340d007988 */ /* 0x000fe80008000009 */
[----:B------:R-:W-:Y:S04]  /*179c0*/  STS.U8 [R13+UR9+0x4580], R87 ;  /* 0x004580570d007988 */ /* 0x000fe80008000009 */
[----:B0-----:R-:W3:Y:S04]  /*179d0*/  LDL.LU R61, [R1+0x428] ;  /* 0x00042800013d7983 */ /* 0x001ee80000300800 */
[----:B------:R-:W-:Y:S04]  /*179e0*/  STS.U8 [R13+UR9+0x980], R59 ;  /* 0x0009803b0d007988 */ /* 0x000fe80008000009 */
[----:B------:R-:W-:Y:S04]  /*179f0*/  STS.U8 [R13+UR9+0x4980], R58 ;  /* 0x0049803a0d007988 */ /* 0x000fe80008000009 */
[----:B------:R0:W-:Y:S04]  /*17a00*/  STS.U8 [R13+UR9+0xd80], R36 ;  /* 0x000d80240d007988 */ /* 0x0001e80008000009 */
[----:B------:R-:W-:Y:S04]  /*17a10*/  STS.U8 [R13+UR9+0x4d80], R39 ;  /* 0x004d80270d007988 */ /* 0x000fe80008000009 */
[----:B0-----:R-:W3:Y:S04]  /*17a20*/  LDL.LU R36, [R1+0x424] ;  /* 0x0004240001247983 */ /* 0x001ee80000300800 */
[----:B------:R0:W-:Y:S04]  /*17a30*/  STS.U8 [R13+UR9+0x1180], R33 ;  /* 0x001180210d007988 */ /* 0x0001e80008000009 */
[----:B0-----:R-:W3:Y:S04]  /*17a40*/  LDL.LU R33, [R1+0x528] ;  /* 0x0005280001217983 */ /* 0x001ee80000300800 */
[----:B------:R-:W3:Y:S04]  /*17a50*/  LDL.LU R26, [R1+0x524] ;  /* 0x00052400011a7983 */ /* 0x000ee80000300800 */
        /* <DEDUP_REMOVED lines=8> */
[----:B------:R-:W-:Y:S04]  /*17ae0*/  STS.U8 [R13+UR9+0x5180], R24 ;  /* 0x005180180d007988 */ /* 0x000fe80008000009 */
[----:B------:R-:W3:Y:S04]  /*17af0*/  LDL.LU R63, [R1+0xb4] ;  /* 0x0000b400013f7983 */ /* 0x000ee80000300800 */
[----:B------:R-:W3:Y:S04]  /*17b00*/  LDL.LU R86, [R1+0xb0] ;  /* 0x0000b00001567983 */ /* 0x000ee80000300800 */
[----:B--2---:R0:W-:Y:S04]  /*17b10*/  STS.U8 [R13+UR9+0x1580], R88 ;  /* 0x001580580d007988 */ /* 0x0041e80008000009 */
[----:B0-----:R-:W2:Y:S04]  /*17b20*/  LDL.LU R88, [R1+0xac] ;  /* 0x0000ac0001587983 */ /* 0x001ea80000300800 */
[----:B------:R-:W2:Y:S04]  /*17b30*/  LDL.LU R24, [R1+0xa8] ;  /* 0x0000a80001187983 */ /* 0x000ea80000300800 */
[----:B----4-:R0:W-:Y:S04]  /*17b40*/  STS.U8 [R13+UR9+0x5580], R31 ;  /* 0x0055801f0d007988 */ /* 0x0101e80008000009 */
[----:B------:R1:W-:Y:S04]  /*17b50*/  STS.U8 [R13+UR9+0x1980], R55 ;  /* 0x001980370d007988 */ /* 0x0003e80008000009 */
[----:B0-----:R-:W4:Y:S04]  /*17b60*/  LDL.LU R31, [R1+0xa4] ;  /* 0x0000a400011f7983 */ /* 0x001f280000300800 */
[----:B-1----:R-:W4:Y:S04]  /*17b70*/  LDL.LU R55, [R1+0xa0] ;  /* 0x0000a00001377983 */ /* 0x002f280000300800 */
[----:B------:R-:W4:Y:S04]  /*17b80*/  LDL.LU R52, [R1+0x1dc] ;  /* 0x0001dc0001347983 */ /* 0x000f280000300800 */
[----:B------:R-:W4:Y:S04]  /*17b90*/  LDL.LU R87, [R1+0x1d0] ;  /* 0x0001d00001577983 */ /* 0x000f280000300800 */
[----:B------:R-:W4:Y:S04]  /*17ba0*/  LDL.LU R59, [R1+0x21c] ;  /* 0x00021c00013b7983 */ /* 0x000f280000300800 */
[----:B---3--:R-:W-:Y:S04]  /*17bb0*/  STS.U8 [R13+UR9+0x5980], R65 ;  /* 0x005980410d007988 */ /* 0x008fe80008000009 */
[----:B------:R-:W3:Y:S04]  /*17bc0*/  LDL.LU R58, [R1+0x214] ;  /* 0x00021400013a7983 */ /* 0x000ee80000300800 */
[----:B------:R0:W-:Y:S04]  /*17bd0*/  STS.U8 [R13+UR9+0x1d80], R61 ;  /* 0x001d803d0d007988 */ /* 0x0001e80008000009 */
[----:B------:R-:W3:Y:S04]  /*17be0*/  LDL.LU R39, [R1+0x24c] ;  /* 0x00024c0001277983 */ /* 0x000ee80000300800 */
[----:B0-----:R-:W3:Y:S04]  /*17bf0*/  LDL.LU R61, [R1+0x248] ;  /* 0x00024800013d7983 */ /* 0x001ee80000300800 */
[----:B------:R-:W3:Y:S04]  /*17c00*/  LDL.LU R65, [R1+0x274] ;  /* 0x0002740001417983 */ /* 0x000ee80000300800 */
[----:B------:R0:W-:Y:S04]  /*17c10*/  STS.U8 [R13+UR9+0x5d80], R36 ;  /* 0x005d80240d007988 */ /* 0x0001e80008000009 */
[----:B0-----:R-:W3:Y:S04]  /*17c20*/  LDL.LU R36, [R1+0x270] ;  /* 0x0002700001247983 */ /* 0x001ee80000300800 */
[----:B------:R0:W-:Y:S04]  /*17c30*/  STS.U8 [R13+UR9+0x2180], R33 ;  /* 0x002180210d007988 */ /* 0x0001e80008000009 */
        /* <DEDUP_REMOVED lines=9> */
[----:B0-----:R-:W3:Y:S04]  /*17cd0*/  LDL.LU R33, [R1+0x2a0] ;  /* 0x0002a00001217983 */ /* 0x001ee80000300800 */
[----:B------:R-:W-:Y:S04]  /*17ce0*/  STS.U8 [R13+UR9+0x3580], R63 ;  /* 0x0035803f0d007988 */ /* 0x000fe80008000009 */
[----:B------:R-:W-:Y:S04]  /*17cf0*/  STS.U8 [R13+UR9+0x7580], R86 ;  /* 0x007580560d007988 */ /* 0x000fe80008000009 */
[----:B--2---:R0:W-:Y:S04]  /*17d00*/  STS.U8 [R13+UR9+0x3980], R88 ;  /* 0x003980580d007988 */ /* 0x0041e80008000009 */
[----:B0-----:R-:W2:Y:S01]  /*17d10*/  LDL.LU R88, [R1+0x29c] ;  /* 0x00029c0001587983 */ /* 0x001ea20000300800 */
[----:B------:R-:W-:-:S03]  /*17d20*/  LOP3.LUT R12, R29, 0x40, RZ, 0x3c, !PT ;  /* 0x000000401d0c7812 */ /* 0x000fc600078e3cff */
[----:B------:R0:W-:Y:S04]  /*17d30*/  STS.U8 [R13+UR9+0x7980], R24 ;  /* 0x007980180d007988 */ /* 0x0001e80008000009 */
[----:B----4-:R1:W-:Y:S04]  /*17d40*/  STS.U8 [R13+UR9+0x3d80], R31 ;  /* 0x003d801f0d007988 */ /* 0x0103e80008000009 */
[----:B------:R4:W-:Y:S04]  /*17d50*/  STS.U8 [R13+UR9+0x7d80], R55 ;  /* 0x007d80370d007988 */ /* 0x0009e80008000009 */
[----:B0-----:R-:W2:Y:S04]  /*17d60*/  LDL.LU R24, [R1+0x2c0] ;  /* 0x0002c00001187983 */ /* 0x001ea80000300800 */
[----:B------:R-:W-:Y:S04]  /*17d70*/  STS.U8 [R12+UR9+0x200], R52 ;  /* 0x000200340c007988 */ /* 0x000fe80008000009 */
[----:B-1----:R-:W2:Y:S04]  /*17d80*/  LDL.LU R31, [R1+0x2bc] ;  /* 0x0002bc00011f7983 */ /* 0x002ea80000300800 */
[----:B------:R-:W-:Y:S04]  /*17d90*/  STS.U8 [R12+UR9+0x4200], R87 ;  /* 0x004200570c007988 */ /* 0x000fe80008000009 */
[----:B----4-:R-:W4:Y:S04]  /*17da0*/  LDL.LU R55, [R1+0x3fc] ;  /* 0x0003fc0001377983 */ /* 0x010f280000300800 */
[----:B------:R-:W-:Y:S04]  /*17db0*/  STS.U8 [R12+UR9+0x600], R59 ;  /* 0x0006003b0c007988 */ /* 0x000fe80008000009 */
[----:B---3--:R-:W-:Y:S04]  /*17dc0*/  STS.U8 [R12+UR9+0x4600], R58 ;  /* 0x0046003a0c007988 */ /* 0x008fe80008000009 */
        /* <DEDUP_REMOVED lines=23> */
[----:B------:R-:W2:Y:S04]  /*17f40*/  LDL.LU R87, [R1+0x2c] ;  /* 0x00002c0001577983 */ /* 0x000ea80000300800 */
[----:B------:R-:W2:Y:S04]  /*17f50*/  LDL.LU R59, [R1+0x1e8] ;  /* 0x0001e800013b7983 */ /* 0x000ea80000300800 */
[----:B------:R-:W2:Y:S04]  /*17f60*/  LDL.LU R58, [R1+0x1e4] ;  /* 0x0001e400013a7983 */ /* 0x000ea80000300800 */
[----:B------:R0:W-:Y:S04]  /*17f70*/  STS.U8 [R12+UR9+0x1600], R24 ;  /* 0x001600180c007988 */ /* 0x0001e80008000009 */
[----:B------:R-:W2:Y:S04]  /*17f80*/  LDL.LU R39, [R1+0x224] ;  /* 0x0002240001277983 */ /* 0x000ea80000300800 */
[----:B------:R-:W-:Y:S04]  /*17f90*/  STS.U8 [R12+UR9+0x5600], R31 ;  /* 0x0056001f0c007988 */ /* 0x000fe80008000009 */
[----:B------:R-:W2:Y:S04]  /*17fa0*/  LDL.LU R33, [R1+0x220] ;  /* 0x0002200001217983 */ /* 0x000ea80000300800 */
[----:B----4-:R1:W-:Y:S04]  /*17fb0*/  STS.U8 [R12+UR9+0x1a00], R55 ;  /* 0x001a00370c007988 */ /* 0x0103e80008000009 */
[----:B0-----:R-:W4:Y:S04]  /*17fc0*/  LDL.LU R24, [R1+0x254] ;  /* 0x0002540001187983 */ /* 0x001f280000300800 */
[----:B-1----:R-:W4:Y:S04]  /*17fd0*/  LDL.LU R55, [R1+0x250] ;  /* 0x0002500001377983 */ /* 0x002f280000300800 */
[----:B---3--:R0:W-:Y:S04]  /*17fe0*/  STS.U8 [R12+UR9+0x5a00], R61 ;  /* 0x005a003d0c007988 */ /* 0x0081e80008000009 */
[----:B------:R-:W3:Y:S04]  /*17ff0*/  LDL.LU R31, [R1+0x27c] ;  /* 0x00027c00011f7983 */ /* 0x000ee80000300800 */
        /* <DEDUP_REMOVED lines=19> */
[----:B------:R-:W-:Y:S04]  /*18130*/  STS.U8 [R12+UR9+0x7a00], R52 ;  /* 0x007a00340c007988 */ /* 0x000fe80008000009 */
[----:B------:R-:W-:Y:S04]  /*18140*/  STS.U8 [R12+UR9+0x3e00], R87 ;  /* 0x003e00570c007988 */ /* 0x000fe80008000009 */
[----:B------:R0:W-:Y:S04]  /*18150*/  STS.U8 [R12+UR9+0x7e00], R0 ;  /* 0x007e00000c007988 */ /* 0x0001e80008000009 */
[----:B------:R-:W-:Y:S04]  /*18160*/  STS.U8 [R65+UR9+0x280], R59 ;  /* 0x0002803b41007988 */ /* 0x000fe80008000009 */
[----:B------:R-:W-:Y:S04]  /*18170*/  STS.U8 [R65+UR9+0x4280], R58 ;  /* 0x0042803a41007988 */ /* 0x000fe80008000009 */
[----:B------:R-:W-:Y:S04]  /*18180*/  STS.U8 [R65+UR9+0x680], R39 ;  /* 0x0006802741007988 */ /* 0x000fe80008000009 */
[----:B------:R-:W-:Y:S04]  /*18190*/  STS.U8 [R65+UR9+0x4680], R33 ;  /* 0x0046802141007988 */ /* 0x000fe80008000009 */
[----:B----4-:R-:W-:Y:S04]  /*181a0*/  STS.U8 [R65+UR9+0xa80], R24 ;  /* 0x000a801841007988 */ /* 0x010fe80008000009 */
[----:B0-----:R-:W4:Y:S04]  /*181b0*/  LDL.LU R0, [R1+0x3b8] ;  /* 0x0003b80001007983 */ /* 0x001f280000300800 */
[----:B------:R0:W-:Y:S04]  /*181c0*/  STS.U8 [R65+UR9+0x4a80], R55 ;  /* 0x004a803741007988 */ /* 0x0001e80008000009 */
[----:B0-----:R-:W4:Y:S04]  /*181d0*/  LDL.LU R55, [R1+0x3b4] ;  /* 0x0003b40001377983 */ /* 0x001f280000300800 */
[----:B------:R-:W4:Y:S04]  /*181e0*/  LDL.LU R12, [R1+0x404] ;  /* 0x00040400010c7983 */ /* 0x000f280000300800 */
        /* <DEDUP_REMOVED lines=13> */
[----:B---3--:R-:W-:Y:S04]  /*182c0*/  STS.U8 [R65+UR9+0xe80], R31 ;  /* 0x000e801f41007988 */ /* 0x008fe80008000009 */
[----:B------:R-:W3:Y:S04]  /*182d0*/  LDL.LU R87, [R1+0x1c] ;  /* 0x00001c0001577983 */ /* 0x000ee80000300800 */
[----:B------:R-:W-:Y:S04]  /*182e0*/  STS.U8 [R65+UR9+0x4e80], R61 ;  /* 0x004e803d41007988 */ /* 0x000fe80008000009 */
[----:B------:R-:W3:Y:S04]  /*182f0*/  LDL.LU R59, [R1+0x18] ;  /* 0x00001800013b7983 */ /* 0x000ee80000300800 */
[----:B------:R-:W-:Y:S04]  /*18300*/  STS.U8 [R65+UR9+0x1280], R36 ;  /* 0x0012802441007988 */ /* 0x000fe80008000009 */
[----:B------:R-:W3:Y:S04]  /*18310*/  LDL.LU R58, [R1+0x14] ;  /* 0x00001400013a7983 */ /* 0x000ee80000300800 */
[----:B------:R-:W3:Y:S04]  /*18320*/  LDL.LU R39, [R1+0x10] ;  /* 0x0000100001277983 */ /* 0x000ee80000300800 */
[----:B--2---:R0:W-:Y:S04]  /*18330*/  STS.U8 [R65+UR9+0x5280], R88 ;  /* 0x0052805841007988 */ /* 0x0041e80008000009 */
[----:B0-----:R-:W2:Y:S04]  /*18340*/  LDL.LU R88, [R1] ;  /* 0x0000000001587983 */ /* 0x001ea80000300800 */
[----:B------:R-:W2:Y:S04]  /*18350*/  LDL.LU R33, [R1+0x1f4] ;  /* 0x0001f40001217983 */ /* 0x000ea80000300800 */
[----:B------:R-:W2:Y:S04]  /*18360*/  LDL.LU R24, [R1+0x1f0] ;  /* 0x0001f00001187983 */ /* 0x000ea80000300800 */
[----:B------:R-:W2:Y:S04]  /*18370*/  LDL.LU R31, [R1+0x22c] ;  /* 0x00022c00011f7983 */ /* 0x000ea80000300800 */
[----:B------:R-:W2:Y:S04]  /*18380*/  LDL.LU R61, [R1+0x228] ;  /* 0x00022800013d7983 */ /* 0x000ea80000300800 */
[----:B------:R-:W2:Y:S04]  /*18390*/  LDL.LU R36, [R1+0x25c] ;  /* 0x00025c0001247983 */ /* 0x000ea80000300800 */
[----:B----4-:R0:W-:Y:S04]  /*183a0*/  STS.U8 [R65+UR9+0x1680], R0 ;  /* 0x0016800041007988 */ /* 0x0101e80008000009 */
[----:B0-----:R-:W4:Y:S04]  /*183b0*/  LDL.LU R0, [R1+0x258] ;  /* 0x0002580001007983 */ /* 0x001f280000300800 */
[----:B------:R0:W-:Y:S04]  /*183c0*/  STS.U8 [R65+UR9+0x5680], R55 ;  /* 0x0056803741007988 */ /* 0x0001e80008000009 */
[----:B------:R1:W-:Y:S04]  /*183d0*/  STS.U8 [R65+UR9+0x1a80], R12 ;  /* 0x001a800c41007988 */ /* 0x0003e80008000009 */
[----:B------:R1:W-:Y:S04]  /*183e0*/  STS.U8 [R65+UR9+0x5a80], R89 ;  /* 0x005a805941007988 */ /* 0x0003e80008000009 */
[----:B0-----:R-:W4:Y:S04]  /*183f0*/  LDL.LU R55, [R1+0x284] ;  /* 0x0002840001377983 */ /* 0x001f280000300800 */
[----:B------:R-:W4:Y:S04]  /*18400*/  LDL.LU R13, [R1+0x280] ;  /* 0x00028000010d7983 */ /* 0x000f280000300800 */
[----:B-1----:R-:W4:Y:S04]  /*18410*/  LDL R12, [R1+0x350] ;  /* 0x00035000010c7983 */ /* 0x002f280000100800 */
[----:B------:R-:W4:Y:S04]  /*18420*/  LDL.LU R89, [R1+0x1264] ;  /* 0x0012640001597983 */ /* 0x000f280000300800 */
[----:B------:R0:W-:Y:S04]  /*18430*/  STS.U8 [R65+UR9+0x1e80], R26 ;  /* 0x001e801a41007988 */ /* 0x0001e80008000009 */
[----:B------:R1:W-:Y:S04]  /*18440*/  STS.U8 [R65+UR9+0x5e80], R25 ;  /* 0x005e801941007988 */ /* 0x0003e80008000009 */
[----:B------:R1:W-:Y:S04]  /*18450*/  STS.U8 [R65+UR9+0x2280], R90 ;  /* 0x0022805a41007988 */ /* 0x0003e80008000009 */
[----:B0-----:R-:W4:Y:S04]  /*18460*/  LDL.LU R26, [R1+0x1260] ;  /* 0x00126000011a7983 */ /* 0x001f280000300800 */
[----:B-1----:R-:W4:Y:S04]  /*18470*/  LDL.LU R25, [R1+0x125c] ;  /* 0x00125c0001197983 */ /* 0x002f280000300800 */
        /* <DEDUP_REMOVED lines=12> */
[----:B---3--:R-:W3:Y:S04]  /*18540*/  LDL.LU R20, [R1+0x1240] ;  /* 0x0012400001147983 */ /* 0x008ee80000300800 */
[----:B------:R0:W-:Y:S04]  /*18550*/  STS.U8 [R65+UR9+0x6e80], R63 ;  /* 0x006e803f41007988 */ /* 0x0001e80008000009 */
[----:B------:R1:W-:Y:S04]  /*18560*/  STS.U8 [R65+UR9+0x3280], R86 ;  /* 0x0032805641007988 */ /* 0x0003e80008000009 */
[----:B------:R1:W-:Y:S04]  /*18570*/  STS.U8 [R65+UR9+0x7280], R52 ;  /* 0x0072803441007988 */ /* 0x0003e80008000009 */
[----:B0-----:R-:W3:Y:S04]  /*18580*/  LDL.LU R63, [R1+0x123c] ;  /* 0x00123c00013f7983 */ /* 0x001ee80000300800 */
[----:B-1----:R-:W3:Y:S04]  /*18590*/  LDL.LU R86, [R1+0x1238] ;  /* 0x0012380001567983 */ /* 0x002ee80000300800 */
[----:B------:R-:W3:Y:S04]  /*185a0*/  LDL.LU R52, [R1+0x1234] ;  /* 0x0012340001347983 */ /* 0x000ee80000300800 */
[----:B------:R0:W-:Y:S04]  /*185b0*/  STS.U8 [R65+UR9+0x3680], R87 ;  /* 0x0036805741007988 */ /* 0x0001e80008000009 */
[----:B------:R1:W-:Y:S04]  /*185c0*/  STS.U8 [R65+UR9+0x7680], R59 ;  /* 0x0076803b41007988 */ /* 0x0003e80008000009 */
[----:B------:R1:W-:Y:S04]  /*185d0*/  STS.U8 [R65+UR9+0x3a80], R58 ;  /* 0x003a803a41007988 */ /* 0x0003e80008000009 */
[----:B0-----:R-:W3:Y:S04]  /*185e0*/  LDL.LU R87, [R1+0x1230] ;  /* 0x0012300001577983 */ /* 0x001ee80000300800 */
[----:B-1----:R-:W3:Y:S04]  /*185f0*/  LDL.LU R59, [R1+0x122c] ;  /* 0x00122c00013b7983 */ /* 0x002ee80000300800 */
[----:B------:R-:W3:Y:S04]  /*18600*/  LDL.LU R58, [R1+0x1228] ;  /* 0x00122800013a7983 */ /* 0x000ee80000300800 */
[----:B------:R0:W-:Y:S04]  /*18610*/  STS.U8 [R65+UR9+0x7a80], R39 ;  /* 0x007a802741007988 */ /* 0x0001e80008000009 */
[----:B0-----:R-:W3:Y:S04]  /*18620*/  LDL.LU R39, [R1+0x1224] ;  /* 0x0012240001277983 */ /* 0x001ee80000300800 */
[----:B--2---:R0:W-:Y:S04]  /*18630*/  STS.U8 [R65+UR9+0x3e80], R88 ;  /* 0x003e805841007988 */ /* 0x0041e80008000009 */
[----:B0-----:R-:W2:Y:S01]  /*18640*/  LDL.LU R88, [R1+0x1220] ;  /* 0x0012200001587983 */ /* 0x001ea20000300800 */
[----:B------:R-:W-:-:S03]  /*18650*/  LOP3.LUT R29, R29, 0x60, RZ, 0x3c, !PT ;  /* 0x000000601d1d7812 */ /* 0x000fc600078e3cff */
[----:B--2---:R0:W-:Y:S04]  /*18660*/  STS.U8 [R65+UR9+0x7e80], R88 ;  /* 0x007e805841007988 */ /* 0x0041e80008000009 */
[----:B------:R1:W-:Y:S04]  /*18670*/  STS.U8 [R29+UR9+0x300], R33 ;  /* 0x000300211d007988 */ /* 0x0003e80008000009 */
[----:B------:R2:W-:Y:S04]  /*18680*/  STS.U8 [R29+UR9+0x4300], R24 ;  /* 0x004300181d007988 */ /* 0x0005e80008000009 */
[----:B0-----:R-:W3:Y:S04]  /*18690*/  LDL.LU R65, [R1+0x121c] ;  /* 0x00121c0001417983 */ /* 0x001ee80000300800 */
[----:B-1----:R-:W3:Y:S04]  /*186a0*/  LDL.LU R33, [R1+0x1218] ;  /* 0x0012180001217983 */ /* 0x002ee80000300800 */
[----:B--2---:R-:W2:Y:S04]  /*186b0*/  LDL.LU R24, [R1+0x1214] ;  /* 0x0012140001187983 */ /* 0x004ea80000300800 */
[----:B------:R0:W-:Y:S04]  /*186c0*/  STS.U8 [R29+UR9+0x700], R31 ;  /* 0x0007001f1d007988 */ /* 0x0001e80008000009 */
[----:B------:R1:W-:Y:S04]  /*186d0*/  STS.U8 [R29+UR9+0x4700], R61 ;  /* 0x0047003d1d007988 */ /* 0x0003e80008000009 */
[----:B------:R4:W-:Y:S04]  /*186e0*/  STS.U8 [R29+UR9+0xb00], R36 ;  /* 0x000b00241d007988 */ /* 0x0009e80008000009 */
[----:B0-----:R-:W2:Y:S04]  /*186f0*/  LDL.LU R31, [R1+0x1210] ;  /* 0x00121000011f7983 */ /* 0x001ea80000300800 */
[----:B-1----:R-:W2:Y:S04]  /*18700*/  LDL.LU R61, [R1+0x120c] ;  /* 0x00120c00013d7983 */ /* 0x002ea80000300800 */
[----:B----4-:R-:W4:Y:S04]  /*18710*/  LDL.LU R36, [R1+0x1208] ;  /* 0x0012080001247983 */ /* 0x010f280000300800 */
[----:B------:R0:W-:Y:S04]  /*18720*/  STS.U8 [R29+UR9+0x4b00], R0 ;  /* 0x004b00001d007988 */ /* 0x0001e80008000009 */
[----:B0-----:R-:W2:Y:S04]  /*18730*/  LDL.LU R0, [R1+0x1204] ;  /* 0x0012040001007983 */ /* 0x001ea80000300800 */
[----:B------:R0:W-:Y:S04]  /*18740*/  STS.U8 [R29+UR9+0xf00], R55 ;  /* 0x000f00371d007988 */ /* 0x0001e80008000009 */
[----:B------:R1:W-:Y:S04]  /*18750*/  STS.U8 [R29+UR9+0x4f00], R13 ;  /* 0x004f000d1d007988 */ /* 0x0003e80008000009 */
[----:B0-----:R-:W3:Y:S01]  /*18760*/  LDL.LU R55, [R1+0x1200] ;  /* 0x0012000001377983 */ /* 0x001ee20000300800 */
[----:B-1----:R-:W-:-:S03]  /*18770*/  @!P1 IMAD.MOV.U32 R13, RZ, RZ, R51 ;  /* 0x000000ffff0d9224 */ /* 0x002fc600078e0033 */
[----:B------:R-:W3:Y:S04]  /*18780*/  LDL.LU R29, [R1+0x11fc] ;  /* 0x0011fc00011d7983 */ /* 0x000ee80000300800 */
[----:B------:R-:W3:Y:S01]  /*18790*/  LDL.LU R51, [R1+0x11f8] ;  /* 0x0011f80001337983 */ /* 0x000ee20000300800 */
[----:B--2---:R-:W-:-:S06]  /*187a0*/  PRMT R0, RZ, 0x7610, R0 ;  /* 0x00007610ff007816 */ /* 0x004fcc0000000000 */
[----:B------:R-:W2:Y:S01]  /*187b0*/  @!P1 LDG.E.U8 R0, desc[UR20][R12.64] ;  /* 0x000000140c009981 */ /* 0x000ea2000c1e1100 */
[----:B------:R-:W-:-:S03]  /*187c0*/  PRMT R15, RZ, 0x7610, R15 ;  /* 0x00007610ff0f7816 */ /* 0x000fc6000000000f */
[----:B--2---:R0:W-:Y:S04]  /*187d0*/  STL [R1+0xec], R0 ;  /* 0x0000ec0001007387 */ /* 0x0041e80000100800 */
[----:B0-----:R-:W2:Y:S01]  /*187e0*/  LDL.LU R0, [R1+0x11f4] ;  /* 0x0011f40001007983 */ /* 0x001ea20000300800 */
[----:B------:R-:W-:Y:S02]  /*187f0*/  @!P1 IMAD.MOV.U32 R12, RZ, RZ, R35 ;  /* 0x000000ffff0c9224 */ /* 0x000fe400078e0023 */
[----:B------:R-:W-:Y:S02]  /*18800*/  @!P1 IMAD.MOV.U32 R13, RZ, RZ, R47 ;  /* 0x000000ffff0d9224 */ /* 0x000fe400078e002f */
[----:B------:R-:W3:Y:S04]  /*18810*/  LDL.LU R47, [R1+0x11f0] ;  /* 0x0011f000012f7983 */ /* 0x000ee80000300800 */
[----:B------:R0:W3:Y:S04]  /*18820*/  @!P1 LDG.E.U8 R15, desc[UR20][R12.64] ;  /* 0x000000140c0f9981 */ /* 0x0000e8000c1e1100 */
[----:B------:R-:W4:Y:S01]  /*18830*/  LDL.LU R35, [R1+0x11ec] ;  /* 0x0011ec0001237983 */ /* 0x000f220000300800 */
[----:B0-----:R-:W-:-:S02]  /*18840*/  @!P0 IMAD.MOV.U32 R12, RZ, RZ, R40 ;  /* 0x000000ffff0c8224 */ /* 0x001fc400078e0028 */
[----:B------:R-:W-:Y:S01]  /*18850*/  @!P0 IMAD.MOV.U32 R13, RZ, RZ, R37 ;  /* 0x000000ffff0d8224 */ /* 0x000fe200078e0025 */
[----:B--2---:R-:W-:-:S06]  /*18860*/  PRMT R0, RZ, 0x7610, R0 ;  /* 0x00007610ff007816 */ /* 0x004fcc0000000000 */
[----:B------:R0:W2:Y:S04]  /*18870*/  @!P0 LDG.E.U8 R0, desc[UR20][R12.64] ;  /* 0x000000140c008981 */ /* 0x0000a8000c1e1100 */
[----:B---3--:R1:W-:Y:S04]  /*18880*/  STL [R1+0xe8], R15 ;  /* 0x0000e80f01007387 */ /* 0x0083e80000100800 */
[----:B------:R-:W3:Y:S04]  /*18890*/  LDL.LU R37, [R1+0x11e8] ;  /* 0x0011e80001257983 */ /* 0x000ee80000300800 */
[----:B------:R-:W3:Y:S01]  /*188a0*/  LDL.LU R40, [R1+0x11e4] ;  /* 0x0011e40001287983 */ /* 0x000ee20000300800 */
[----:B-1----:R-:W1:Y:S01]  /*188b0*/  LDC R15, c[0x0][0x3a0] ;  /* 0x0000e800ff0f7b82 */ /* 0x002e620000000800 */
[----:B0-----:R-:W-:-:S02]  /*188c0*/  @!P0 IMAD.MOV.U32 R12, RZ, RZ, R53 ;  /* 0x000000ffff0c8224 */ /* 0x001fc400078e0035 */
[----:B------:R-:W-:Y:S02]  /*188d0*/  @!P0 IMAD.MOV.U32 R13, RZ, RZ, R41 ;  /* 0x000000ffff0d8224 */ /* 0x000fe400078e0029 */
[----:B-1----:R-:W-:-:S05]  /*188e0*/  VIADD R15, R15, 0xffffff90 ;  /* 0xffffff900f0f7836 */ /* 0x002fca0000000000 */
[----:B------:R-:W-:Y:S02]  /*188f0*/  ISETP.GE.U32.AND P1, PT, R15, 0x7fffff11, PT ;  /* 0x7fffff110f00780c */ /* 0x000fe40003f26070 */
[----:B------:R-:W-:-:S06]  /*18900*/  PRMT R15, RZ, 0x7610, R15 ;  /* 0x00007610ff0f7816 */ /* 0x000fcc000000000f */
[----:B------:R0:W3:Y:S04]  /*18910*/  @!P0 LDG.E.U8 R15, desc[UR20][R12.64] ;  /* 0x000000140c0f8981 */ /* 0x0000e8000c1e1100 */
[----:B--2---:R1:W-:Y:S04]  /*18920*/  STL [R1+0x120], R0 ;  /* 0x0001200001007387 */ /* 0x0043e80000100800 */
[----:B-1----:R-:W2:Y:S01]  /*18930*/  LDL.LU R0, [R1+0x11e0] ;  /* 0x0011e00001007983 */ /* 0x002ea20000300800 */
[----:B0-----:R-:W-:Y:S02]  /*18940*/  @!P6 IMAD.MOV.U32 R12, RZ, RZ, R38 ;  /* 0x000000ffff0ce224 */ /* 0x001fe400078e0026 */
[----:B------:R-:W-:Y:S01]  /*18950*/  @!P6 IMAD.MOV.U32 R13, RZ, RZ, R34 ;  /* 0x000000ffff0de224 */ /* 0x000fe200078e0022 */
[----:B------:R-:W4:Y:S04]  /*18960*/  LDL.LU R41, [R1+0x11dc] ;  /* 0x0011dc0001297983 */ /* 0x000f280000300800 */
[----:B------:R-:W4:Y:S04]  /*18970*/  LDL.LU R53, [R1+0x11d8] ;  /* 0x0011d80001357983 */ /* 0x000f280000300800 */
[----:B---3--:R0:W-:Y:S04]  /*18980*/  STL [R1+0x11c], R15 ;  /* 0x00011c0f01007387 */ /* 0x0081e80000100800 */
[----:B------:R-:W3:Y:S04]  /*18990*/  LDL.LU R34, [R1+0x11d4] ;  /* 0x0011d40001227983 */ /* 0x000ee80000300800 */
[----:B------:R-:W3:Y:S01]  /*189a0*/  LDL.LU R38, [R1+0x11d0] ;  /* 0x0011d00001267983 */ /* 0x000ee20000300800 */
[----:B0-----:R-:W0:Y:S01]  /*189b0*/  LDC R15, c[0x0][0x3a0] ;  /* 0x0000e800ff0f7b82 */ /* 0x001e220000000800 */
[----:B--2---:R-:W-:-:S06]  /*189c0*/  PRMT R0, RZ, 0x7610, R0 ;  /* 0x00007610ff007816 */ /* 0x004fcc0000000000 */
[----:B------:R1:W2:Y:S01]  /*189d0*/  @!P6 LDG.E.U8 R0, desc[UR20][R12.64] ;  /* 0x000000140c00e981 */ /* 0x0002a2000c1e1100 */
[----:B0-----:R-:W-:-:S05]  /*189e0*/  VIADD R15, R15, 0xffffff89 ;  /* 0xffffff890f0f7836 */ /* 0x001fca0000000000 */
[----:B------:R-:W-:Y:S02]  /*189f0*/  ISETP.GE.U32.AND P0, PT, R15, 0x7fffff0a, PT ;  /* 0x7fffff0a0f00780c */ /* 0x000fe40003f06070 */
[----:B------:R-:W-:Y:S01]  /*18a00*/  PRMT R15, RZ, 0x7610, R15 ;  /* 0x00007610ff0f7816 */ /* 0x000fe2000000000f */
[----:B-1----:R-:W-:Y:S02]  /*18a10*/  @!P6 IMAD.MOV.U32 R12, RZ, RZ, R48 ;  /* 0x000000ffff0ce224 */ /* 0x002fe400078e0030 */
[----:B------:R-:W-:-:S05]  /*18a20*/  @!P6 IMAD.MOV.U32 R13, RZ, RZ, R30 ;  /* 0x000000ffff0de224 */ /* 0x000fca00078e001e */
[----:B------:R-:W3:Y:S04]  /*18a30*/  @!P6 LDG.E.U8 R15, desc[UR20][R12.64] ;  /* 0x000000140c0fe981 */ /* 0x000ee8000c1e1100 */
[----:B--2---:R0:W-:Y:S04]  /*18a40*/  STL [R1+0xe4], R0 ;  /* 0x0000e40001007387 */ /* 0x0041e80000100800 */
[----:B0-----:R-:W2:Y:S04]  /*18a50*/  LDL.LU R0, [R1+0x11cc] ;  /* 0x0011cc0001007983 */ /* 0x001ea80000300800 */
[----:B------:R-:W4:Y:S04]  /*18a60*/  LDL.LU R30, [R1+0x11c8] ;  /* 0x0011c800011e7983 */ /* 0x000f280000300800 */
[----:B------:R-:W4:Y:S04]  /*18a70*/  LDL.LU R48, [R1+0x11c4] ;  /* 0x0011c40001307983 */ /* 0x000f280000300800 */
[----:B---3--:R0:W-:Y:S02]  /*18a80*/  STL [R1+0xe0], R15 ;  /* 0x0000e00f01007387 */ /* 0x0081e40000100800 */
[----:B0-----:R-:W0:Y:S01]  /*18a90*/  LDC R15, c[0x0][0x3a0] ;  /* 0x0000e800ff0f7b82 */ /* 0x001e220000000800 */
[----:B------:R-:W-:-:S02]  /*18aa0*/  @!P1 IMAD.MOV.U32 R12, RZ, RZ, R50 ;  /* 0x000000ffff0c9224 */ /* 0x000fc400078e0032 */
[----:B------:R-:W-:Y:S02]  /*18ab0*/  @!P1 IMAD.MOV.U32 R13, RZ, RZ, R42 ;  /* 0x000000ffff0d9224 */ /* 0x000fe400078e002a */
[----:B------:R-:W3:Y:S04]  /*18ac0*/  LDL.LU R42, [R1+0x11c0] ;  /* 0x0011c000012a7983 */ /* 0x000ee80000300800 */
[----:B------:R-:W3:Y:S01]  /*18ad0*/  LDL.LU R50, [R1+0x11bc] ;  /* 0x0011bc0001327983 */ /* 0x000ee20000300800 */
[----:B0-----:R-:W-:-:S05]  /*18ae0*/  VIADD R15, R15, 0xffffff88 ;  /* 0xffffff880f0f7836 */ /* 0x001fca0000000000 */
[----:B------:R-:W-:Y:S02]  /*18af0*/  ISETP.GE.U32.AND P6, PT, R15, 0x7fffff09, PT ;  /* 0x7fffff090f00780c */ /* 0x000fe40003fc6070 */
[----:B------:R-:W-:Y:S02]  /*18b00*/  PRMT R15, RZ, 0x7610, R15 ;  /* 0x00007610ff0f7816 */ /* 0x000fe4000000000f */
[----:B--2---:R-:W-:-:S06]  /*18b10*/  PRMT R0, RZ, 0x7610, R0 ;  /* 0x00007610ff007816 */ /* 0x004fcc0000000000 */
[----:B------:R0:W2:Y:S01]  /*18b20*/  @!P1 LDG.E.U8 R0, desc[UR20][R12.64] ;  /* 0x000000140c009981 */ /* 0x0000a2000c1e1100 */
[----:B----4-:R-:W-:Y:S01]  /*18b30*/  PRMT R48, RZ, 0x7610, R48 ;  /* 0x00007610ff307816 */ /* 0x010fe20000000030 */
[----:B0-----:R-:W-:Y:S02]  /*18b40*/  @!P1 IMAD.MOV.U32 R12, RZ, RZ, R49 ;  /* 0x000000ffff0c9224 */ /* 0x001fe400078e0031 */
[----:B------:R-:W-:-:S05]  /*18b50*/  @!P1 IMAD.MOV.U32 R13, RZ, RZ, R43 ;  /* 0x000000ffff0d9224 */ /* 0x000fca00078e002b */
[----:B------:R0:W4:Y:S02]  /*18b60*/  @!P1 LDG.E.U8 R15, desc[UR20][R12.64] ;  /* 0x000000140c0f9981 */ /* 0x000124000c1e1100 */
[----:B0-----:R-:W-:Y:S02]  /*18b70*/  @!P0 IMAD.MOV.U32 R12, RZ, RZ, R45 ;  /* 0x000000ffff0c8224 */ /* 0x001fe400078e002d */
[----:B------:R-:W-:-:S05]  /*18b80*/  @!P0 IMAD.MOV.U32 R13, RZ, RZ, R56 ;  /* 0x000000ffff0d8224 */ /* 0x000fca00078e0038 */
[----:B------:R-:W3:Y:S04]  /*18b90*/  @!P0 LDG.E.U8 R48, desc[UR20][R12.64] ;  /* 0x000000140c308981 */ /* 0x000ee8000c1e1100 */
[----:B--2---:R0:W-:Y:S04]  /*18ba0*/  STL [R1+0x118], R0 ;  /* 0x0001180001007387 */ /* 0x0041e80000100800 */
[----:B0-----:R-:W2:Y:S04]  /*18bb0*/  LDL.LU R0, [R1+0x11b8] ;  /* 0x0011b80001007983 */ /* 0x001ea80000300800 */
[----:B------:R-:W2:Y:S04]  /*18bc0*/  LDL.LU R43, [R1+0x11b4] ;  /* 0x0011b400012b7983 */ /* 0x000ea80000300800 */
[----:B------:R-:W2:Y:S04]  /*18bd0*/  LDL.LU R49, [R1+0x11b0] ;  /* 0x0011b00001317983 */ /* 0x000ea80000300800 */
[----:B----4-:R0:W-:Y:S04]  /*18be0*/  STL [R1+0x114], R15 ;  /* 0x0001140f01007387 */ /* 0x0101e80000100800 */
[----:B------:R-:W4:Y:S04]  /*18bf0*/  LDL.LU R56, [R1+0x11ac] ;  /* 0x0011ac0001387983 */ /* 0x000f280000300800 */
[----:B------:R-:W4:Y:S01]  /*18c00*/  LDL.LU R45, [R1+0x11a8] ;  /* 0x0011a800012d7983 */ /* 0x000f220000300800 */
[----:B0-----:R-:W0:Y:S03]  /*18c10*/  LDC R15, c[0x0][0x3a0] ;  /* 0x0000e800ff0f7b82 */ /* 0x001e260000000800 */
[----:B---3--:R1:W-:Y:S04]  /*18c20*/  STL [R1+0xdc], R48 ;  /* 0x0000dc3001007387 */ /* 0x0083e80000100800 */
[----:B-1----:R-:W3:Y:S01]  /*18c30*/  LDL.LU R48, [R1+0x11a4] ;  /* 0x0011a40001307983 */ /* 0x002ee20000300800 */
[----:B------:R-:W-:-:S02]  /*18c40*/  @!P0 IMAD.MOV.U32 R12, RZ, RZ, R84 ;  /* 0x000000ffff0c8224 */ /* 0x000fc400078e0054 */
[----:B------:R-:W-:Y:S02]  /*18c50*/  @!P0 IMAD.MOV.U32 R13, RZ, RZ, R32 ;  /* 0x000000ffff0d8224 */ /* 0x000fe400078e0020 */
[----:B------:R-:W4:Y:S04]  /*18c60*/  LDL.LU R32, [R1+0x11a0] ;  /* 0x0011a00001207983 */ /* 0x000f280000300800 */
[----:B------:R-:W4:Y:S01]  /*18c70*/  LDL.LU R84, [R1+0x119c] ;  /* 0x00119c0001547983 */ /* 0x000f220000300800 */
[----:B0-----:R-:W-:-:S05]  /*18c80*/  VIADD R15, R15, 0xffffff81 ;  /* 0xffffff810f0f7836 */ /* 0x001fca0000000000 */
[----:B------:R-:W-:Y:S02]  /*18c90*/  ISETP.GE.U32.AND P1, PT, R15, 0x7fffff02, PT ;  /* 0x7fffff020f00780c */ /* 0x000fe40003f26070 */
[----:B------:R-:W-:Y:S02]  /*18ca0*/  PRMT R15, RZ, 0x7610, R15 ;  /* 0x00007610ff0f7816 */ /* 0x000fe4000000000f */
[----:B--2---:R-:W-:-:S06]  /*18cb0*/  PRMT R0, RZ, 0x7610, R0 ;  /* 0x00007610ff007816 */ /* 0x004fcc0000000000 */
[----:B------:R0:W2:Y:S02]  /*18cc0*/  @!P0 LDG.E.U8 R0, desc[UR20][R12.64] ;  /* 0x000000140c008981 */ /* 0x0000a4000c1e1100 */
[----:B0-----:R-:W-:Y:S02]  /*18cd0*/  @!P6 IMAD.MOV.U32 R12, RZ, RZ, R11 ;  /* 0x000000ffff0ce224 */ /* 0x001fe400078e000b */
[----:B------:R-:W-:-:S05]  /*18ce0*/  @!P6 IMAD.MOV.U32 R13, RZ, RZ, R10 ;  /* 0x000000ffff0de224 */ /* 0x000fca00078e000a */
[----:B------:R0:W2:Y:S02]  /*18cf0*/  @!P6 LDG.E.U8 R15, desc[UR20][R12.64] ;  /* 0x000000140c0fe981 */ /* 0x0000a4000c1e1100 */
[----:B0-----:R-:W-:Y:S01]  /*18d00*/  @!P6 IMAD.MOV.U32 R12, RZ, RZ, R72 ;  /* 0x000000ffff0ce224 */ /* 0x001fe200078e0048 */
[----:B---3--:R-:W-:Y:S01]  /*18d10*/  PRMT R48, RZ, 0x7610, R48 ;  /* 0x00007610ff307816 */ /* 0x008fe20000000030 */
[----:B------:R-:W-:-:S05]  /*18d20*/  @!P6 IMAD.MOV.U32 R13, RZ, RZ, R78 ;  /* 0x000000ffff0de224 */ /* 0x000fca00078e004e */
[----:B------:R-:W3:Y:S01]  /*18d30*/  @!P6 LDG.E.U8 R48, desc[UR20][R12.64] ;  /* 0x000000140c30e981 */ /* 0x000ee2000c1e1100 */
[-C--:B------:R-:W-:Y:S02]  /*18d40*/  IADD3 R54, P0, PT, R54, R4.reuse, RZ ;  /* 0x0000000436367210 */ /* 0x080fe40007f1e0ff */
[----:B----4-:R-:W-:Y:S01]  /*18d50*/  PRMT R84, RZ, 0x7610, R84 ;  /* 0x00007610ff547816 */ /* 0x010fe20000000054 */
[----:B--2---:R0:W-:Y:S04]  /*18d60*/  STL [R1+0xd8], R0 ;  /* 0x0000d80001007387 */ /* 0x0041e80000100800 */
[----:B0-----:R-:W2:Y:S04]  /*18d70*/  LDL.LU R0, [R1+0x1198] ;  /* 0x0011980001007983 */ /* 0x001ea80000300800 */
[----:B------:R-:W4:Y:S04]  /*18d80*/  LDL.LU R10, [R1+0x1194] ;  /* 0x00119400010a7983 */ /* 0x000f280000300800 */
[----:B------:R-:W2:Y:S04]  /*18d90*/  LDL.LU R11, [R1+0x1190] ;  /* 0x00119000010b7983 */ /* 0x000ea80000300800 */
[----:B------:R-:W-:Y:S04]  /*18da0*/  STL [R1+0x110], R15 ;  /* 0x0001100f01007387 */ /* 0x000fe80000100800 */
[----:B------:R-:W-:Y:S04]  /*18db0*/  STL [R1+0x3b8], R54 ;  /* 0x0003b83601007387 */ /* 0x000fe80000100800 */
[----:B---3--:R0:W-:Y:S02]  /*18dc0*/  STL [R1+0x10c], R48 ;  /* 0x00010c3001007387 */ /* 0x0081e40000100800 */
[----:B0-----:R-:W-:Y:S01]  /*18dd0*/  IMAD.X R48, R16, 0x1, R5, P0 ;  /* 0x0000000110307824 */ /* 0x001fe200000e0605 */
[----:B------:R-:W-:-:S02]  /*18de0*/  IADD3 R78, P0, PT, R17, R4, RZ ;  /* 0x00000004114e7210 */ /* 0x000fc40007f1e0ff */
[----:B------:R-:W0:Y:S03]  /*18df0*/  LDC R17, c[0x0][0x3a0] ;  /* 0x0000e800ff117b82 */ /* 0x000e260000000800 */
[----:B------:R-:W-:Y:S02]  /*18e00*/  IMAD.X R72, R14, 0x1, R5, P0 ;  /* 0x000000010e487824 */ /* 0x000fe400000e0605 */
[----:B0-----:R-:W-:-:S05]  /*18e10*/  VIADD R16, R17, 0x7f ;  /* 0x0000007f11107836 */ /* 0x001fca0000000000 */
[----:B------:R-:W-:Y:S02]  /*18e20*/  ISETP.GT.AND P0, PT, R16, 0x7f, PT ;  /* 0x0000007f1000780c */ /* 0x000fe40003f04270 */
[----:B------:R-:W0:Y:S01]  /*18e30*/  S2R R16, SR_TID.X ;  /* 0x0000000000107919 */ /* 0x000e220000002100 */
[----:B------:R-:W-:Y:S01]  /*18e40*/  VIADD R13, R17, 0xffffff80 ;  /* 0xffffff80110d7836 */ /* 0x000fe20000000000 */
[----:B0-----:R-:W-:-:S04]  /*18e50*/  LOP3.LUT R16, R16, 0x7f, RZ, 0xc0, !PT ;  /* 0x0000007f10107812 */ /* 0x001fc800078ec0ff */
[----:B------:R-:W-:Y:S01]  /*18e60*/  ISETP.LT.AND P0, PT, R16, R17, P0 ;  /* 0x000000111000720c */ /* 0x000fe20000701270 */
[----:B------:R-:W-:Y:S02]  /*18e70*/  @!P1 IMAD.MOV.U32 R16, RZ, RZ, R91 ;  /* 0x000000ffff109224 */ /* 0x000fe400078e005b */
[----:B------:R-:W-:-:S05]  /*18e80*/  @!P1 IMAD.MOV.U32 R17, RZ, RZ, R46 ;  /* 0x000000ffff119224 */ /* 0x000fca00078e002e */
[----:B------:R-:W3:Y:S04]  /*18e90*/  @!P1 LDG.E.U8 R84, desc[UR20][R16.64] ;  /* 0x0000001410549981 */ /* 0x000ee8000c1e1100 */
[----:B------:R-:W-:Y:S04]  /*18ea0*/  STL [R1+0xf6c], R4 ;  /* 0x000f6c0401007387 */ /* 0x000fe80000100800 */
[----:B------:R-:W-:Y:S04]  /*18eb0*/  STL [R1+0x3b4], R48 ;  /* 0x0003b43001007387 */ /* 0x000fe80000100800 */
[----:B------:R-:W-:Y:S04]  /*18ec0*/  STL [R1+0x3c8], R78 ;  /* 0x0003c84e01007387 */ /* 0x000fe80000100800 */
[----:B------:R-:W-:Y:S04]  /*18ed0*/  STL [R1+0xf70], R5 ;  /* 0x000f700501007387 */ /* 0x000fe80000100800 */
[----:B------:R-:W-:Y:S04]  /*18ee0*/  STL [R1+0x3c4], R72 ;  /* 0x0003c44801007387 */ /* 0x000fe80000100800 */
[----:B------:R-:W2:Y:S04]  /*18ef0*/  LDL.LU R46, [R1+0x118c] ;  /* 0x00118c00012e7983 */ /* 0x000ea80000300800 */
[----:B------:R-:W2:Y:S04]  /*18f00*/  LDL.LU R91, [R1+0x1188] ;  /* 0x00118800015b7983 */ /* 0x000ea80000300800 */
[----:B---3--:R0:W-:Y:S04]  /*18f10*/  STL [R1+0xd4], R84 ;  /* 0x0000d45401007387 */ /* 0x0081e80000100800 */
[----:B0-----:R-:W3:Y:S01]  /*18f20*/  LDL.LU R84, [R1+0x1184] ;  /* 0x0011840001547983 */ /* 0x001ee20000300800 */
[----:B------:R-:W-:Y:S01]  /*18f30*/  ISETP.GE.U32.AND P6, PT, R13, 0x7fffff01, PT ;  /* 0x7fffff010d00780c */ /* 0x000fe20003fc6070 */
[----:B------:R-:W-:Y:S01]  /*18f40*/  @!P1 IMAD.MOV.U32 R16, RZ, RZ, R54 ;  /* 0x000000ffff109224 */ /* 0x000fe200078e0036 */
[----:B----4-:R-:W-:Y:S01]  /*18f50*/  PRMT R10, RZ, 0x7610, R10 ;  /* 0x00007610ff0a7816 */ /* 0x010fe2000000000a */
[----:B------:R-:W-:-:S02]  /*18f60*/  @!P1 IMAD.MOV.U32 R17, RZ, RZ, R48 ;  /* 0x000000ffff119224 */ /* 0x000fc400078e0030 */
[----:B------:R-:W4:Y:S04]  /*18f70*/  LDL.LU R48, [R1+0x1180] ;  /* 0x0011800001307983 */ /* 0x000f280000300800 */
[----:B------:R2:W4:Y:S04]  /*18f80*/  @!P1 LDG.E.U8 R10, desc[UR20][R16.64] ;  /* 0x00000014100a9981 */ /* 0x000528000c1e1100 */
[----:B------:R-:W4:Y:S01]  /*18f90*/  LDL.LU R54, [R1+0x117c] ;  /* 0x00117c0001367983 */ /* 0x000f220000300800 */
[----:B--2---:R-:W-:Y:S01]  /*18fa0*/  VIADD R17, R0, 0x76 ;  /* 0x0000007600117836 */ /* 0x004fe20000000000 */
[----:B------:R-:W-:Y:S01]  /*18fb0*/  PRMT R91, RZ, 0x7610, R91 ;  /* 0x00007610ff5b7816 */ /* 0x000fe2000000005b */
[----:B------:R-:W-:-:S03]  /*18fc0*/  @!P6 IMAD.MOV.U32 R16, RZ, RZ, R66 ;  /* 0x000000ffff10e224 */ /* 0x000fc600078e0042 */
[----:B------:R-:W-:Y:S01]  /*18fd0*/  ISETP.GE.AND P1, PT, R17, RZ, PT ;  /* 0x000000ff1100720c */ /* 0x000fe20003f26270 */
[----:B------:R-:W-:-:S05]  /*18fe0*/  @!P6 IMAD.MOV.U32 R17, RZ, RZ, R60 ;  /* 0x000000ffff11e224 */ /* 0x000fca00078e003c */
[----:B------:R0:W2:Y:S02]  /*18ff0*/  @!P6 LDG.E.U8 R91, desc[UR20][R16.64] ;  /* 0x00000014105be981 */ /* 0x0000a4000c1e1100 */
[----:B0-----:R-:W-:Y:S02]  /*19000*/  @!P6 IMAD.MOV.U32 R16, RZ, RZ, R78 ;  /* 0x000000ffff10e224 */ /* 0x001fe400078e004e */
[----:B------:R-:W-:Y:S01]  /*19010*/  @!P6 IMAD.MOV.U32 R17, RZ, RZ, R72 ;  /* 0x000000ffff11e224 */ /* 0x000fe200078e0048 */
[----:B---3--:R-:W-:-:S06]  /*19020*/  PRMT R84, RZ, 0x7610, R84 ;  /* 0x00007610ff547816 */ /* 0x008fcc0000000054 */
[----:B------:R-:W3:Y:S04]  /*19030*/  @!P6 LDG.E.U8 R84, desc[UR20][R16.64] ;  /* 0x000000141054e981 */ /* 0x000ee8000c1e1100 */
[----:B----4-:R0:W-:Y:S04]  /*19040*/  STL [R1+0xd0], R10 ;  /* 0x0000d00a01007387 */ /* 0x0101e80000100800 */
[----:B0-----:R-:W4:Y:S04]  /*19050*/  LDL.LU R10, [R1+0x1178] ;  /* 0x00117800010a7983 */ /* 0x001f280000300800 */
[----:B------:R-:W4:Y:S04]  /*19060*/  LDL.LU R60, [R1+0x1174] ;  /* 0x00117400013c7983 */ /* 0x000f280000300800 */
[----:B------:R-:W4:Y:S04]  /*19070*/  LDL.LU R66, [R1+0x1170] ;  /* 0x0011700001427983 */ /* 0x000f280000300800 */
[----:B--2---:R0:W-:Y:S04]  /*19080*/  STL [R1+0x108], R91 ;  /* 0x0001085b01007387 */ /* 0x0041e80000100800 */
[----:B0-----:R-:W2:Y:S04]  /*19090*/  LDL.LU R91, [R1+0x116c] ;  /* 0x00116c00015b7983 */ /* 0x001ea80000300800 */
[----:B------:R-:W4:Y:S04]  /*190a0*/  LDL.LU R72, [R1+0x1168] ;  /* 0x0011680001487983 */ /* 0x000f280000300800 */
[----:B------:R-:W4:Y:S04]  /*190b0*/  LDL.LU R78, [R1+0x1164] ;  /* 0x00116400014e7983 */ /* 0x000f280000300800 */
[----:B---3--:R0:W-:Y:S04]  /*190c0*/  STL [R1+0xcc], R84 ;  /* 0x0000cc5401007387 */ /* 0x0081e80000100800 */
[----:B0-----:R-:W3:Y:S04]  /*190d0*/  LDL.LU R84, [R1+0x1160] ;  /* 0x0011600001547983 */ /* 0x001ee80000300800 */
[----:B------:R-:W3:Y:S04]  /*190e0*/  LDL R16, [R1+0x3cc] ;  /* 0x0003cc0001107983 */ /* 0x000ee80000100800 */
[----:B------:R-:W3:Y:S01]  /*190f0*/  LDL R17, [R1+0x3d0] ;  /* 0x0003d00001117983 */ /* 0x000ee20000100800 */
[----:B--2---:R-:W-:-:S02]  /*19100*/  PRMT R91, RZ, 0x7610, R91 ;  /* 0x00007610ff5b7816 */ /* 0x004fc4000000005b */
[----:B---3--:R-:W-:-:S04]  /*19110*/  @P0 LOP3.LUT R17, R17, R16, RZ, 0x3c, !PT ;  /* 0x0000001011110212 */ /* 0x008fc800078e3cff */
[----:B------:R-:W-:-:S04]  /*19120*/  @P0 LOP3.LUT R16, R17, R16, RZ, 0x3c, !PT ;  /* 0x0000001011100212 */ /* 0x000fc800078e3cff */
[----:B------:R-:W-:-:S05]  /*19130*/  @P0 LOP3.LUT R17, R17, R16, RZ, 0x3c, !PT ;  /* 0x0000001011110212 */ /* 0x000fca00078e3cff */
[----:B------:R-:W2:Y:S04]  /*19140*/  @P0 LDG.E.U8 R91, desc[UR20][R16.64] ;  /* 0x00000014105b0981 */ /* 0x000ea8000c1e1100 */
[----:B--2---:R0:W-:Y:S04]  /*19150*/  STL [R1+0xc8], R91 ;  /* 0x0000c85b01007387 */ /* 0x0041e80000100800 */
[----:B0-----:R-:W2:Y:S04]  /*19160*/  LDL.LU R91, [R1+0x115c] ;  /* 0x00115c00015b7983 */ /* 0x001ea80000300800 */
[----:B------:R-:W3:Y:S04]  /*19170*/  LDL R16, [R1+0x42c] ;  /* 0x00042c0001107983 */ /* 0x000ee80000100800 */
[----:B------:R-:W3:Y:S01]  /*19180*/  LDL R17, [R1+0x430] ;  /* 0x0004300001117983 */ /* 0x000ee20000100800 */
[----:B------:R-:W-:-:S02]  /*19190*/  PRMT R84, RZ, 0x7610, R84 ;  /* 0x00007610ff547816 */ /* 0x000fc40000000054 */
[----:B---3--:R-:W-:-:S04]  /*191a0*/  @P0 LOP3.LUT R17, R17, R16, RZ, 0x3c, !PT ;  /* 0x0000001011110212 */ /* 0x008fc800078e3cff */
[----:B------:R-:W-:-:S04]  /*191b0*/  @P0 LOP3.LUT R16, R17, R16, RZ, 0x3c, !PT ;  /* 0x0000001011100212 */ /* 0x000fc800078e3cff */
[----:B------:R-:W-:-:S05]  /*191c0*/  @P0 LOP3.LUT R17, R17, R16, RZ, 0x3c, !PT ;  /* 0x0000001011110212 */ /* 0x000fca00078e3cff */
[----:B------:R-:W3:Y:S04]  /*191d0*/  @P0 LDG.E.U8 R84, desc[UR20][R16.64] ;  /* 0x0000001410540981 */ /* 0x000ee8000c1e1100 */
        /* <DEDUP_REMOVED lines=47> */
[----:B------:R-:W3:Y:S01]  /*194d0*/  LDL R17, [R1+0x5b0] ;  /* 0x0005b00001117983 */ /* 0x000ee20000100800 */
[----:B------:R-:W-:Y:S01]  /*194e0*/  PRMT R84, RZ, 0x7610, R84 ;  /* 0x00007610ff547816 */ /* 0x000fe20000000054 */
[----:B---3--:R-:W-:-:S02]  /*194f0*/  @P0 IMAD.MOV.U32 R16, RZ, RZ, R17 ;  /* 0x000000ffff100224 */ /* 0x008fc400078e0011 */
[----:B----4-:R-:W-:Y:S02]  /*19500*/  @P0 IMAD.MOV.U32 R17, RZ, RZ, R78 ;  /* 0x000000ffff110224 */ /* 0x010fe400078e004e */
[----:B------:R-:W3:Y:S04]  /*19510*/  LDL.LU R78, [R1+0x1140] ;  /* 0x00114000014e7983 */ /* 0x000ee80000300800 */
[----:B------:R-:W4:Y:S04]  /*19520*/  @P0 LDG.E.U8 R84, desc[UR20][R16.64] ;  /* 0x0000001410540981 */ /* 0x000f28000c1e1100 */
[----:B----4-:R0:W-:Y:S04]  /*19530*/  STL [R1+0xc], R84 ;  /* 0x00000c5401007387 */ /* 0x0101e80000100800 */
[----:B0-----:R-:W4:Y:S04]  /*19540*/  LDL.LU R84, [R1+0x113c] ;  /* 0x00113c0001547983 */ /* 0x001f280000300800 */
[----:B------:R-:W3:Y:S01]  /*19550*/  LDL R17, [R1+0x5f0] ;  /* 0x0005f00001117983 */ /* 0x000ee20000100800 */
[----:B--2---:R-:W-:Y:S01]  /*19560*/  PRMT R91, RZ, 0x7610, R91 ;  /* 0x00007610ff5b7816 */ /* 0x004fe2000000005b */
[----:B---3--:R-:W-:-:S02]  /*19570*/  @P0 IMAD.MOV.U32 R16, RZ, RZ, R17 ;  /* 0x000000ffff100224 */ /* 0x008fc400078e0011 */
[----:B------:R-:W-:Y:S02]  /*19580*/  @P0 IMAD.MOV.U32 R17, RZ, RZ, R72 ;  /* 0x000000ffff110224 */ /* 0x000fe400078e0048 */
[----:B------:R-:W2:Y:S04]  /*19590*/  LDL.LU R72, [R1+0x1138] ;  /* 0x0011380001487983 */ /* 0x000ea80000300800 */
[----:B------:R-:W3:Y:S04]  /*195a0*/  @P0 LDG.E.U8 R91, desc[UR20][R16.64] ;  /* 0x00000014105b0981 */ /* 0x000ee8000c1e1100 */
[----:B------:R-:W2:Y:S01]  /*195b0*/  LDL R17, [R1+0x630] ;  /* 0x0006300001117983 */ /* 0x000ea20000100800 */
[----:B----4-:R-:W-:-:S03]  /*195c0*/  PRMT R84, RZ, 0x7610, R84 ;  /* 0x00007610ff547816 */ /* 0x010fc60000000054 */
[----:B---3--:R0:W-:Y:S01]  /*195d0*/  STL [R1+0xf74], R91 ;  /* 0x000f745b01007387 */ /* 0x0081e20000100800 */
[----:B--2---:R-:W-:Y:S02]  /*195e0*/  @P0 IMAD.MOV.U32 R16, RZ, RZ, R17 ;  /* 0x000000ffff100224 */ /* 0x004fe400078e0011 */
[----:B------:R-:W-:Y:S02]  /*195f0*/  @P0 IMAD.MOV.U32 R17, RZ, RZ, R66 ;  /* 0x000000ffff110224 */ /* 0x000fe400078e0042 */
[----:B------:R-:W2:Y:S04]  /*19600*/  LDL.LU R66, [R1+0x1134] ;  /* 0x0011340001427983 */ /* 0x000ea80000300800 */
[----:B------:R-:W3:Y:S01]  /*19610*/  @P0 LDG.E.U8 R84, desc[UR20][R16.64] ;  /* 0x0000001410540981 */ /* 0x000ee2000c1e1100 */
[----:B------:R-:W-:-:S03]  /*19620*/  PRMT R78, RZ, 0x7610, R78 ;  /* 0x00007610ff4e7816 */ /* 0x000fc6000000004e */
[----:B0-----:R-:W4:Y:S04]  /*19630*/  LDL R91, [R1+0x438] ;  /* 0x00043800015b7983 */ /* 0x001f280000100800 */
[----:B------:R-:W4:Y:S04]  /*19640*/  LDL R16, [R1+0x66c] ;  /* 0x00066c0001107983 */ /* 0x000f280000100800 */
[----:B------:R-:W4:Y:S04]  /*19650*/  LDL R17, [R1+0x670] ;  /* 0x0006700001117983 */ /* 0x000f280000100800 */
[----:B---3--:R0:W-:Y:S01]  /*19660*/  STL [R1+0xf78], R84 ;  /* 0x000f785401007387 */ /* 0x0081e20000100800 */
[----:B------:R-:W-:-:S02]  /*19670*/  PRMT R72, RZ, 0x7610, R72 ;  /* 0x00007610ff487816 */ /* 0x000fc40000000048 */
[----:B--2---:R-:W-:Y:S02]  /*19680*/  PRMT R66, RZ, 0x7610, R66 ;  /* 0x00007610ff427816 */ /* 0x004fe40000000042 */
[----:B------:R-:W-:Y:S02]  /*19690*/  PRMT R60, RZ, 0x7610, R60 ;  /* 0x00007610ff3c7816 */ /* 0x000fe4000000003c */
[----:B------:R-:W-:Y:S01]  /*196a0*/  PRMT R54, RZ, 0x7610, R54 ;  /* 0x00007610ff367816 */ /* 0x000fe20000000036 */
[----:B0-----:R-:W2:Y:S01]  /*196b0*/  LDL R84, [R1+0x434] ;  /* 0x0004340001547983 */ /* 0x001ea20000100800 */
[----:B----4-:R-:W-:-:S04]  /*196c0*/  @P0 LOP3.LUT R17, R17, R16, RZ, 0x3c, !PT ;  /* 0x0000001011110212 */ /* 0x010fc800078e3cff */
[----:B------:R-:W-:-:S04]  /*196d0*/  @P0 LOP3.LUT R16, R17, R16, RZ, 0x3c, !PT ;  /* 0x0000001011100212 */ /* 0x000fc800078e3cff */
[----:B------:R-:W-:-:S05]  /*196e0*/  @P0 LOP3.LUT R17, R17, R16, RZ, 0x3c, !PT ;  /* 0x0000001011110212 */ /* 0x000fca00078e3cff */
[----:B------:R0:W3:Y:S04]  /*196f0*/  @P0 LDG.E.U8 R78, desc[UR20][R16.64] ;  /* 0x00000014104e0981 */ /* 0x0000e8000c1e1100 */
[----:B------:R-:W4:Y:S01]  /*19700*/  LDL R17, [R1+0x6ac] ;  /* 0x0006ac0001117983 */ /* 0x000f220000100800 */
[----:B0-----:R-:W-:-:S05]  /*19710*/  @P0 IMAD.MOV.U32 R16, RZ, RZ, R48 ;  /* 0x000000ffff100224 */ /* 0x001fca00078e0030 */
[----:B----4-:R0:W4:Y:S02]  /*19720*/  @P0 LDG.E.U8 R72, desc[UR20][R16.64] ;  /* 0x0000001410480981 */ /* 0x010124000c1e1100 */
[----:B0-----:R-:W-:Y:S02]  /*19730*/  @P0 IMAD.MOV.U32 R16, RZ, RZ, R53 ;  /* 0x000000ffff100224 */ /* 0x001fe400078e0035 */
[----:B------:R-:W-:-:S05]  /*19740*/  @P0 IMAD.MOV.U32 R17, RZ, RZ, R47 ;  /* 0x000000ffff110224 */ /* 0x000fca00078e002f */
[----:B------:R0:W2:Y:S04]  /*19750*/  @P0 LDG.E.U8 R66, desc[UR20][R16.64] ;  /* 0x0000001410420981 */ /* 0x0000a8000c1e1100 */
[----:B---3--:R1:W-:Y:S01]  /*19760*/  STL [R1+0xf7c], R78 ;  /* 0x000f7c4e01007387 */ /* 0x0083e20000100800 */
[----:B0-----:R-:W-:Y:S02]  /*19770*/  @P0 IMAD.MOV.U32 R16, RZ, RZ, R65 ;  /* 0x000000ffff100224 */ /* 0x001fe400078e0041 */
[----:B------:R-:W-:Y:S01]  /*19780*/  @P0 IMAD.MOV.U32 R17, RZ, RZ, R59 ;  /* 0x000000ffff110224 */ /* 0x000fe200078e003b */
[----:B-1----:R-:W3:Y:S04]  /*19790*/  LDL R78, [R1+0x3d8] ;  /* 0x0003d800014e7983 */ /* 0x002ee80000100800 */
[----:B------:R0:W3:Y:S04]  /*197a0*/  @P0 LDG.E.U8 R60, desc[UR20][R16.64] ;  /* 0x00000014103c0981 */ /* 0x0000e8000c1e1100 */
[----:B------:R-:W3:Y:S01]  /*197b0*/  LDL.LU R48, [R1+0x1130] ;  /* 0x0011300001307983 */ /* 0x000ee20000300800 */
[----:B0-----:R-:W-:-:S02]  /*197c0*/  @P0 IMAD.MOV.U32 R16, RZ, RZ, R90 ;  /* 0x000000ffff100224 */ /* 0x001fc400078e005a */
[----:B------:R-:W-:-:S05]  /*197d0*/  @P0 IMAD.MOV.U32 R17, RZ, RZ, R71 ;  /* 0x000000ffff110224 */ /* 0x000fca00078e0047 */
[----:B------:R0:W3:Y:S02]  /*197e0*/  @P0 LDG.E.U8 R54, desc[UR20][R16.64] ;  /* 0x0000001410360981 */ /* 0x0000e4000c1e1100 */
[----:B0-----:R-:W-:Y:S02]  /*197f0*/  @P0 IMAD.MOV.U32 R16, RZ, RZ, R83 ;  /* 0x000000ffff100224 */ /* 0x001fe400078e0053 */
[----:B------:R-:W-:Y:S01]  /*19800*/  @P0 IMAD.MOV.U32 R17, RZ, RZ, R77 ;  /* 0x000000ffff110224 */ /* 0x000fe200078e004d */
[----:B----4-:R0:W-:Y:S04]  /*19810*/  STL [R1+0xf80], R72 ;  /* 0x000f804801007387 */ /* 0x0101e80000100800 */
[----:B------:R-:W4:Y:S04]  /*19820*/  LDL.LU R47, [R1+0x112c] ;  /* 0x00112c00012f7983 */ /* 0x000f280000300800 */
[----:B------:R-:W4:Y:S04]  /*19830*/  LDL.LU R53, [R1+0x1128] ;  /* 0x0011280001357983 */ /* 0x000f280000300800 */
[----:B--2---:R-:W-:Y:S04]  /*19840*/  STL [R1+0xf84], R66 ;  /* 0x000f844201007387 */ /* 0x004fe80000100800 */
[----:B------:R-:W2:Y:S04]  /*19850*/  LDL.LU R59, [R1+0x1124] ;  /* 0x00112400013b7983 */ /* 0x000ea80000300800 */
[----:B------:R-:W2:Y:S04]  /*19860*/  LDL.LU R65, [R1+0x1120] ;  /* 0x0011200001417983 */ /* 0x000ea80000300800 */
[----:B---3--:R-:W-:Y:S01]  /*19870*/  STL [R1+0xf88], R60 ;  /* 0x000f883c01007387 */ /* 0x008fe20000100800 */
[----:B------:R-:W-:-:S03]  /*19880*/  PRMT R48, RZ, 0x7610, R48 ;  /* 0x00007610ff307816 */ /* 0x000fc60000000030 */
[----:B------:R-:W3:Y:S04]  /*19890*/  LDL.LU R71, [R1+0x111c] ;  /* 0x00111c0001477983 */ /* 0x000ee80000300800 */
[----:B------:R-:W2:Y:S04]  /*198a0*/  LDL.LU R90, [R1+0x1118] ;  /* 0x00111800015a7983 */ /* 0x000ea80000300800 */
[----:B------:R1:W2:Y:S04]  /*198b0*/  @P0 LDG.E.U8 R48, desc[UR20][R16.64] ;  /* 0x0000001410300981 */ /* 0x0002a8000c1e1100 */
[----:B------:R-:W-:Y:S04]  /*198c0*/  STL [R1+0xf8c], R54 ;  /* 0x000f8c3601007387 */ /* 0x000fe80000100800 */
[----:B------:R-:W2:Y:S04]  /*198d0*/  LDL.LU R77, [R1+0x1114] ;  /* 0x00111400014d7983 */ /* 0x000ea80000300800 */
[----:B------:R-:W2:Y:S04]  /*198e0*/  LDL.LU R83, [R1+0x1110] ;  /* 0x0011100001537983 */ /* 0x000ea80000300800 */
[----:B------:R-:W2:Y:S01]  /*198f0*/  LDL R17, [R1+0x3d4] ;  /* 0x0003d40001117983 */ /* 0x000ea20000100800 */
[----:B0-----:R-:W-:Y:S01]  /*19900*/  PRMT R72, RZ, 0x7610, R72 ;  /* 0x00007610ff487816 */ /* 0x001fe20000000048 */
[----:B-1----:R-:W-:-:S02]  /*19910*/  @P0 IMAD.MOV.U32 R16, RZ, RZ, R78 ;  /* 0x000000ffff100224 */ /* 0x002fc400078e004e */
[----:B------:R-:W-:-:S05]  /*19920*/  VIADD R15, R0, 0x7e ;  /* 0x0000007e000f7836 */ /* 0x000fca0000000000 */
[----:B------:R-:W-:-:S05]  /*19930*/  IABS R12, R15 ;  /* 0x0000000f000c7213 */ /* 0x000fca0000000000 */
[----:B------:R-:W-:Y:S01]  /*19940*/  IMAD.HI.U32 R13, R11, R12, RZ ;  /* 0x0000000c0b0d7227 */ /* 0x000fe200078e00ff */
[----:B--2---:R0:W2:Y:S03]  /*19950*/  @P0 LDG.E.U8 R72, desc[UR20][R16.64] ;  /* 0x0000001410480981 */ /* 0x0040a6000c1e1100 */
[----:B------:R-:W-:-:S04]  /*19960*/  IMAD.MOV R13, RZ, RZ, -R13 ;  /* 0x000000ffff0d7224 */ /* 0x000fc800078e0a0d */
[----:B------:R-:W-:Y:S01]  /*19970*/  IMAD R12, R10, R13, R12 ;  /* 0x0000000d0a0c7224 */ /* 0x000fe200078e020c */
[----:B------:R-:W-:Y:S01]  /*19980*/  PRMT R13, RZ, 0x7610, R13 ;  /* 0x00007610ff0d7816 */ /* 0x000fe2000000000d */
[----:B0-----:R-:W-:Y:S02]  /*19990*/  @P0 IMAD.MOV.U32 R16, RZ, RZ, R91 ;  /* 0x000000ffff100224 */ /* 0x001fe400078e005b */
[----:B------:R-:W-:Y:S01]  /*199a0*/  @P0 IMAD.MOV.U32 R17, RZ, RZ, R84 ;  /* 0x000000ffff110224 */ /* 0x000fe200078e0054 */
[----:B------:R-:W-:Y:S04]  /*199b0*/  STL [R1+0xf90], R48 ;  /* 0x000f903001007387 */ /* 0x000fe80000100800 */
[----:B------:R0:W3:Y:S04]  /*199c0*/  @P0 LDG.E.U8 R13, desc[UR20][R16.64] ;  /* 0x00000014100d0981 */ /* 0x0000e8000c1e1100 */
[----:B--2---:R1:W-:Y:S04]  /*199d0*/  STL [R1+0xc4], R72 ;  /* 0x0000c44801007387 */ /* 0x0043e80000100800 */
[----:B------:R-:W0:Y:S04]  /*199e0*/  LDL R16, [R1+0x474] ;  /* 0x0004740001107983 */ /* 0x000e280000100800 */
[----:B------:R-:W0:Y:S01]  /*199f0*/  LDL R17, [R1+0x478] ;  /* 0x0004780001117983 */ /* 0x000e220000100800 */
[----:B------:R-:W-:-:S03]  /*19a00*/  PRMT R90, RZ, 0x7610, R90 ;  /* 0x00007610ff5a7816 */ /* 0x000fc6000000005a */
[----:B-1----:R-:W2:Y:S04]  /*19a10*/  LDL R72, [R1+0x634] ;  /* 0x0006340001487983 */ /* 0x002ea80000100800 */
[----:B------:R-:W2:Y:S04]  /*19a20*/  LDL R78, [R1+0x674] ;  /* 0x00067400014e7983 */ /* 0x000ea80000100800 */
[----:B------:R-:W2:Y:S04]  /*19a30*/  LDL R84, [R1+0x678] ;  /* 0x0006780001547983 */ /* 0x000ea80000100800 */
[----:B------:R-:W2:Y:S01]  /*19a40*/  LDL R91, [R1+0x6b4] ;  /* 0x0006b400015b7983 */ /* 0x000ea20000100800 */
[----:B0-----:R-:W-:-:S04]  /*19a50*/  @P0 LOP3.LUT R17, R17, R16, RZ, 0x3c, !PT ;  /* 0x0000001011110212 */ /* 0x001fc800078e3cff */
[----:B------:R-:W-:-:S04]  /*19a60*/  @P0 LOP3.LUT R16, R17, R16, RZ, 0x3c, !PT ;  /* 0x0000001011100212 */ /* 0x000fc800078e3cff */
[----:B------:R-:W-:-:S05]  /*19a70*/  @P0 LOP3.LUT R17, R17, R16, RZ, 0x3c, !PT ;  /* 0x0000001011110212 */ /* 0x000fca00078e3cff */
[----:B------:R-:W2:Y:S04]  /*19a80*/  @P0 LDG.E.U8 R90, desc[UR20][R16.64] ;  /* 0x00000014105a0981 */ /* 0x000ea8000c1e1100 */
[----:B---3--:R0:W-:Y:S04]  /*19a90*/  STL [R1+0xa8], R13 ;  /* 0x0000a80d01007387 */ /* 0x0081e80000100800 */
[----:B0-----:R-:W3:Y:S04]  /*19aa0*/  LDL R13, [R1+0x6b8] ;  /* 0x0006b800010d7983 */ /* 0x001ee80000100800 */
[----:B--2---:R0:W-:Y:S04]  /*19ab0*/  STL [R1+0x8c], R90 ;  /* 0x00008c5a01007387 */ /* 0x0041e80000100800 */
[----:B0-----:R-:W2:Y:S04]  /*19ac0*/  LDL.LU R90, [R1+0x110c] ;  /* 0x00110c00015a7983 */ /* 0x001ea80000300800 */
[----:B------:R-:W2:Y:S04]  /*19ad0*/  LDL R16, [R1+0x4b4] ;  /* 0x0004b40001107983 */ /* 0x000ea80000100800 */
[----:B------:R-:W2:Y:S01]  /*19ae0*/  LDL R17, [R1+0x4b8] ;  /* 0x0004b80001117983 */ /* 0x000ea20000100800 */
[----:B------:R-:W-:-:S02]  /*19af0*/  PRMT R83, RZ, 0x7610, R83 ;  /* 0x00007610ff537816 */ /* 0x000fc40000000053 */
[----:B--2---:R-:W-:-:S04]  /*19b00*/  @P0 LOP3.LUT R17, R17, R16, RZ, 0x3c, !PT ;  /* 0x0000001011110212 */ /* 0x004fc800078e3cff */
[----:B------:R-:W-:-:S04]  /*19b10*/  @P0 LOP3.LUT R16, R17, R16, RZ, 0x3c, !PT ;  /* 0x0000001011100212 */ /* 0x000fc800078e3cff */
[----:B------:R-:W-:-:S05]  /*19b20*/  @P0 LOP3.LUT R17, R17, R16, RZ, 0x3c, !PT ;  /* 0x0000001011110212 */ /* 0x000fca00078e3cff */
[----:B------:R-:W2:Y:S04]  /*19b30*/  @P0 LDG.E.U8 R83, desc[UR20][R16.64] ;  /* 0x0000001410530981 */ /* 0x000ea8000c1e1100 */
        /* <DEDUP_REMOVED lines=44> */
[----:B------:R0:W2:Y:S02]  /*19e00*/  @P0 LDG.E.U8 R90, desc[UR20][R16.64] ;  /* 0x00000014105a0981 */ /* 0x0000a4000c1e1100 */
[----:B0-----:R-:W-:Y:S01]  /*19e10*/  @P0 IMAD.MOV.U32 R16, RZ, RZ, R59 ;  /* 0x000000ffff100224 */ /* 0x001fe200078e003b */
[----:B------:R-:W-:Y:S01]  /*19e20*/  PRMT R83, RZ, 0x7610, R83 ;  /* 0x00007610ff537816 */ /* 0x000fe20000000053 */
[----:B------:R-:W-:Y:S01]  /*19e30*/  @P0 IMAD.MOV.U32 R17, RZ, RZ, R72 ;  /* 0x000000ffff110224 */ /* 0x000fe200078e0048 */
[----:B------:R-:W-:-:S04]  /*19e40*/  PRMT R77, RZ, 0x7610, R77 ;  /* 0x00007610ff4d7816 */ /* 0x000fc8000000004d */
[----:B------:R0:W3:Y:S04]  /*19e50*/  @P0 LDG.E.U8 R83, desc[UR20][R16.64] ;  /* 0x0000001410530981 */ /* 0x0000e8000c1e1100 */
[----:B--2---:R1:W-:Y:S04]  /*19e60*/  STL [R1+0xf94], R90 ;  /* 0x000f945a01007387 */ /* 0x0043e80000100800 */
[----:B------:R-:W2:Y:S01]  /*19e70*/  LDL.LU R59, [R1+0x10f4] ;  /* 0x0010f400013b7983 */ /* 0x000ea20000300800 */
[----:B0-----:R-:W-:Y:S02]  /*19e80*/  @P0 IMAD.MOV.U32 R16, RZ, RZ, R84 ;  /* 0x000000ffff100224 */ /* 0x001fe400078e0054 */
[----:B------:R-:W-:Y:S01]  /*19e90*/  @P0 IMAD.MOV.U32 R17, RZ, RZ, R78 ;  /* 0x000000ffff110224 */ /* 0x000fe200078e004e */
[----:B------:R-:W-:-:S04]  /*19ea0*/  PRMT R71, RZ, 0x7610, R71 ;  /* 0x00007610ff477816 */ /* 0x000fc80000000047 */
[----:B------:R3:W2:Y:S01]  /*19eb0*/  @P0 LDG.E.U8 R77, desc[UR20][R16.64] ;  /* 0x00000014104d0981 */ /* 0x0006a2000c1e1100 */
[----:B------:R-:W-:Y:S01]  /*19ec0*/  PRMT R65, RZ, 0x7610, R65 ;  /* 0x00007610ff417816 */ /* 0x000fe20000000041 */
[----:B---3--:R-:W-:Y:S02]  /*19ed0*/  @P0 IMAD.MOV.U32 R16, RZ, RZ, R13 ;  /* 0x000000ffff100224 */ /* 0x008fe400078e000d */
[----:B------:R-:W-:-:S05]  /*19ee0*/  @P0 IMAD.MOV.U32 R17, RZ, RZ, R91 ;  /* 0x000000ffff110224 */ /* 0x000fca00078e005b */
[----:B------:R0:W3:Y:S02]  /*19ef0*/  @P0 LDG.E.U8 R71, desc[UR20][R16.64] ;  /* 0x0000001410470981 */ /* 0x0000e4000c1e1100 */
[----:B0-----:R-:W-:Y:S02]  /*19f00*/  @P0 IMAD.MOV.U32 R16, RZ, RZ, R35 ;  /* 0x000000ffff100224 */ /* 0x001fe400078e0023 */
[----:B------:R-:W-:-:S05]  /*19f10*/  @P0 IMAD.MOV.U32 R17, RZ, RZ, R29 ;  /* 0x000000ffff110224 */ /* 0x000fca00078e001d */
[----:B------:R0:W3:Y:S01]  /*19f20*/  @P0 LDG.E.U8 R65, desc[UR20][R16.64] ;  /* 0x0000001410410981 */ /* 0x0000e2000c1e1100 */
[----:B----4-:R-:W-:Y:S01]  /*19f30*/  PRMT R53, RZ, 0x7610, R53 ;  /* 0x00007610ff357816 */ /* 0x010fe20000000035 */
[----:B0-----:R-:W-:Y:S02]  /*19f40*/  @P0 IMAD.MOV.U32 R16, RZ, RZ, R58 ;  /* 0x000000ffff100224 */ /* 0x001fe400078e003a */
[----:B------:R-:W-:Y:S01]  /*19f50*/  @P0 IMAD.MOV.U32 R17, RZ, RZ, R52 ;  /* 0x000000ffff110224 */ /* 0x000fe200078e0034 */
[----:B--2---:R-:W-:-:S06]  /*19f60*/  PRMT R59, RZ, 0x7610, R59 ;  /* 0x00007610ff3b7816 */ /* 0x004fcc000000003b */
[----:B------:R0:W2:Y:S02]  /*19f70*/  @P0 LDG.E.U8 R59, desc[UR20][R16.64] ;  /* 0x00000014103b0981 */ /* 0x0000a4000c1e1100 */
[----:B0-----:R-:W-:Y:S02]  /*19f80*/  @P0 IMAD.MOV.U32 R16, RZ, RZ, R82 ;  /* 0x000000ffff100224 */ /* 0x001fe400078e0052 */
[----:B------:R-:W-:-:S05]  /*19f90*/  @P0 IMAD.MOV.U32 R17, RZ, RZ, R64 ;  /* 0x000000ffff110224 */ /* 0x000fca00078e0040 */
[----:B------:R0:W4:Y:S04]  /*19fa0*/  @P0 LDG.E.U8 R53, desc[UR20][R16.64] ;  /* 0x0000001410350981 */ /* 0x000128000c1e1100 */
[----:B------:R-:W-:Y:S04]  /*19fb0*/  STL [R1+0xf98], R83 ;  /* 0x000f985301007387 */ /* 0x000fe80000100800 */
[----:B------:R-:W-:Y:S04]  /*19fc0*/  STL [R1+0xf9c], R77 ;  /* 0x000f9c4d01007387 */ /* 0x000fe80000100800 */
[----:B---3--:R-:W-:Y:S04]  /*19fd0*/  STL [R1+0xfa0], R71 ;  /* 0x000fa04701007387 */ /* 0x008fe80000100800 */
[----:B------:R-:W3:Y:S04]  /*19fe0*/  LDL.LU R29, [R1+0x10f0] ;  /* 0x0010f000011d7983 */ /* 0x000ee80000300800 */
[----:B------:R-:W3:Y:S01]  /*19ff0*/  LDL.LU R35, [R1+0x10ec] ;  /* 0x0010ec0001237983 */ /* 0x000ee20000300800 */
[----:B------:R-:W-:-:S03]  /*1a000*/  PRMT R47, RZ, 0x7610, R47 ;  /* 0x00007610ff2f7816 */ /* 0x000fc6000000002f */
[----:B------:R-:W-:Y:S01]  /*1a010*/  STL [R1+0xfa4], R65 ;  /* 0x000fa44101007387 */ /* 0x000fe20000100800 */
[----:B0-----:R-:W-:-:S03]  /*1a020*/  @P0 IMAD.MOV.U32 R16, RZ, RZ, R76 ;  /* 0x000000ffff100224 */ /* 0x001fc600078e004c */
[----:B------:R-:W3:Y:S01]  /*1a030*/  LDL.LU R52, [R1+0x10e8] ;  /* 0x0010e80001347983 */ /* 0x000ee20000300800 */
[----:B------:R-:W-:-:S03]  /*1a040*/  @P0 IMAD.MOV.U32 R17, RZ, RZ, R70 ;  /* 0x000000ffff110224 */ /* 0x000fc600078e0046 */
[----:B------:R-:W3:Y:S04]  /*1a050*/  LDL.LU R58, [R1+0x10e4] ;  /* 0x0010e400013a7983 */ /* 0x000ee80000300800 */
[----:B------:R-:W3:Y:S04]  /*1a060*/  @P0 LDG.E.U8 R47, desc[UR20][R16.64] ;  /* 0x00000014102f0981 */ /* 0x000ee8000c1e1100 */
[----:B--2---:R-:W-:Y:S04]  /*1a070*/  STL [R1+0xfa8], R59 ;  /* 0x000fa83b01007387 */ /* 0x004fe80000100800 */
[----:B------:R-:W2:Y:S04]  /*1a080*/  LDL.LU R64, [R1+0x10e0] ;  /* 0x0010e00001407983 */ /* 0x000ea80000300800 */
[----:B------:R-:W2:Y:S04]  /*1a090*/  LDL.LU R82, [R1+0x10dc] ;  /* 0x0010dc0001527983 */ /* 0x000ea80000300800 */
[----:B-1----:R-:W2:Y:S04]  /*1a0a0*/  LDL R90, [R1+0x5bc] ;  /* 0x0005bc00015a7983 */ /* 0x002ea80000100800 */
[----:B------:R-:W2:Y:S04]  /*1a0b0*/  LDL R72, [R1+0x5c0] ;  /* 0x0005c00001487983 */ /* 0x000ea80000100800 */
[----:B----4-:R-:W-:Y:S04]  /*1a0c0*/  STL [R1+0xfac], R53 ;  /* 0x000fac3501007387 */ /* 0x010fe80000100800 */
[----:B------:R-:W4:Y:S04]  /*1a0d0*/  LDL.LU R70, [R1+0x10d8] ;  /* 0x0010d80001467983 */ /* 0x000f280000300800 */
[----:B------:R-:W2:Y:S04]  /*1a0e0*/  LDL.LU R76, [R1+0x10d4] ;  /* 0x0010d400014c7983 */ /* 0x000ea80000300800 */
[----:B------:R-:W2:Y:S04]  /*1a0f0*/  LDL R16, [R1+0x3dc] ;  /* 0x0003dc0001107983 */ /* 0x000ea80000100800 */
[----:B------:R-:W2:Y:S01]  /*1a100*/  LDL R17, [R1+0x3e0] ;  /* 0x0003e00001117983 */ /* 0x000ea20000100800 */
[----:B------:R-:W-:-:S03]  /*1a110*/  PRMT R14, RZ, 0x7610, R14 ;  /* 0x00007610ff0e7816 */ /* 0x000fc6000000000e */
[----:B------:R-:W4:Y:S04]  /*1a120*/  LDL R78, [R1+0x5fc] ;  /* 0x0005fc00014e7983 */ /* 0x000f280000100800 */
[----:B------:R-:W4:Y:S04]  /*1a130*/  LDL R84, [R1+0x600] ;  /* 0x0006000001547983 */ /* 0x000f280000100800 */
[----:B------:R-:W4:Y:S04]  /*1a140*/  LDL R91, [R1+0x63c] ;  /* 0x00063c00015b7983 */ /* 0x000f280000100800 */
[----:B------:R-:W4:Y:S04]  /*1a150*/  LDL R13, [R1+0x640] ;  /* 0x00064000010d7983 */ /* 0x000f280000100800 */
[----:B---3--:R-:W-:Y:S01]  /*1a160*/  STL [R1+0xfb0], R47 ;  /* 0x000fb02f01007387 */ /* 0x008fe20000100800 */
[----:B--2---:R-:W-:-:S04]  /*1a170*/  @P0 LOP3.LUT R17, R17, R16, RZ, 0x3c, !PT ;  /* 0x0000001011110212 */ /* 0x004fc800078e3cff */
[----:B------:R-:W-:-:S04]  /*1a180*/  @P0 LOP3.LUT R16, R17, R16, RZ, 0x3c, !PT ;  /* 0x0000001011100212 */ /* 0x000fc800078e3cff */
[----:B------:R-:W-:-:S05]  /*1a190*/  @P0 LOP3.LUT R17, R17, R16, RZ, 0x3c, !PT ;  /* 0x0000001011110212 */ /* 0x000fca00078e3cff */
[----:B------:R0:W2:Y:S04]  /*1a1a0*/  @P0 LDG.E.U8 R14, desc[UR20][R16.64] ;  /* 0x00000014100e0981 */ /* 0x0000a8000c1e1100 */
[----:B------:R-:W0:Y:S04]  /*1a1b0*/  LDL R16, [R1+0x43c] ;  /* 0x00043c0001107983 */ /* 0x000e280000100800 */
[----:B------:R-:W0:Y:S01]  /*1a1c0*/  LDL R17, [R1+0x440] ;  /* 0x0004400001117983 */ /* 0x000e220000100800 */
[----:B------:R-:W-:Y:S02]  /*1a1d0*/  PRMT R82, RZ, 0x7610, R82 ;  /* 0x00007610ff527816 */ /* 0x000fe40000000052 */
[----:B0-----:R-:W-:-:S04]  /*1a1e0*/  @P0 LOP3.LUT R17, R17, R16, RZ, 0x3c, !PT ;  /* 0x0000001011110212 */ /* 0x001fc800078e3cff */
[----:B------:R-:W-:-:S04]  /*1a1f0*/  @P0 LOP3.LUT R16, R17, R16, RZ, 0x3c, !PT ;  /* 0x0000001011100212 */ /* 0x000fc800078e3cff */
[----:B------:R-:W-:-:S05]  /*1a200*/  @P0 LOP3.LUT R17, R17, R16, RZ, 0x3c, !PT ;  /* 0x0000001011110212 */ /* 0x000fca00078e3cff */
[----:B------:R-:W3:Y:S04]  /*1a210*/  @P0 LDG.E.U8 R82, desc[UR20][R16.64] ;  /* 0x0000001410520981 */ /* 0x000ee8000c1e1100 */
[----:B--2---:R0:W-:Y:S04]  /*1a220*/  STL [R1+0xc0], R14 ;  /* 0x0000c00e01007387 */ /* 0x0041e80000100800 */
[----:B0-----:R-:W2:Y:S04]  /*1a230*/  LDL R14, [R1+0x67c] ;  /* 0x00067c00010e7983 */ /* 0x001ea80000100800 */
[----:B---3--:R0:W-:Y:S04]  /*1a240*/  STL [R1+0xa4], R82 ;  /* 0x0000a45201007387 */ /* 0x0081e80000100800 */
[----:B0-----:R-:W3:Y:S04]  /*1a250*/  LDL.LU R82, [R1+0x10d0] ;  /* 0x0010d00001527983 */ /* 0x001ee80000300800 */
        /* <DEDUP_REMOVED lines=11> */
[----:B---3--:R-:W-:-:S02]  /*1a310*/  PRMT R82, RZ, 0x7610, R82 ;  /* 0x00007610ff527816 */ /* 0x008fc40000000052 */
[----:B--2---:R-:W-:-:S04]  /*1a320*/  @P0 LOP3.LUT R17, R17, R16, RZ, 0x3c, !PT ;  /* 0x0000001011110212 */ /* 0x004fc800078e3cff */
        /* <DEDUP_REMOVED lines=26> */
[----:B------:R-:W-:Y:S02]  /*1a4d0*/  PRMT R66, RZ, 0x7610, R66 ;  /* 0x00007610ff427816 */ /* 0x000fe40000000042 */
[----:B------:R-:W-:Y:S02]  /*1a4e0*/  PRMT R88, RZ, 0x7610, R88 ;  /* 0x00007610ff587816 */ /* 0x000fe40000000058 */
[----:B---3--:R-:W-:-:S04]  /*1a4f0*/  @P0 LOP3.LUT R17, R17, R16, RZ, 0x3c, !PT ;  /* 0x0000001011110212 */ /* 0x008fc800078e3cff */
[----:B------:R-:W-:-:S04]  /*1a500*/  @P0 LOP3.LUT R16, R17, R16, RZ, 0x3c, !PT ;  /* 0x0000001011100212 */ /* 0x000fc800078e3cff */
[----:B------:R-:W-:-:S05]  /*1a510*/  @P0 LOP3.LUT R17, R17, R16, RZ, 0x3c, !PT ;  /* 0x0000001011110212 */ /* 0x000fca00078e3cff */
[----:B------:R0:W3:Y:S02]  /*1a520*/  @P0 LDG.E.U8 R83, desc[UR20][R16.64] ;  /* 0x0000001410530981 */ /* 0x0000e4000c1e1100 */
[----:B0-----:R-:W-:Y:S02]  /*1a530*/  @P0 IMAD.MOV.U32 R16, RZ, RZ, R72 ;  /* 0x000000ffff100224 */ /* 0x001fe400078e0048 */
[----:B------:R-:W-:-:S05]  /*1a540*/  @P0 IMAD.MOV.U32 R17, RZ, RZ, R90 ;  /* 0x000000ffff110224 */ /* 0x000fca00078e005a */
[----:B------:R4:W3:Y:S01]  /*1a550*/  @P0 LDG.E.U8 R66, desc[UR20][R16.64] ;  /* 0x0000001410420981 */ /* 0x0008e2000c1e1100 */
[----:B--2---:R-:W-:Y:S01]  /*1a560*/  PRMT R82, RZ, 0x7610, R82 ;  /* 0x00007610ff527816 */ /* 0x004fe20000000052 */
[----:B----4-:R-:W-:Y:S02]  /*1a570*/  @P0 IMAD.MOV.U32 R16, RZ, RZ, R84 ;  /* 0x000000ffff100224 */ /* 0x010fe400078e0054 */
[----:B------:R-:W-:-:S05]  /*1a580*/  @P0 IMAD.MOV.U32 R17, RZ, RZ, R78 ;  /* 0x000000ffff110224 */ /* 0x000fca00078e004e */
[----:B------:R0:W2:Y:S02]  /*1a590*/  @P0 LDG.E.U8 R88, desc[UR20][R16.64] ;  /* 0x0000001410580981 */ /* 0x0000a4000c1e1100 */
[----:B0-----:R-:W-:Y:S02]  /*1a5a0*/  @P0 IMAD.MOV.U32 R16, RZ, RZ, R13 ;  /* 0x000000ffff100224 */ /* 0x001fe400078e000d */
[----:B------:R-:W-:-:S05]  /*1a5b0*/  @P0 IMAD.MOV.U32 R17, RZ, RZ, R91 ;  /* 0x000000ffff110224 */ /* 0x000fca00078e005b */
[----:B------:R0:W4:Y:S01]  /*1a5c0*/  @P0 LDG.E.U8 R82, desc[UR20][R16.64] ;  /* 0x0000001410520981 */ /* 0x000122000c1e1100 */
[----:B------:R-:W-:Y:S02]  /*1a5d0*/  PRMT R76, RZ, 0x7610, R76 ;  /* 0x00007610ff4c7816 */ /* 0x000fe4000000004c */
[----:B------:R-:W-:Y:S01]  /*1a5e0*/  PRMT R70, RZ, 0x7610, R70 ;  /* 0x00007610ff467816 */ /* 0x000fe20000000046 */
[----:B0-----:R-:W-:Y:S02]  /*1a5f0*/  @P0 IMAD.MOV.U32 R16, RZ, RZ, R52 ;  /* 0x000000ffff100224 */ /* 0x001fe400078e0034 */
[----:B------:R-:W-:-:S05]  /*1a600*/  @P0 IMAD.MOV.U32 R17, RZ, RZ, R14 ;  /* 0x000000ffff110224 */ /* 0x000fca00078e000e */
[----:B------:R0:W3:Y:S01]  /*1a610*/  @P0 LDG.E.U8 R76, desc[UR20][R16.64] ;  /* 0x00000014104c0981 */ /* 0x0000e2000c1e1100 */
[----:B------:R-:W-:Y:S01]  /*1a620*/  PRMT R64, RZ, 0x7610, R64 ;  /* 0x00007610ff407816 */ /* 0x000fe20000000040 */
[----:B0-----:R-:W-:Y:S02]  /*1a630*/  @P0 IMAD.MOV.U32 R16, RZ, RZ, R32 ;  /* 0x000000ffff100224 */ /* 0x001fe400078e0020 */
[----:B------:R-:W-:-:S05]  /*1a640*/  @P0 IMAD.MOV.U32 R17, RZ, RZ, R49 ;  /* 0x000000ffff110224 */ /* 0x000fca00078e0031 */
[----:B------:R0:W3:Y:S02]  /*1a650*/  @P0 LDG.E.U8 R70, desc[UR20][R16.64] ;  /* 0x0000001410460981 */ /* 0x0000e4000c1e1100 */
[----:B0-----:R-:W-:Y:S02]  /*1a660*/  @P0 IMAD.MOV.U32 R16, RZ, RZ, R51 ;  /* 0x000000ffff100224 */ /* 0x001fe400078e0033 */
[----:B------:R-:W-:-:S05]  /*1a670*/  @P0 IMAD.MOV.U32 R17, RZ, RZ, R36 ;  /* 0x000000ffff110224 */ /* 0x000fca00078e0024 */
[----:B------:R0:W3:Y:S04]  /*1a680*/  @P0 LDG.E.U8 R64, desc[UR20][R16.64] ;  /* 0x0000001410400981 */ /* 0x0000e8000c1e1100 */
[----:B--2---:R1:W-:Y:S04]  /*1a690*/  STL [R1+0xfb4], R88 ;  /* 0x000fb45801007387 */ /* 0x0043e80000100800 */
[----:B----4-:R-:W-:Y:S04]  /*1a6a0*/  STL [R1+0xfb8], R82 ;  /* 0x000fb85201007387 */ /* 0x010fe80000100800 */
[----:B------:R-:W2:Y:S01]  /*1a6b0*/  LDL.LU R52, [R1+0x10bc] ;  /* 0x0010bc0001347983 */ /* 0x000ea20000300800 */
[----:B------:R-:W-:Y:S01]  /*1a6c0*/  PRMT R58, RZ, 0x7610, R58 ;  /* 0x00007610ff3a7816 */ /* 0x000fe2000000003a */
[----:B0-----:R-:W-:-:S02]  /*1a6d0*/  @P0 IMAD.MOV.U32 R16, RZ, RZ, R87 ;  /* 0x000000ffff100224 */ /* 0x001fc400078e0057 */
[----:B------:R-:W-:-:S05]  /*1a6e0*/  @P0 IMAD.MOV.U32 R17, RZ, RZ, R63 ;  /* 0x000000ffff110224 */ /* 0x000fca00078e003f */
[----:B------:R0:W4:Y:S04]  /*1a6f0*/  @P0 LDG.E.U8 R58, desc[UR20][R16.64] ;  /* 0x00000014103a0981 */ /* 0x000128000c1e1100 */
[----:B---3--:R-:W-:Y:S04]  /*1a700*/  STL [R1+0xfbc], R76 ;  /* 0x000fbc4c01007387 */ /* 0x008fe80000100800 */
[----:B------:R-:W3:Y:S04]  /*1a710*/  LDL.LU R49, [R1+0x10b8] ;  /* 0x0010b80001317983 */ /* 0x000ee80000300800 */
[----:B------:R-:W3:Y:S01]  /*1a720*/  LDL.LU R32, [R1+0x10b4] ;  /* 0x0010b40001207983 */ /* 0x000ee20000300800 */
[----:B0-----:R-:W-:-:S02]  /*1a730*/  @P0 IMAD.MOV.U32 R16, RZ, RZ, R81 ;  /* 0x000000ffff100224 */ /* 0x001fc400078e0051 */
[----:B------:R-:W-:Y:S01]  /*1a740*/  @P0 IMAD.MOV.U32 R17, RZ, RZ, R57 ;  /* 0x000000ffff110224 */ /* 0x000fe200078e0039 */
[----:B------:R-:W-:Y:S04]  /*1a750*/  STL [R1+0xfc0], R70 ;  /* 0x000fc04601007387 */ /* 0x000fe80000100800 */
[----:B------:R-:W3:Y:S04]  /*1a760*/  LDL.LU R36, [R1+0x10b0] ;  /* 0x0010b00001247983 */ /* 0x000ee80000300800 */
[----:B------:R-:W3:Y:S01]  /*1a770*/  LDL.LU R51, [R1+0x10ac] ;  /* 0x0010ac0001337983 */ /* 0x000ee20000300800 */
[----:B------:R-:W-:-:S03]  /*1a780*/  PRMT R46, RZ, 0x7610, R46 ;  /* 0x00007610ff2e7816 */ /* 0x000fc6000000002e */
[----:B------:R-:W-:Y:S04]  /*1a790*/  STL [R1+0xfc4], R64 ;  /* 0x000fc44001007387 */ /* 0x000fe80000100800 */
[----:B------:R-:W3:Y:S04]  /*1a7a0*/  LDL.LU R63, [R1+0x10a8] ;  /* 0x0010a800013f7983 */ /* 0x000ee80000300800 */
[----:B------:R0:W-:Y:S04]  /*1a7b0*/  STL [R1+0x1c], R83 ;  /* 0x00001c5301007387 */ /* 0x0001e80000100800 */
[----:B------:R-:W3:Y:S04]  /*1a7c0*/  LDL.LU R87, [R1+0x10a4] ;  /* 0x0010a40001577983 */ /* 0x000ee80000300800 */
[----:B-1----:R-:W4:Y:S04]  /*1a7d0*/  LDL R88, [R1+0x548] ;  /* 0x0005480001587983 */ /* 0x002f280000100800 */
[----:B------:R1:W-:Y:S04]  /*1a7e0*/  STL [R1+0x4], R66 ;  /* 0x0000044201007387 */ /* 0x0003e80000100800 */
[----:B------:R-:W4:Y:S04]  /*1a7f0*/  LDL.LU R57, [R1+0x10a0] ;  /* 0x0010a00001397983 */ /* 0x000f280000300800 */
[----:B------:R-:W4:Y:S04]  /*1a800*/  LDL.LU R81, [R1+0x109c] ;  /* 0x00109c0001517983 */ /* 0x000f280000300800 */
[----:B0-----:R-:W4:Y:S04]  /*1a810*/  LDL R83, [R1+0x584] ;  /* 0x0005840001537983 */ /* 0x001f280000100800 */
[----:B------:R-:W4:Y:S04]  /*1a820*/  LDL R90, [R1+0x588] ;  /* 0x00058800015a7983 */ /* 0x000f280000100800 */
[----:B-1----:R-:W4:Y:S04]  /*1a830*/  LDL R66, [R1+0x5c4] ;  /* 0x0005c40001427983 */ /* 0x002f280000100800 */
[----:B------:R-:W4:Y:S01]  /*1a840*/  LDL R72, [R1+0x5c8] ;  /* 0x0005c80001487983 */ /* 0x000f220000100800 */
[----:B--2---:R-:W-:-:S06]  /*1a850*/  PRMT R52, RZ, 0x7610, R52 ;  /* 0x00007610ff347816 */ /* 0x004fcc0000000034 */
[----:B------:R0:W2:Y:S02]  /*1a860*/  @P0 LDG.E.U8 R52, desc[UR20][R16.64] ;  /* 0x0000001410340981 */ /* 0x0000a4000c1e1100 */
[----:B0-----:R-:W-:Y:S02]  /*1a870*/  @P0 IMAD.MOV.U32 R16, RZ, RZ, R75 ;  /* 0x000000ffff100224 */ /* 0x001fe400078e004b */
[----:B------:R-:W-:Y:S02]  /*1a880*/  @P0 IMAD.MOV.U32 R17, RZ, RZ, R69 ;  /* 0x000000ffff110224 */ /* 0x000fe400078e0045 */
[----:B------:R-:W2:Y:S04]  /*1a890*/  LDL.LU R69, [R1+0x1098] ;  /* 0x0010980001457983 */ /* 0x000ea80000300800 */
[----:B------:R-:W2:Y:S04]  /*1a8a0*/  LDL.LU R75, [R1+0x1094] ;  /* 0x00109400014b7983 */ /* 0x000ea80000300800 */
[----:B------:R0:W2:Y:S04]  /*1a8b0*/  @P0 LDG.E.U8 R46, desc[UR20][R16.64] ;  /* 0x00000014102e0981 */ /* 0x0000a8000c1e1100 */
[----:B------:R-:W2:Y:S04]  /*1a8c0*/  LDL R78, [R1+0x604] ;  /* 0x00060400014e7983 */ /* 0x000ea80000100800 */
[----:B------:R-:W2:Y:S04]  /*1a8d0*/  LDL R84, [R1+0x644] ;  /* 0x0006440001547983 */ /* 0x000ea80000100800 */
[----:B------:R-:W0:Y:S04]  /*1a8e0*/  LDL R16, [R1+0x3e4] ;  /* 0x0003e40001107983 */ /* 0x000e280000100800 */
[----:B------:R-:W0:Y:S04]  /*1a8f0*/  LDL R17, [R1+0x3e8] ;  /* 0x0003e80001117983 */ /* 0x000e280000100800 */
[----:B------:R-:W2:Y:S04]  /*1a900*/  LDL R91, [R1+0x648] ;  /* 0x00064800015b7983 */ /* 0x000ea80000100800 */
[----:B------:R-:W2:Y:S04]  /*1a910*/  LDL R13, [R1+0x684] ;  /* 0x00068400010d7983 */ /* 0x000ea80000100800 */
[----:B------:R-:W2:Y:S01]  /*1a920*/  LDL R14, [R1+0x688] ;  /* 0x00068800010e7983 */ /* 0x000ea20000100800 */
[----:B---3--:R-:W-:-:S02]  /*1a930*/  PRMT R87, RZ, 0x7610, R87 ;  /* 0x00007610ff577816 */ /* 0x008fc40000000057 */
[----:B0-----:R-:W-:-:S04]  /*1a940*/  @P0 LOP3.LUT R17, R17, R16, RZ, 0x3c, !PT ;  /* 0x0000001011110212 */ /* 0x001fc800078e3cff */
[----:B------:R-:W-:-:S04]  /*1a950*/  @P0 LOP3.LUT R16, R17, R16, RZ, 0x3c, !PT ;  /* 0x0000001011100212 */ /* 0x000fc800078e3cff */
[----:B------:R-:W-:-:S05]  /*1a960*/  @P0 LOP3.LUT R17, R17, R16, RZ, 0x3c, !PT ;  /* 0x0000001011110212 */ /* 0x000fca00078e3cff */
[----:B------:R-:W3:Y:S04]  /*1a970*/  @P0 LDG.E.U8 R87, desc[UR20][R16.64] ;  /* 0x0000001410570981 */ /* 0x000ee8000c1e1100 */
[----:B---3--:R0:W-:Y:S04]  /*1a980*/  STL [R1+0xbc], R87 ;  /* 0x0000bc5701007387 */ /* 0x0081e80000100800 */
[----:B0-----:R-:W3:Y:S04]  /*1a990*/  LDL.LU R87, [R1+0x1090] ;  /* 0x0010900001577983 */ /* 0x001ee80000300800 */
[----:B------:R-:W2:Y:S04]  /*1a9a0*/  LDL R16, [R1+0x444] ;  /* 0x0004440001107983 */ /* 0x000ea80000100800 */
[----:B------:R-:W2:Y:S01]  /*1a9b0*/  LDL R17, [R1+0x448] ;  /* 0x0004480001117983 */ /* 0x000ea20000100800 */
[----:B----4-:R-:W-:-:S02]  /*1a9c0*/  PRMT R81, RZ, 0x7610, R81 ;  /* 0x00007610ff517816 */ /* 0x010fc40000000051 */
[----:B--2---:R-:W-:-:S04]  /*1a9d0*/  @P0 LOP3.LUT R17, R17, R16, RZ, 0x3c, !PT ;  /* 0x0000001011110212 */ /* 0x004fc800078e3cff */
[----:B------:R-:W-:-:S04]  /*1a9e0*/  @P0 LOP3.LUT R16, R17, R16, RZ, 0x3c, !PT ;  /* 0x0000001011100212 */ /* 0x000fc800078e3cff */
[----:B------:R-:W-:-:S05]  /*1a9f0*/  @P0 LOP3.LUT R17, R17, R16, RZ, 0x3c, !PT ;  /* 0x0000001011110212 */ /* 0x000fca00078e3cff */
[----:B------:R-:W2:Y:S04]  /*1aa00*/  @P0 LDG.E.U8 R81, desc[UR20][R16.64] ;  /* 0x0000001410510981 */ /* 0x000ea8000c1e1100 */
[----:B--2---:R0:W-:Y:S04]  /*1aa10*/  STL [R1+0xa0], R81 ;  /* 0x0000a05101007387 */ /* 0x0041e80000100800 */
[----:B0-----:R-:W2:Y:S04]  /*1aa20*/  LDL.LU R81, [R1+0x108c] ;  /* 0x00108c0001517983 */ /* 0x001ea80000300800 */
[----:B------:R-:W4:Y:S04]  /*1aa30*/  LDL R16, [R1+0x484] ;  /* 0x0004840001107983 */ /* 0x000f280000100800 */
[----:B------:R-:W4:Y:S01]  /*1aa40*/  LDL R17, [R1+0x488] ;  /* 0x0004880001117983 */ /* 0x000f220000100800 */
[----:B---3--:R-:W-:-:S02]  /*1aa50*/  PRMT R87, RZ, 0x7610, R87 ;  /* 0x00007610ff577816 */ /* 0x008fc40000000057 */
[----:B----4-:R-:W-:-:S04]  /*1aa60*/  @P0 LOP3.LUT R17, R17, R16, RZ, 0x3c, !PT ;  /* 0x0000001011110212 */ /* 0x010fc800078e3cff */
[----:B------:R-:W-:-:S04]  /*1aa70*/  @P0 LOP3.LUT R16, R17, R16, RZ, 0x3c, !PT ;  /* 0x0000001011100212 */ /* 0x000fc800078e3cff */
[----:B------:R-:W-:-:S05]  /*1aa80*/  @P0 LOP3.LUT R17, R17, R16, RZ, 0x3c, !PT ;  /* 0x0000001011110212 */ /* 0x000fca00078e3cff */
[----:B------:R-:W3:Y:S04]  /*1aa90*/  @P0 LDG.E.U8 R87, desc[UR20][R16.64] ;  /* 0x0000001410570981 */ /* 0x000ee8000c1e1100 */
[----:B---3--:R0:W-:Y:S04]  /*1aaa0*/  STL [R1+0x84], R87 ;  /* 0x0000845701007387 */ /* 0x0081e80000100800 */
[----:B0-----:R-:W3:Y:S04]  /*1aab0*/  LDL.LU R87, [R1+0x1088] ;  /* 0x0010880001577983 */ /* 0x001ee80000300800 */
[----:B------:R-:W4:Y:S04]  /*1aac0*/  LDL R16, [R1+0x4c4] ;  /* 0x0004c40001107983 */ /* 0x000f280000100800 */
[----:B------:R-:W4:Y:S01]  /*1aad0*/  LDL R17, [R1+0x4c8] ;  /* 0x0004c80001117983 */ /* 0x000f220000100800 */
[----:B--2---:R-:W-:-:S02]  /*1aae0*/  PRMT R81, RZ, 0x7610, R81 ;  /* 0x00007610ff517816 */ /* 0x004fc40000000051 */
[----:B----4-:R-:W-:-:S04]  /*1aaf0*/  @P0 LOP3.LUT R17, R17, R16, RZ, 0x3c, !PT ;  /* 0x0000001011110212 */ /* 0x010fc800078e3cff */
        /* <DEDUP_REMOVED lines=11> */
[----:B------:R-:W3:Y:S01]  /*1abb0*/  @P0 LDG.E.U8 R87, desc[UR20][R16.64] ;  /* 0x0000001410570981 */ /* 0x000ee2000c1e1100 */
[----:B------:R-:W-:-:S03]  /*1abc0*/  PRMT R82, RZ, 0x7610, R82 ;  /* 0x00007610ff527816 */ /* 0x000fc60000000052 */
[----:B---3--:R0:W-:Y:S04]  /*1abd0*/  STL [R1+0x4c], R87 ;  /* 0x00004c5701007387 */ /* 0x0081e80000100800 */
[----:B0-----:R-:W3:Y:S04]  /*1abe0*/  LDL.LU R87, [R1+0x1080] ;  /* 0x0010800001577983 */ /* 0x001ee80000300800 */
[----:B------:R-:W4:Y:S01]  /*1abf0*/  LDL R17, [R1+0x544] ;  /* 0x0005440001117983 */ /* 0x000f220000100800 */
[----:B------:R-:W-:Y:S01]  /*1ac00*/  @P0 IMAD.MOV.U32 R16, RZ, RZ, R88 ;  /* 0x000000ffff100224 */ /* 0x000fe200078e0058 */
[----:B------:R-:W-:-:S02]  /*1ac10*/  PRMT R77, RZ, 0x7610, R77 ;  /* 0x00007610ff4d7816 */ /* 0x000fc4000000004d */
[----:B------:R-:W-:Y:S02]  /*1ac20*/  PRMT R60, RZ, 0x7610, R60 ;  /* 0x00007610ff3c7816 */ /* 0x000fe4000000003c */
[----:B--2---:R-:W-:Y:S01]  /*1ac30*/  PRMT R81, RZ, 0x7610, R81 ;  /* 0x00007610ff517816 */ /* 0x004fe20000000051 */
[----:B----4-:R0:W2:Y:S02]  /*1ac40*/  @P0 LDG.E.U8 R82, desc[UR20][R16.64] ;  /* 0x0000001410520981 */ /* 0x0100a4000c1e1100 */
[----:B0-----:R-:W-:Y:S02]  /*1ac50*/  @P0 IMAD.MOV.U32 R16, RZ, RZ, R90 ;  /* 0x000000ffff100224 */ /* 0x001fe400078e005a */
[----:B------:R-:W-:-:S05]  /*1ac60*/  @P0 IMAD.MOV.U32 R17, RZ, RZ, R83 ;  /* 0x000000ffff110224 */ /* 0x000fca00078e0053 */
[----:B------:R0:W4:Y:S02]  /*1ac70*/  @P0 LDG.E.U8 R77, desc[UR20][R16.64] ;  /* 0x00000014104d0981 */ /* 0x000124000c1e1100 */
[----:B0-----:R-:W-:Y:S02]  /*1ac80*/  @P0 IMAD.MOV.U32 R16, RZ, RZ, R72 ;  /* 0x000000ffff100224 */ /* 0x001fe400078e0048 */
[----:B------:R-:W-:-:S05]  /*1ac90*/  @P0 IMAD.MOV.U32 R17, RZ, RZ, R66 ;  /* 0x000000ffff110224 */ /* 0x000fca00078e0042 */
[----:B------:R0:W4:Y:S02]  /*1aca0*/  @P0 LDG.E.U8 R60, desc[UR20][R16.64] ;  /* 0x00000014103c0981 */ /* 0x000124000c1e1100 */
[----:B0-----:R-:W-:Y:S02]  /*1acb0*/  @P0 IMAD.MOV.U32 R16, RZ, RZ, R57 ;  /* 0x000000ffff100224 */ /* 0x001fe400078e0039 */
[----:B------:R-:W4:Y:S01]  /*1acc0*/  LDL.LU R57, [R1+0x107c] ;  /* 0x00107c0001397983 */ /* 0x000f220000300800 */
[----:B---3--:R-:W-:Y:S01]  /*1acd0*/  PRMT R87, RZ, 0x7610, R87 ;  /* 0x00007610ff577816 */ /* 0x008fe20000000057 */
[----:B------:R-:W-:-:S05]  /*1ace0*/  @P0 IMAD.MOV.U32 R17, RZ, RZ, R78 ;  /* 0x000000ffff110224 */ /* 0x000fca00078e004e */
[----:B------:R0:W3:Y:S01]  /*1acf0*/  @P0 LDG.E.U8 R87, desc[UR20][R16.64] ;  /* 0x0000001410570981 */ /* 0x0000e2000c1e1100 */
[----:B------:R-:W-:Y:S01]  /*1ad00*/  PRMT R75, RZ, 0x7610, R75 ;  /* 0x00007610ff4b7816 */ /* 0x000fe2000000004b */
[----:B0-----:R-:W-:Y:S02]  /*1ad10*/  @P0 IMAD.MOV.U32 R16, RZ, RZ, R91 ;  /* 0x000000ffff100224 */ /* 0x001fe400078e005b */
        /* <DEDUP_REMOVED lines=8> */
[----:B------:R-:W-:Y:S02]  /*1ada0*/  @P0 IMAD.MOV.U32 R17, RZ, RZ, R30 ;  /* 0x000000ffff110224 */ /* 0x000fe400078e001e */
[----:B------:R-:W3:Y:S04]  /*1adb0*/  LDL.LU R30, [R1+0x1078] ;  /* 0x00107800011e7983 */ /* 0x000ee80000300800 */
[----:B------:R0:W3:Y:S04]  /*1adc0*/  @P0 LDG.E.U8 R69, desc[UR20][R16.64] ;  /* 0x0000001410450981 */ /* 0x0000e8000c1e1100 */
[----:B------:R-:W3:Y:S01]  /*1add0*/  LDL.LU R56, [R1+0x1074] ;  /* 0x0010740001387983 */ /* 0x000ee20000300800 */
[----:B0-----:R-:W-:-:S02]  /*1ade0*/  @P0 IMAD.MOV.U32 R16, RZ, RZ, R55 ;  /* 0x000000ffff100224 */ /* 0x001fc400078e0037 */
[----:B------:R-:W-:Y:S02]  /*1adf0*/  @P0 IMAD.MOV.U32 R17, RZ, RZ, R31 ;  /* 0x000000ffff110224 */ /* 0x000fe400078e001f */
[----:B------:R-:W3:Y:S04]  /*1ae00*/  LDL.LU R31, [R1+0x1070] ;  /* 0x00107000011f7983 */ /* 0x000ee80000300800 */
[----:B------:R0:W3:Y:S01]  /*1ae10*/  @P0 LDG.E.U8 R63, desc[UR20][R16.64] ;  /* 0x00000014103f0981 */ /* 0x0000e2000c1e1100 */
[----:B------:R-:W-:-:S03]  /*1ae20*/  PRMT R51, RZ, 0x7610, R51 ;  /* 0x00007610ff337816 */ /* 0x000fc60000000033 */
[----:B------:R-:W3:Y:S01]  /*1ae30*/  LDL.LU R55, [R1+0x106c] ;  /* 0x00106c0001377983 */ /* 0x000ee20000300800 */
[----:B0-----:R-:W-:Y:S02]  /*1ae40*/  @P0 IMAD.MOV.U32 R16, RZ, RZ, R86 ;  /* 0x000000ffff100224 */ /* 0x001fe400078e0056 */
[----:B------:R-:W-:Y:S01]  /*1ae50*/  @P0 IMAD.MOV.U32 R17, RZ, RZ, R62 ;  /* 0x000000ffff110224 */ /* 0x000fe200078e003e */
[----:B------:R-:W-:Y:S01]  /*1ae60*/  PRMT R45, RZ, 0x7610, R45 ;  /* 0x00007610ff2d7816 */ /* 0x000fe2000000002d */
[----:B--2---:R0:W-:Y:S04]  /*1ae70*/  STL [R1+0x30], R82 ;  /* 0x0000305201007387 */ /* 0x0041e80000100800 */
[----:B0-----:R-:W2:Y:S04]  /*1ae80*/  LDL R82, [R1+0x4cc] ;  /* 0x0004cc0001527983 */ /* 0x001ea80000100800 */
[----:B------:R-:W2:Y:S04]  /*1ae90*/  LDL.LU R62, [R1+0x1068] ;  /* 0x00106800013e7983 */ /* 0x000ea80000300800 */
[----:B------:R-:W2:Y:S04]  /*1aea0*/  LDL.LU R86, [R1+0x1064] ;  /* 0x0010640001567983 */ /* 0x000ea80000300800 */
[----:B------:R-:W3:Y:S04]  /*1aeb0*/  LDL R88, [R1+0x50c] ;  /* 0x00050c0001587983 */ /* 0x000ee80000100800 */
[----:B----4-:R0:W-:Y:S04]  /*1aec0*/  STL [R1+0x18], R77 ;  /* 0x0000184d01007387 */ /* 0x0101e80000100800 */
[----:B------:R-:W4:Y:S04]  /*1aed0*/  LDL R83, [R1+0x54c] ;  /* 0x00054c0001537983 */ /* 0x000f280000100800 */
[----:B------:R-:W3:Y:S04]  /*1aee0*/  LDL R90, [R1+0x550] ;  /* 0x00055000015a7983 */ /* 0x000ee80000100800 */
[----:B0-----:R-:W3:Y:S01]  /*1aef0*/  LDL R77, [R1+0x510] ;  /* 0x00051000014d7983 */ /* 0x001ee20000100800 */
[----:B------:R-:W-:-:S06]  /*1af00*/  PRMT R57, RZ, 0x7610, R57 ;  /* 0x00007610ff397816 */ /* 0x000fcc0000000039 */
[----:B------:R0:W3:Y:S04]  /*1af10*/  @P0 LDG.E.U8 R57, desc[UR20][R16.64] ;  /* 0x0000001410390981 */ /* 0x0000e8000c1e1100 */
[----:B------:R1:W-:Y:S04]  /*1af20*/  STL [R1], R60 ;  /* 0x0000003c01007387 */ /* 0x0003e80000100800 */
[----:B------:R-:W3:Y:S01]  /*1af30*/  LDL R66, [R1+0x590] ;  /* 0x0005900001427983 */ /* 0x000ee20000100800 */
[----:B0-----:R-:W-:Y:S02]  /*1af40*/  @P0 IMAD.MOV.U32 R16, RZ, RZ, R93 ;  /* 0x000000ffff100224 */ /* 0x001fe400078e005d */
[----:B------:R-:W-:Y:S01]  /*1af50*/  @P0 IMAD.MOV.U32 R17, RZ, RZ, R68 ;  /* 0x000000ffff110224 */ /* 0x000fe200078e0044 */
[----:B-1----:R-:W3:Y:S04]  /*1af60*/  LDL R60, [R1+0x58c] ;  /* 0x00058c00013c7983 */ /* 0x002ee80000100800 */
[----:B------:R0:W3:Y:S04]  /*1af70*/  @P0 LDG.E.U8 R51, desc[UR20][R16.64] ;  /* 0x0000001410330981 */ /* 0x0000e8000c1e1100 */
[----:B------:R-:W3:Y:S04]  /*1af80*/  LDL.LU R68, [R1+0x1060] ;  /* 0x0010600001447983 */ /* 0x000ee80000300800 */
[----:B------:R-:W3:Y:S01]  /*1af90*/  LDL.LU R93, [R1+0x105c] ;  /* 0x00105c00015d7983 */ /* 0x000ee20000300800 */
[----:B0-----:R-:W-:-:S02]  /*1afa0*/  @P0 IMAD.MOV.U32 R16, RZ, RZ, R80 ;  /* 0x000000ffff100224 */ /* 0x001fc400078e0050 */
[----:B------:R-:W-:Y:S01]  /*1afb0*/  @P0 IMAD.MOV.U32 R17, RZ, RZ, R74 ;  /* 0x000000ffff110224 */ /* 0x000fe200078e004a */
[----:B------:R-:W3:Y:S04]  /*1afc0*/  LDL R72, [R1+0x5cc] ;  /* 0x0005cc0001487983 */ /* 0x000ee80000100800 */
[----:B------:R-:W3:Y:S04]  /*1afd0*/  LDL R78, [R1+0x5d0] ;  /* 0x0005d000014e7983 */ /* 0x000ee80000100800 */
[----:B------:R-:W3:Y:S04]  /*1afe0*/  LDL R84, [R1+0x60c] ;  /* 0x00060c0001547983 */ /* 0x000ee80000100800 */
[----:B------:R-:W3:Y:S04]  /*1aff0*/  LDL R91, [R1+0x610] ;  /* 0x00061000015b7983 */ /* 0x000ee80000100800 */
[----:B------:R-:W3:Y:S04]  /*1b000*/  LDL R13, [R1+0x64c] ;  /* 0x00064c00010d7983 */ /* 0x000ee80000100800 */
[----:B------:R-:W3:Y:S04]  /*1b010*/  LDL R14, [R1+0x650] ;  /* 0x00065000010e7983 */ /* 0x000ee80000100800 */
[----:B------:R-:W3:Y:S04]  /*1b020*/  LDL.LU R74, [R1+0x1058] ;  /* 0x00105800014a7983 */ /* 0x000ee80000300800 */
[----:B------:R-:W3:Y:S04]  /*1b030*/  LDL.LU R80, [R1+0x1054] ;  /* 0x0010540001507983 */ /* 0x000ee80000300800 */
[----:B------:R0:W3:Y:S04]  /*1b040*/  @P0 LDG.E.U8 R45, desc[UR20][R16.64] ;  /* 0x00000014102d0981 */ /* 0x0000e8000c1e1100 */
[----:B------:R-:W0:Y:S04]  /*1b050*/  LDL R16, [R1+0x3ec] ;  /* 0x0003ec0001107983 */ /* 0x000e280000100800 */
[----:B------:R-:W0:Y:S01]  /*1b060*/  LDL R17, [R1+0x410] ;  /* 0x0004100001117983 */ /* 0x000e220000100800 */
[----:B--2---:R-:W-:-:S02]  /*1b070*/  PRMT R86, RZ, 0x7610, R86 ;  /* 0x00007610ff567816 */ /* 0x004fc40000000056 */
[----:B0-----:R-:W-:-:S04]  /*1b080*/  @P0 LOP3.LUT R17, R17, R16, RZ, 0x3c, !PT ;  /* 0x0000001011110212 */ /* 0x001fc800078e3cff */
        /* <DEDUP_REMOVED lines=22> */
[----:B0-----:R-:W3:Y:S01]  /*1b1f0*/  LDL.LU R86, [R1+0x1048] ;  /* 0x0010480001567983 */ /* 0x001ee20000300800 */
[----:B------:R-:W-:Y:S01]  /*1b200*/  PRMT R76, RZ, 0x7610, R76 ;  /* 0x00007610ff4c7816 */ /* 0x000fe2000000004c */
[----:B------:R-:W-:Y:S01]  /*1b210*/  @P0 IMAD.MOV.U32 R17, RZ, RZ, R82 ;  /* 0x000000ffff110224 */ /* 0x000fe200078e0052 */
[----:B------:R-:W-:-:S02]  /*1b220*/  PRMT R71, RZ, 0x7610, R71 ;  /* 0x00007610ff477816 */ /* 0x000fc40000000047 */
[----:B------:R-:W-:Y:S02]  /*1b230*/  PRMT R65, RZ, 0x7610, R65 ;  /* 0x00007610ff417816 */ /* 0x000fe40000000041 */
[----:B------:R-:W-:Y:S01]  /*1b240*/  PRMT R54, RZ, 0x7610, R54 ;  /* 0x00007610ff367816 */ /* 0x000fe20000000036 */
[----:B---3--:R-:W-:Y:S02]  /*1b250*/  @P0 IMAD.MOV.U32 R16, RZ, RZ, R86 ;  /* 0x000000ffff100224 */ /* 0x008fe400078e0056 */
[----:B------:R-:W3:Y:S04]  /*1b260*/  LDL.LU R86, [R1+0x1044] ;  /* 0x0010440001567983 */ /* 0x000ee80000300800 */
[----:B------:R0:W3:Y:S02]  /*1b270*/  @P0 LDG.E.U8 R76, desc[UR20][R16.64] ;  /* 0x00000014104c0981 */ /* 0x0000e4000c1e1100 */
[----:B0-----:R-:W-:-:S02]  /*1b280*/  @P0 IMAD.MOV.U32 R16, RZ, RZ, R77 ;  /* 0x000000ffff100224 */ /* 0x001fc400078e004d */
[----:B------:R-:W-:-:S05]  /*1b290*/  @P0 IMAD.MOV.U32 R17, RZ, RZ, R88 ;  /* 0x000000ffff110224 */ /* 0x000fca00078e0058 */
[----:B------:R0:W3:Y:S02]  /*1b2a0*/  @P0 LDG.E.U8 R71, desc[UR20][R16.64] ;  /* 0x0000001410470981 */ /* 0x0000e4000c1e1100 */
[----:B0-----:R-:W-:Y:S02]  /*1b2b0*/  @P0 IMAD.MOV.U32 R16, RZ, RZ, R90 ;  /* 0x000000ffff100224 */ /* 0x001fe400078e005a */
[----:B----4-:R-:W-:-:S05]  /*1b2c0*/  @P0 IMAD.MOV.U32 R17, RZ, RZ, R83 ;  /* 0x000000ffff110224 */ /* 0x010fca00078e0053 */
[----:B------:R0:W4:Y:S01]  /*1b2d0*/  @P0 LDG.E.U8 R65, desc[UR20][R16.64] ;  /* 0x0000001410410981 */ /* 0x000122000c1e1100 */
[----:B--2---:R-:W-:Y:S01]  /*1b2e0*/  PRMT R93, RZ, 0x7610, R93 ;  /* 0x00007610ff5d7816 */ /* 0x004fe2000000005d */
[----:B0-----:R-:W-:Y:S02]  /*1b2f0*/  @P0 IMAD.MOV.U32 R16, RZ, RZ, R66 ;  /* 0x000000ffff100224 */ /* 0x001fe400078e0042 */
[----:B------:R-:W-:-:S05]  /*1b300*/  @P0 IMAD.MOV.U32 R17, RZ, RZ, R60 ;  /* 0x000000ffff110224 */ /* 0x000fca00078e003c */
[----:B------:R0:W2:Y:S02]  /*1b310*/  @P0 LDG.E.U8 R54, desc[UR20][R16.64] ;  /* 0x0000001410360981 */ /* 0x0000a4000c1e1100 */
[----:B0-----:R-:W-:Y:S02]  /*1b320*/  @P0 IMAD.MOV.U32 R16, RZ, RZ, R78 ;  /* 0x000000ffff100224 */ /* 0x001fe400078e004e */
[----:B------:R-:W-:-:S05]  /*1b330*/  @P0 IMAD.MOV.U32 R17, RZ, RZ, R72 ;  /* 0x000000ffff110224 */ /* 0x000fca00078e0048 */
[----:B------:R0:W2:Y:S01]  /*1b340*/  @P0 LDG.E.U8 R93, desc[UR20][R16.64] ;  /* 0x00000014105d0981 */ /* 0x0000a2000c1e1100 */
[----:B------:R-:W-:Y:S01]  /*1b350*/  PRMT R80, RZ, 0x7610, R80 ;  /* 0x00007610ff507816 */ /* 0x000fe20000000050 */
[----:B0-----:R-:W-:Y:S02]  /*1b360*/  @P0 IMAD.MOV.U32 R16, RZ, RZ, R91 ;  /* 0x000000ffff100224 */ /* 0x001fe400078e005b */
[----:B------:R-:W-:Y:S01]  /*1b370*/  @P0 IMAD.MOV.U32 R17, RZ, RZ, R84 ;  /* 0x000000ffff110224 */ /* 0x000fe200078e0054 */
[----:B------:R-:W-:Y:S02]  /*1b380*/  PRMT R74, RZ, 0x7610, R74 ;  /* 0x00007610ff4a7816 */ /* 0x000fe4000000004a */
[----:B---3--:R-:W-:-:S06]  /*1b390*/  PRMT R86, RZ, 0x7610, R86 ;  /* 0x00007610ff567816 */ /* 0x008fcc0000000056 */
[----:B------:R0:W3:Y:S02]  /*1b3a0*/  @P0 LDG.E.U8 R86, desc[UR20][R16.64] ;  /* 0x0000001410560981 */ /* 0x0000e4000c1e1100 */
[----:B0-----:R-:W-:Y:S02]  /*1b3b0*/  @P0 IMAD.MOV.U32 R16, RZ, RZ, R14 ;  /* 0x000000ffff100224 */ /* 0x001fe400078e000e */
[----:B------:R-:W-:-:S05]  /*1b3c0*/  @P0 IMAD.MOV.U32 R17, RZ, RZ, R13 ;  /* 0x000000ffff110224 */ /* 0x000fca00078e000d */
[----:B------:R0:W3:Y:S02]  /*1b3d0*/  @P0 LDG.E.U8 R80, desc[UR20][R16.64] ;  /* 0x0000001410500981 */ /* 0x0000e4000c1e1100 */
[----:B0-----:R-:W-:Y:S02]  /*1b3e0*/  @P0 IMAD.MOV.U32 R16, RZ, RZ, R56 ;  /* 0x000000ffff100224 */ /* 0x001fe400078e0038 */
[----:B------:R-:W-:Y:S02]  /*1b3f0*/  @P0 IMAD.MOV.U32 R17, RZ, RZ, R32 ;  /* 0x000000ffff110224 */ /* 0x000fe400078e0020 */
[----:B------:R-:W3:Y:S04]  /*1b400*/  LDL.LU R32, [R1+0x1040] ;  /* 0x0010400001207983 */ /* 0x000ee80000300800 */
[----:B------:R-:W3:Y:S04]  /*1b410*/  LDL.LU R56, [R1+0x103c] ;  /* 0x00103c0001387983 */ /* 0x000ee80000300800 */
[----:B------:R0:W3:Y:S04]  /*1b420*/  @P0 LDG.E.U8 R74, desc[UR20][R16.64] ;  /* 0x00000014104a0981 */ /* 0x0000e8000c1e1100 */
[----:B------:R-:W3:Y:S04]  /*1b430*/  LDL R82, [R1+0x414] ;  /* 0x0004140001527983 */ /* 0x000ee80000100800 */
[----:B------:R-:W3:Y:S01]  /*1b440*/  LDL R88, [R1+0x418] ;  /* 0x0004180001587983 */ /* 0x000ee20000100800 */
[----:B0-----:R-:W-:-:S02]  /*1b450*/  @P0 IMAD.MOV.U32 R17, RZ, RZ, R34 ;  /* 0x000000ffff110224 */ /* 0x001fc400078e0022 */
[----:B------:R-:W-:Y:S01]  /*1b460*/  @P0 IMAD.MOV.U32 R16, RZ, RZ, R50 ;  /* 0x000000ffff100224 */ /* 0x000fe200078e0032 */
[----:B------:R-:W3:Y:S04]  /*1b470*/  LDL.LU R34, [R1+0x1038] ;  /* 0x0010380001227983 */ /* 0x000ee80000300800 */
[----:B------:R-:W3:Y:S01]  /*1b480*/  LDL.LU R50, [R1+0x1034] ;  /* 0x0010340001327983 */ /* 0x000ee20000300800 */
[----:B------:R-:W-:Y:S02]  /*1b490*/  PRMT R68, RZ, 0x7610, R68 ;  /* 0x00007610ff447816 */ /* 0x000fe40000000044 */
[----:B------:R-:W-:-:S04]  /*1b4a0*/  PRMT R62, RZ, 0x7610, R62 ;  /* 0x00007610ff3e7816 */ /* 0x000fc8000000003e */
[----:B------:R0:W3:Y:S04]  /*1b4b0*/  @P0 LDG.E.U8 R68, desc[UR20][R16.64] ;  /* 0x0000001410440981 */ /* 0x0000e8000c1e1100 */
[----:B----4-:R1:W-:Y:S01]  /*1b4c0*/  STL [R1+0x2c], R65 ;  /* 0x00002c4101007387 */ /* 0x0103e20000100800 */
[----:B0-----:R-:W-:Y:S02]  /*1b4d0*/  @P0 IMAD.MOV.U32 R16, RZ, RZ, R61 ;  /* 0x000000ffff100224 */ /* 0x001fe400078e003d */
[----:B------:R-:W-:Y:S01]  /*1b4e0*/  @P0 IMAD.MOV.U32 R17, RZ, RZ, R33 ;  /* 0x000000ffff110224 */ /* 0x000fe200078e0021 */
[----:B-1----:R-:W4:Y:S04]  /*1b4f0*/  LDL R65, [R1+0x454] ;  /* 0x0004540001417983 */ /* 0x002f280000100800 */
[----:B------:R-:W-:Y:S04]  /*1b500*/  STL [R1+0x64], R76 ;  /* 0x0000644c01007387 */ /* 0x000fe80000100800 */
[----:B------:R0:W-:Y:S04]  /*1b510*/  STL [R1+0x48], R71 ;  /* 0x0000484701007387 */ /* 0x0001e80000100800 */
[----:B------:R-:W4:Y:S04]  /*1b520*/  LDL R77, [R1+0x494] ;  /* 0x00049400014d7983 */ /* 0x000f280000100800 */
[----:B------:R1:W4:Y:S04]  /*1b530*/  @P0 LDG.E.U8 R62, desc[UR20][R16.64] ;  /* 0x00000014103e0981 */ /* 0x000328000c1e1100 */
[----:B------:R-:W4:Y:S04]  /*1b540*/  LDL R83, [R1+0x498] ;  /* 0x0004980001537983 */ /* 0x000f280000100800 */
[----:B0-----:R-:W4:Y:S04]  /*1b550*/  LDL R71, [R1+0x458] ;  /* 0x0004580001477983 */ /* 0x001f280000100800 */
[----:B------:R-:W4:Y:S01]  /*1b560*/  LDL.LU R33, [R1+0x1030] ;  /* 0x0010300001217983 */ /* 0x000f220000300800 */
[----:B-1----:R-:W-:-:S02]  /*1b570*/  @P0 IMAD.MOV.U32 R16, RZ, RZ, R19 ;  /* 0x000000ffff100224 */ /* 0x002fc400078e0013 */
[----:B------:R-:W-:Y:S01]  /*1b580*/  @P0 IMAD.MOV.U32 R17, RZ, RZ, R67 ;  /* 0x000000ffff110224 */ /* 0x000fe200078e0043 */
[----:B------:R-:W4:Y:S04]  /*1b590*/  LDL.LU R61, [R1+0x102c] ;  /* 0x00102c00013d7983 */ /* 0x000f280000300800 */
[----:B------:R-:W4:Y:S04]  /*1b5a0*/  LDL R90, [R1+0x4d4] ;  /* 0x0004d400015a7983 */ /* 0x000f280000100800 */
[----:B--2---:R0:W-:Y:S04]  /*1b5b0*/  STL [R1+0x14], R54 ;  /* 0x0000143601007387 */ /* 0x0041e80000100800 */
[----:B------:R-:W2:Y:S04]  /*1b5c0*/  LDL R60, [R1+0x518] ;  /* 0x00051800013c7983 */ /* 0x000ea80000100800 */
[----:B------:R-:W2:Y:S04]  /*1b5d0*/  LDL R66, [R1+0x554] ;  /* 0x0005540001427983 */ /* 0x000ea80000100800 */
[----:B------:R-:W2:Y:S04]  /*1b5e0*/  LDL R72, [R1+0x558] ;  /* 0x0005580001487983 */ /* 0x000ea80000100800 */
[----:B0-----:R-:W2:Y:S04]  /*1b5f0*/  LDL R54, [R1+0x514] ;  /* 0x0005140001367983 */ /* 0x001ea80000100800 */
[----:B------:R-:W2:Y:S04]  /*1b600*/  LDL.LU R67, [R1+0x1028] ;  /* 0x0010280001437983 */ /* 0x000ea80000300800 */
[----:B------:R-:W2:Y:S04]  /*1b610*/  LDL R78, [R1+0x594] ;  /* 0x00059400014e7983 */ /* 0x000ea80000100800 */
[----:B------:R-:W2:Y:S04]  /*1b620*/  LDL R84, [R1+0x598] ;  /* 0x0005980001547983 */ /* 0x000ea80000100800 */
[----:B------:R-:W2:Y:S01]  /*1b630*/  LDL R19, [R1+0x5d4] ;  /* 0x0005d40001137983 */ /* 0x000ea20000100800 */
[----:B---3--:R-:W-:-:S06]  /*1b640*/  PRMT R56, RZ, 0x7610, R56 ;  /* 0x00007610ff387816 */ /* 0x008fcc0000000038 */
[----:B------:R0:W3:Y:S01]  /*1b650*/  @P0 LDG.E.U8 R56, desc[UR20][R16.64] ;  /* 0x0000001410380981 */ /* 0x0000e2000c1e1100 */
[----:B------:R-:W-:Y:S01]  /*1b660*/  PRMT R50, RZ, 0x7610, R50 ;  /* 0x00007610ff327816 */ /* 0x000fe20000000032 */
[----:B0-----:R-:W-:Y:S02]  /*1b670*/  @P0 IMAD.MOV.U32 R16, RZ, RZ, R79 ;  /* 0x000000ffff100224 */ /* 0x001fe400078e004f */
[----:B------:R-:W-:Y:S02]  /*1b680*/  @P0 IMAD.MOV.U32 R17, RZ, RZ, R73 ;  /* 0x000000ffff110224 */ /* 0x000fe400078e0049 */
[----:B------:R-:W2:Y:S04]  /*1b690*/  LDL.LU R73, [R1+0x1024] ;  /* 0x0010240001497983 */ /* 0x000ea80000300800 */
[----:B------:R-:W2:Y:S04]  /*1b6a0*/  LDL.LU R79, [R1+0x1020] ;  /* 0x00102000014f7983 */ /* 0x000ea80000300800 */
[----:B------:R0:W2:Y:S04]  /*1b6b0*/  @P0 LDG.E.U8 R50, desc[UR20][R16.64] ;  /* 0x0000001410320981 */ /* 0x0000a8000c1e1100 */
[----:B------:R-:W2:Y:S04]  /*1b6c0*/  LDL R91, [R1+0x614] ;  /* 0x00061400015b7983 */ /* 0x000ea80000100800 */
[----:B------:R-:W2:Y:S01]  /*1b6d0*/  LDL R13, [R1+0x618] ;  /* 0x00061800010d7983 */ /* 0x000ea20000100800 */
[----:B0-----:R-:W-:-:S02]  /*1b6e0*/  @P0 IMAD.MOV.U32 R17, RZ, RZ, R92 ;  /* 0x000000ffff110224 */ /* 0x001fc400078e005c */
[----:B------:R-:W-:Y:S01]  /*1b6f0*/  @P0 IMAD.MOV.U32 R16, RZ, RZ, R85 ;  /* 0x000000ffff100224 */ /* 0x000fe200078e0055 */
[----:B------:R-:W2:Y:S04]  /*1b700*/  LDL.LU R92, [R1+0x101c] ;  /* 0x00101c00015c7983 */ /* 0x000ea80000300800 */
[----:B------:R-:W2:Y:S01]  /*1b710*/  LDL.LU R85, [R1+0x1018] ;  /* 0x0010180001557983 */ /* 0x000ea20000300800 */
[----:B------:R-:W-:Y:S02]  /*1b720*/  PRMT R43, RZ, 0x7610, R43 ;  /* 0x00007610ff2b7816 */ /* 0x000fe4000000002b */
[----:B------:R-:W-:Y:S02]  /*1b730*/  PRMT R70, RZ, 0x7610, R70 ;  /* 0x00007610ff467816 */ /* 0x000fe40000000046 */
[----:B------:R-:W-:-:S02]  /*1b740*/  PRMT R64, RZ, 0x7610, R64 ;  /* 0x00007610ff407816 */ /* 0x000fc40000000040 */
[----:B------:R-:W-:Y:S02]  /*1b750*/  PRMT R59, RZ, 0x7610, R59 ;  /* 0x00007610ff3b7816 */ /* 0x000fe4000000003b */
[----:B------:R-:W-:Y:S02]  /*1b760*/  PRMT R53, RZ, 0x7610, R53 ;  /* 0x00007610ff357816 */ /* 0x000fe40000000035 */
[----:B------:R-:W-:Y:S01]  /*1b770*/  PRMT R48, RZ, 0x7610, R48 ;  /* 0x00007610ff307816 */ /* 0x000fe20000000030 */
[----:B------:R0:W3:Y:S04]  /*1b780*/  @P0 LDG.E.U8 R43, desc[UR20][R16.64] ;  /* 0x00000014102b0981 */ /* 0x0000e8000c1e1100 */
[----:B------:R-:W3:Y:S01]  /*1b790*/  LDL R14, [R1+0x654] ;  /* 0x00065400010e7983 */ /* 0x000ee20000100800 */
[----:B0-----:R-:W-:-:S02]  /*1b7a0*/  @P0 IMAD.MOV.U32 R16, RZ, RZ, R88 ;  /* 0x000000ffff100224 */ /* 0x001fc400078e0058 */
[----:B------:R-:W-:-:S05]  /*1b7b0*/  @P0 IMAD.MOV.U32 R17, RZ, RZ, R82 ;  /* 0x000000ffff110224 */ /* 0x000fca00078e0052 */
[----:B------:R4:W3:Y:S02]  /*1b7c0*/  @P0 LDG.E.U8 R70, desc[UR20][R16.64] ;  /* 0x0000001410460981 */ /* 0x0008e4000c1e1100 */
[----:B----4-:R-:W-:Y:S02]  /*1b7d0*/  @P0 IMAD.MOV.U32 R16, RZ, RZ, R71 ;  /* 0x000000ffff100224 */ /* 0x010fe400078e0047 */
[----:B------:R-:W-:-:S05]  /*1b7e0*/  @P0 IMAD.MOV.U32 R17, RZ, RZ, R65 ;  /* 0x000000ffff110224 */ /* 0x000fca00078e0041 */
[----:B------:R0:W4:Y:S02]  /*1b7f0*/  @P0 LDG.E.U8 R64, desc[UR20][R16.64] ;  /* 0x0000001410400981 */ /* 0x000124000c1e1100 */
[----:B0-----:R-:W-:Y:S02]  /*1b800*/  @P0 IMAD.MOV.U32 R16, RZ, RZ, R83 ;  /* 0x000000ffff100224 */ /* 0x001fe400078e0053 */
[----:B------:R-:W-:-:S05]  /*1b810*/  @P0 IMAD.MOV.U32 R17, RZ, RZ, R77 ;  /* 0x000000ffff110224 */ /* 0x000fca00078e004d */
[----:B------:R0:W3:Y:S02]  /*1b820*/  @P0 LDG.E.U8 R59, desc[UR20][R16.64] ;  /* 0x00000014103b0981 */ /* 0x0000e4000c1e1100 */
[----:B0-----:R-:W-:Y:S01]  /*1b830*/  @P0 IMAD.MOV.U32 R17, RZ, RZ, R90 ;  /* 0x000000ffff110224 */ /* 0x001fe200078e005a */
[----:B------:R-:W-:Y:S02]  /*1b840*/  PRMT R47, RZ, 0x7610, R47 ;  /* 0x00007610ff2f7816 */ /* 0x000fe4000000002f */
[----:B------:R-:W-:Y:S01]  /*1b850*/  PRMT R5, RZ, 0x7610, R5 ;  /* 0x00007610ff057816 */ /* 0x000fe20000000005 */
[----:B--2---:R-:W-:Y:S02]  /*1b860*/  @P0 IMAD.MOV.U32 R16, RZ, RZ, R85 ;  /* 0x000000ffff100224 */ /* 0x004fe400078e0055 */
[----:B------:R-:W2:Y:S04]  /*1b870*/  LDL.LU R85, [R1+0x1014] ;  /* 0x0010140001557983 */ /* 0x000ea80000300800 */
[----:B------:R0:W3:Y:S02]  /*1b880*/  @P0 LDG.E.U8 R53, desc[UR20][R16.64] ;  /* 0x0000001410350981 */ /* 0x0000e4000c1e1100 */
[----:B0-----:R-:W-:-:S02]  /*1b890*/  @P0 IMAD.MOV.U32 R16, RZ, RZ, R60 ;  /* 0x000000ffff100224 */ /* 0x001fc400078e003c */
[----:B------:R-:W-:-:S05]  /*1b8a0*/  @P0 IMAD.MOV.U32 R17, RZ, RZ, R54 ;  /* 0x000000ffff110224 */ /* 0x000fca00078e0036 */
[----:B------:R0:W4:Y:S02]  /*1b8b0*/  @P0 LDG.E.U8 R48, desc[UR20][R16.64] ;  /* 0x0000001410300981 */ /* 0x000124000c1e1100 */
        /* <DEDUP_REMOVED lines=8> */
[----:B------:R-:W-:Y:S01]  /*1b940*/  PRMT R92, RZ, 0x7610, R92 ;  /* 0x00007610ff5c7816 */ /* 0x000fe2000000005c */
[----:B------:R-:W-:Y:S01]  /*1b950*/  @P0 IMAD.MOV.U32 R17, RZ, RZ, R19 ;  /* 0x000000ffff110224 */ /* 0x000fe200078e0013 */
[----:B------:R-:W-:Y:S02]  /*1b960*/  PRMT R79, RZ, 0x7610, R79 ;  /* 0x00007610ff4f7816 */ /* 0x000fe4000000004f */
[----:B------:R-:W-:Y:S01]  /*1b970*/  PRMT R73, RZ, 0x7610, R73 ;  /* 0x00007610ff497816 */ /* 0x000fe20000000049 */
[----:B------:R-:W4:Y:S04]  /*1b980*/  LDL R72, [R1+0x41c] ;  /* 0x00041c0001487983 */ /* 0x000f280000100800 */
[----:B------:R0:W4:Y:S04]  /*1b990*/  @P0 LDG.E.U8 R92, desc[UR20][R16.64] ;  /* 0x00000014105c0981 */ /* 0x000128000c1e1100 */
[----:B------:R-:W4:Y:S01]  /*1b9a0*/  LDL R19, [R1+0x420] ;  /* 0x0004200001137983 */ /* 0x000f220000100800 */
[----:B0-----:R-:W-:-:S02]  /*1b9b0*/  @P0 IMAD.MOV.U32 R16, RZ, RZ, R13 ;  /* 0x000000ffff100224 */ /* 0x001fc400078e000d */
[----:B------:R-:W-:Y:S01]  /*1b9c0*/  @P0 IMAD.MOV.U32 R17, RZ, RZ, R91 ;  /* 0x000000ffff110224 */ /* 0x000fe200078e005b */
[----:B------:R-:W-:Y:S02]  /*1b9d0*/  PRMT R61, RZ, 0x7610, R61 ;  /* 0x00007610ff3d7816 */ /* 0x000fe4000000003d */
[----:B------:R-:W-:Y:S02]  /*1b9e0*/  PRMT R55, RZ, 0x7610, R55 ;  /* 0x00007610ff377816 */ /* 0x000fe40000000037 */
[----:B------:R-:W-:Y:S02]  /*1b9f0*/  PRMT R49, RZ, 0x7610, R49 ;  /* 0x00007610ff317816 */ /* 0x000fe40000000031 */
[----:B--2---:R-:W-:-:S06]  /*1ba00*/  PRMT R85, RZ, 0x7610, R85 ;  /* 0x00007610ff557816 */ /* 0x004fcc0000000055 */
[----:B------:R0:W2:Y:S02]  /*1ba10*/  @P0 LDG.E.U8 R85, desc[UR20][R16.64] ;  /* 0x0000001410550981 */ /* 0x0000a4000c1e1100 */
[----:B0-----:R-:W-:Y:S02]  /*1ba20*/  @P0 IMAD.MOV.U32 R16, RZ, RZ, R34 ;  /* 0x000000ffff100224 */ /* 0x001fe400078e0022 */
[----:B---3--:R-:W-:Y:S01]  /*1ba30*/  @P0 IMAD.MOV.U32 R17, RZ, RZ, R14 ;  /* 0x000000ffff110224 */ /* 0x008fe200078e000e */
[----:B------:R-:W3:Y:S04]  /*1ba40*/  LDL.LU R34, [R1+0x100c] ;  /* 0x00100c0001227983 */ /* 0x000ee80000300800 */
[----:B------:R0:W2:Y:S04]  /*1ba50*/  @P0 LDG.E.U8 R79, desc[UR20][R16.64] ;  /* 0x00000014104f0981 */ /* 0x0000a8000c1e1100 */
[----:B------:R-:W-:Y:S04]  /*1ba60*/  STL [R1+0xb4], R70 ;  /* 0x0000b44601007387 */ /* 0x000fe80000100800 */
[----:B----4-:R-:W-:Y:S01]  /*1ba70*/  STL [R1+0x98], R64 ;  /* 0x0000984001007387 */ /* 0x010fe20000100800 */
[----:B0-----:R-:W-:-:S02]  /*1ba80*/  @P0 IMAD.MOV.U32 R16, RZ, RZ, R36 ;  /* 0x000000ffff100224 */ /* 0x001fc400078e0024 */
[----:B------:R-:W-:Y:S02]  /*1ba90*/  @P0 IMAD.MOV.U32 R17, RZ, RZ, R35 ;  /* 0x000000ffff110224 */ /* 0x000fe400078e0023 */
[----:B------:R-:W4:Y:S04]  /*1baa0*/  LDL.LU R35, [R1+0x1008] ;  /* 0x0010080001237983 */ /* 0x000f280000300800 */
[----:B------:R0:W2:Y:S04]  /*1bab0*/  @P0 LDG.E.U8 R73, desc[UR20][R16.64] ;  /* 0x0000001410490981 */ /* 0x0000a8000c1e1100 */
[----:B------:R-:W2:Y:S04]  /*1bac0*/  LDL.LU R36, [R1+0x1004] ;  /* 0x0010040001247983 */ /* 0x000ea80000300800 */
[----:B------:R-:W2:Y:S04]  /*1bad0*/  LDL R91, [R1+0x49c] ;  /* 0x00049c00015b7983 */ /* 0x000ea80000100800 */
[----:B------:R-:W-:Y:S01]  /*1bae0*/  STL [R1+0x7c], R59 ;  /* 0x00007c3b01007387 */ /* 0x000fe20000100800 */
[----:B0-----:R-:W-:-:S02]  /*1baf0*/  @P0 IMAD.MOV.U32 R16, RZ, RZ, R38 ;  /* 0x000000ffff100224 */ /* 0x001fc400078e0026 */
[----:B------:R-:W-:Y:S02]  /*1bb00*/  @P0 IMAD.MOV.U32 R17, RZ, RZ, R37 ;  /* 0x000000ffff110224 */ /* 0x000fe400078e0025 */
[----:B------:R-:W2:Y:S04]  /*1bb10*/  LDL.LU R37, [R1+0x1000] ;  /* 0x0010000001257983 */ /* 0x000ea80000300800 */
[----:B------:R-:W-:Y:S04]  /*1bb20*/  STL [R1+0x60], R53 ;  /* 0x0000603501007387 */ /* 0x000fe80000100800 */
[----:B------:R-:W2:Y:S04]  /*1bb30*/  LDL.LU R38, [R1+0xffc] ;  /* 0x000ffc0001267983 */ /* 0x000ea80000300800 */
[----:B------:R-:W2:Y:S01]  /*1bb40*/  LDL R78, [R1+0x4dc] ;  /* 0x0004dc00014e7983 */ /* 0x000ea20000100800 */
[----:B------:R-:W-:-:S06]  /*1bb50*/  PRMT R67, RZ, 0x7610, R67 ;  /* 0x00007610ff437816 */ /* 0x000fcc0000000043 */
[----:B------:R0:W2:Y:S04]  /*1bb60*/  @P0 LDG.E.U8 R67, desc[UR20][R16.64] ;  /* 0x0000001410430981 */ /* 0x0000a8000c1e1100 */
[----:B------:R-:W-:Y:S01]  /*1bb70*/  STL [R1+0x44], R48 ;  /* 0x0000443001007387 */ /* 0x000fe20000100800 */
[----:B0-----:R-:W-:Y:S02]  /*1bb80*/  @P0 IMAD.MOV.U32 R16, RZ, RZ, R24 ;  /* 0x000000ffff100224 */ /* 0x001fe400078e0018 */
[----:B------:R-:W-:Y:S02]  /*1bb90*/  @P0 IMAD.MOV.U32 R17, RZ, RZ, R39 ;  /* 0x000000ffff110224 */ /* 0x000fe400078e0027 */
[----:B------:R-:W2:Y:S04]  /*1bba0*/  LDL.LU R39, [R1+0xff8] ;  /* 0x000ff80001277983 */ /* 0x000ea80000300800 */
[----:B------:R0:W2:Y:S04]  /*1bbb0*/  @P0 LDG.E.U8 R61, desc[UR20][R16.64] ;  /* 0x00000014103d0981 */ /* 0x0000a8000c1e1100 */
[----:B------:R1:W-:Y:S04]  /*1bbc0*/  STL [R1+0x28], R47 ;  /* 0x0000282f01007387 */ /* 0x0003e80000100800 */
[----:B------:R-:W2:Y:S04]  /*1bbd0*/  LDL.LU R24, [R1+0xff4] ;  /* 0x000ff40001187983 */ /* 0x000ea80000300800 */
[----:B------:R-:W2:Y:S01]  /*1bbe0*/  LDL.LU R14, [R1+0x140] ;  /* 0x00014000010e7983 */ /* 0x000ea20000300800 */
[----:B0-----:R-:W-:-:S02]  /*1bbf0*/  @P0 IMAD.MOV.U32 R16, RZ, RZ, R23 ;  /* 0x000000ffff100224 */ /* 0x001fc400078e0017 */
[----:B------:R-:W-:Y:S02]  /*1bc00*/  @P0 IMAD.MOV.U32 R17, RZ, RZ, R89 ;  /* 0x000000ffff110224 */ /* 0x000fe400078e0059 */
[----:B------:R-:W2:Y:S04]  /*1bc10*/  LDL.LU R89, [R1+0xff0] ;  /* 0x000ff00001597983 */ /* 0x000ea80000300800 */
[----:B------:R-:W2:Y:S04]  /*1bc20*/  LDL.LU R23, [R1+0xfec] ;  /* 0x000fec0001177983 */ /* 0x000ea80000300800 */
[----:B------:R0:W2:Y:S04]  /*1bc30*/  @P0 LDG.E.U8 R55, desc[UR20][R16.64] ;  /* 0x0000001410370981 */ /* 0x0000a8000c1e1100 */
[----:B------:R-:W2:Y:S01]  /*1bc40*/  LDL.LU R13, [R1+0x138] ;  /* 0x00013800010d7983 */ /* 0x000ea20000300800 */
[----:B0-----:R-:W-:-:S02]  /*1bc50*/  @P0 IMAD.MOV.U32 R17, RZ, RZ, R7 ;  /* 0x000000ffff110224 */ /* 0x001fc400078e0007 */
[----:B------:R-:W-:Y:S01]  /*1bc60*/  @P0 IMAD.MOV.U32 R16, RZ, RZ, R44 ;  /* 0x000000ffff100224 */ /* 0x000fe200078e002c */
[----:B------:R-:W2:Y:S04]  /*1bc70*/  LDL.LU R7, [R1+0xfe8] ;  /* 0x000fe80001077983 */ /* 0x000ea80000300800 */
[----:B------:R-:W3:Y:S04]  /*1bc80*/  LDL.LU R44, [R1+0xfe4] ;  /* 0x000fe400012c7983 */ /* 0x000ee80000300800 */
[----:B------:R-:W4:Y:S04]  /*1bc90*/  LDL.LU R84, [R1+0x134] ;  /* 0x0001340001547983 */ /* 0x000f280000300800 */
[----:B------:R0:W4:Y:S02]  /*1bca0*/  @P0 LDG.E.U8 R49, desc[UR20][R16.64] ;  /* 0x0000001410310981 */ /* 0x000124000c1e1100 */
[----:B0-----:R-:W-:-:S02]  /*1bcb0*/  @P0 IMAD.MOV.U32 R17, RZ, RZ, R22 ;  /* 0x000000ffff110224 */ /* 0x001fc400078e0016 */
[----:B------:R-:W4:Y:S01]  /*1bcc0*/  LDL.LU R22, [R1+0xfe0] ;  /* 0x000fe00001167983 */ /* 0x000f220000300800 */
[----:B------:R-:W-:Y:S01]  /*1bcd0*/  PRMT R42, RZ, 0x7610, R42 ;  /* 0x00007610ff2a7816 */ /* 0x000fe2000000002a */
[----:B------:R-:W-:Y:S01]  /*1bce0*/  @P0 IMAD.MOV.U32 R16, RZ, RZ, R18 ;  /* 0x000000ffff100224 */ /* 0x000fe200078e0012 */
[----:B------:R-:W-:Y:S01]  /*1bcf0*/  PRMT R4, RZ, 0x7610, R4 ;  /* 0x00007610ff047816 */ /* 0x000fe20000000004 */
[----:B------:R-:W4:Y:S04]  /*1bd00*/  LDL.LU R18, [R1+0x130] ;  /* 0x0001300001127983 */ /* 0x000f280000300800 */
[----:B------:R0:W4:Y:S02]  /*1bd10*/  @P0 LDG.E.U8 R42, desc[UR20][R16.64] ;  /* 0x00000014102a0981 */ /* 0x000124000c1e1100 */
[----:B0-----:R-:W-:-:S02]  /*1bd20*/  @P0 IMAD.MOV.U32 R16, RZ, RZ, R19 ;  /* 0x000000ffff100224 */ /* 0x001fc400078e0013 */
[----:B------:R-:W-:-:S05]  /*1bd30*/  @P0 IMAD.MOV.U32 R17, RZ, RZ, R72 ;  /* 0x000000ffff110224 */ /* 0x000fca00078e0048 */
[----:B------:R2:W4:Y:S01]  /*1bd40*/  @P0 LDG.E.U8 R4, desc[UR20][R16.64] ;  /* 0x0000001410040981 */ /* 0x000522000c1e1100 */
[----:B------:R-:W-:Y:S02]  /*1bd50*/  PRMT R3, RZ, 0x7610, R3 ;  /* 0x00007610ff037816 */ /* 0x000fe40000000003 */
[----:B------:R-:W-:Y:S02]  /*1bd60*/  PRMT R2, RZ, 0x7610, R2 ;  /* 0x00007610ff027816 */ /* 0x000fe40000000002 */
[----:B------:R-:W-:Y:S01]  /*1bd70*/  PRMT R6, RZ, 0x7610, R6 ;  /* 0x00007610ff067816 */ /* 0x000fe20000000006 */
[----:B--2---:R-:W-:Y:S02]  /*1bd80*/  @P0 IMAD.MOV.U32 R17, RZ, RZ, R7 ;  /* 0x000000ffff110224 */ /* 0x004fe400078e0007 */
[----:B---3--:R-:W-:Y:S01]  /*1bd90*/  @P0 IMAD.MOV.U32 R16, RZ, RZ, R44 ;  /* 0x000000ffff100224 */ /* 0x008fe200078e002c */
[----:B------:R-:W2:Y:S04]  /*1bda0*/  LDL.LU R7, [R1+0xfdc] ;  /* 0x000fdc0001077983 */ /* 0x000ea80000300800 */
[----:B------:R-:W3:Y:S04]  /*1bdb0*/  LDL.LU R44, [R1+0xfd8] ;  /* 0x000fd800012c7983 */ /* 0x000ee80000300800 */
[----:B------:R-:W3:Y:S04]  /*1bdc0*/  LDL.LU R19, [R1+0x12c] ;  /* 0x00012c0001137983 */ /* 0x000ee80000300800 */
[----:B------:R4:W3:Y:S02]  /*1bdd0*/  @P0 LDG.E.U8 R3, desc[UR20][R16.64] ;  /* 0x0000001410030981 */ /* 0x0008e4000c1e1100 */
[----:B----4-:R-:W-:-:S02]  /*1bde0*/  @P0 IMAD.MOV.U32 R16, RZ, RZ, R22 ;  /* 0x000000ffff100224 */ /* 0x010fc400078e0016 */
[----:B------:R-:W4:Y:S01]  /*1bdf0*/  LDL.LU R22, [R1+0xfd4] ;  /* 0x000fd40001167983 */ /* 0x000f220000300800 */
[----:B------:R-:W-:-:S03]  /*1be00*/  @P0 IMAD.MOV.U32 R17, RZ, RZ, R91 ;  /* 0x000000ffff110224 */ /* 0x000fc600078e005b */
[----:B------:R-:W4:Y:S04]  /*1be10*/  LDL.LU R91, [R1+0x128] ;  /* 0x00012800015b7983 */ /* 0x000f280000300800 */
[----:B------:R0:W4:Y:S02]  /*1be20*/  @P0 LDG.E.U8 R2, desc[UR20][R16.64] ;  /* 0x0000001410020981 */ /* 0x000124000c1e1100 */
[----:B0-----:R-:W-:Y:S02]  /*1be30*/  @P0 IMAD.MOV.U32 R16, RZ, RZ, R23 ;  /* 0x000000ffff100224 */ /* 0x001fe400078e0017 */
[----:B------:R-:W-:Y:S01]  /*1be40*/  @P0 IMAD.MOV.U32 R17, RZ, RZ, R78 ;  /* 0x000000ffff110224 */ /* 0x000fe200078e004e */
[----:B------:R-:W4:Y:S04]  /*1be50*/  LDL.LU R23, [R1+0xfd0] ;  /* 0x000fd00001177983 */ /* 0x000f280000300800 */
[----:B------:R0:W4:Y:S02]  /*1be60*/  @P0 LDG.E.U8 R6, desc[UR20][R16.64] ;  /* 0x0000001410060981 */ /* 0x000124000c1e1100 */
[----:B0-----:R-:W-:-:S02]  /*1be70*/  @P0 IMAD.MOV.U32 R17, RZ, RZ, R24 ;  /* 0x000000ffff110224 */ /* 0x001fc400078e0018 */
[----:B------:R-:W-:Y:S01]  /*1be80*/  @P0 IMAD.MOV.U32 R16, RZ, RZ, R89 ;  /* 0x000000ffff100224 */ /* 0x000fe200078e0059 */
[----:B------:R-:W4:Y:S04]  /*1be90*/  LDL.LU R24, [R1+0xfcc] ;  /* 0x000fcc0001187983 */ /* 0x000f280000300800 */
[----:B------:R-:W4:Y:S01]  /*1bea0*/  LDL.LU R89, [R1+0xfc8] ;  /* 0x000fc80001597983 */ /* 0x000f220000300800 */
[----:B------:R-:W-:Y:S02]  /*1beb0*/  PRMT R41, RZ, 0x7610, R41 ;  /* 0x00007610ff297816 */ /* 0x000fe40000000029 */
[----:B------:R-:W-:Y:S02]  /*1bec0*/  PRMT R40, RZ, 0x7610, R40 ;  /* 0x00007610ff287816 */ /* 0x000fe40000000028 */
[----:B------:R-:W-:-:S02]  /*1bed0*/  PRMT R39, RZ, 0x7610, R39 ;  /* 0x00007610ff277816 */ /* 0x000fc40000000027 */
[----:B------:R-:W-:Y:S02]  /*1bee0*/  PRMT R38, RZ, 0x7610, R38 ;  /* 0x00007610ff267816 */ /* 0x000fe40000000026 */
[----:B------:R-:W-:Y:S02]  /*1bef0*/  PRMT R37, RZ, 0x7610, R37 ;  /* 0x00007610ff257816 */ /* 0x000fe40000000025 */
[----:B------:R-:W-:Y:S02]  /*1bf00*/  PRMT R36, RZ, 0x7610, R36 ;  /* 0x00007610ff247816 */ /* 0x000fe40000000024 */
        /* <DEDUP_REMOVED lines=8> */
[----:B--2---:R-:W-:-:S02]  /*1bf90*/  PRMT R7, RZ, 0x7610, R7 ;  /* 0x00007610ff077816 */ /* 0x004fc40000000007 */
[C---:B---3--:R-:W-:Y:S02]  /*1bfa0*/  SEL R14, R44.reuse, R14, !P3 ;  /* 0x0000000e2c0e7207 */ /* 0x048fe40005800000 */
[----:B------:R-:W-:Y:S02]  /*1bfb0*/  SEL R13, R44, R13, !P3 ;  /* 0x0000000d2c0d7207 */ /* 0x000fe40005800000 */
[----:B------:R0:W2:Y:S02]  /*1bfc0*/  @P0 LDG.E.U8 R7, desc[UR20][R16.64] ;  /* 0x0000001410070981 */ /* 0x0000a4000c1e1100 */
[----:B0-----:R-:W-:Y:S02]  /*1bfd0*/  IMAD R16, R14, UR4, RZ ;  /* 0x000000040e107c24 */ /* 0x001fe4000f8e02ff */
[----:B----4-:R-:W-:Y:S01]  /*1bfe0*/  @!P5 IMAD.MOV R22, RZ, RZ, -R22 ;  /* 0x000000ffff16d224 */ /* 0x010fe200078e0a16 */
[----:B------:R-:W-:Y:S01]  /*1bff0*/  SEL R14, R44, R84, !P3 ;  /* 0x000000542c0e7207 */ /* 0x000fe20005800000 */
[----:B------:R-:W-:Y:S01]  /*1c000*/  IMAD R17, R13, UR5, RZ ;  /* 0x000000050d117c24 */ /* 0x000fe2000f8e02ff */
[----:B------:R-:W0:Y:S01]  /*1c010*/  LDCU UR4, c[0x0][0x3b0] ;  /* 0x00007600ff0477ac */ /* 0x000e220008000800 */
[----:B-1----:R-:W-:-:S02]  /*1c020*/  IADD3 R47, P5, PT, R16, R9, RZ ;  /* 0x00000009102f7210 */ /* 0x002fc40007fbe0ff */
[----:B------:R-:W-:Y:S01]  /*1c030*/  SEL R13, R44, R18, !P3 ;  /* 0x000000122c0d7207 */ /* 0x000fe20005800000 */
[----:B------:R-:W-:Y:S01]  /*1c040*/  IMAD R18, R14, UR6, RZ ;  /* 0x000000060e127c24 */ /* 0x000fe2000f8e02ff */
[----:B------:R-:W1:Y:S01]  /*1c050*/  LDCU UR5, c[0x0][0x3b0] ;  /* 0x00007600ff0577ac */ /* 0x000e620008000800 */
[-C--:B------:R-:W-:Y:S02]  /*1c060*/  LEA.HI.X.SX32 R16, R16, R8.reuse, 0x1, P5 ;  /* 0x0000000810107211 */ /* 0x080fe400028f0eff */
[----:B------:R-:W-:Y:S02]  /*1c070*/  IADD3 R48, P5, PT, R17, R9, RZ ;  /* 0x0000000911307210 */ /* 0x000fe40007fbe0ff */
[----:B------:R-:W-:Y:S01]  /*1c080*/  SEL R14, R44, R19, !P3 ;  /* 0x000000132c0e7207 */ /* 0x000fe20005800000 */
[----:B------:R-:W-:Y:S01]  /*1c090*/  STL [R1+0x560], R47 ;  /* 0x0005602f01007387 */ /* 0x000fe20000100800 */
[----:B------:R-:W-:Y:S01]  /*1c0a0*/  IMAD R19, R13, UR12, RZ ;  /* 0x0000000c0d137c24 */ /* 0x000fe2000f8e02ff */
[----:B------:R-:W-:-:S02]  /*1c0b0*/  LEA.HI.X.SX32 R64, R17, R8, 0x1, P5 ;  /* 0x0000000811407211 */ /* 0x000fc400028f0eff */
[----:B------:R-:W-:Y:S01]  /*1c0c0*/  IADD3 R59, P5, PT, R18, R9, RZ ;  /* 0x00000009123b7210 */ /* 0x000fe20007fbe0ff */
[----:B------:R3:W-:Y:S01]  /*1c0d0*/  STL [R1+0x55c], R16 ;  /* 0x00055c1001007387 */ /* 0x0007e20000100800 */
[----:B------:R-:W-:Y:S01]  /*1c0e0*/  @P0 IMAD.MOV.U32 R17, RZ, RZ, R16 ;  /* 0x000000ffff110224 */ /* 0x000fe200078e0010 */
[----:B------:R-:W-:Y:S02]  /*1c0f0*/  SEL R13, R44, R91, !P3 ;  /* 0x0000005b2c0d7207 */ /* 0x000fe40005800000 */
[----:B------:R-:W-:Y:S01]  /*1c100*/  LEA.HI.X.SX32 R60, R18, R8, 0x1, P5 ;  /* 0x00000008123c7211 */ /* 0x000fe200028f0eff */
[----:B------:R-:W-:Y:S01]  /*1c110*/  IMAD R14, R14, UR13, RZ ;  /* 0x0000000d0e0e7c24 */ /* 0x000fe2000f8e02ff */
[----:B------:R-:W-:Y:S01]  /*1c120*/  IADD3 R53, P5, PT, R19, R9, RZ ;  /* 0x0000000913357210 */ /* 0x000fe20007fbe0ff */
[----:B---3--:R-:W-:-:S03]  /*1c130*/  @P0 IMAD.MOV.U32 R16, RZ, RZ, R47 ;  /* 0x000000ffff100224 */ /* 0x008fc600078e002f */
[----:B------:R-:W-:Y:S01]  /*1c140*/  LEA.HI.X.SX32 R54, R19, R8, 0x1, P5 ;  /* 0x0000000813367211 */ /* 0x000fe200028f0eff */
[----:B0-----:R-:W-:Y:S01]  /*1c150*/  IMAD R13, R13, UR4, RZ ;  /* 0x000000040d0d7c24 */ /* 0x001fe2000f8e02ff */
[----:B------:R0:W3:Y:S01]  /*1c160*/  @P0 LDG.E.U8 R41, desc[UR20][R16.64] ;  /* 0x0000001410290981 */ /* 0x0000e2000c1e1100 */
[----:B------:R-:W-:Y:S02]  /*1c170*/  IADD3 R47, P5, PT, R14, R9, RZ ;  /* 0x000000090e2f7210 */ /* 0x000fe40007fbe0ff */
[----:B------:R-:W-:Y:S01]  /*1c180*/  SEL R89, R44, R89, !P3 ;  /* 0x000000592c597207 */ /* 0x000fe20005800000 */
[----:B------:R4:W-:Y:S01]  /*1c190*/  STL [R1+0x5a0], R48 ;  /* 0x0005a03001007387 */ /* 0x0009e20000100800 */
[----:B------:R-:W4:Y:S01]  /*1c1a0*/  LDCU UR4, c[0x0][0x3b0] ;  /* 0x00007600ff0477ac */ /* 0x000f220008000800 */
[----:B0-----:R-:W-:Y:S02]  /*1c1b0*/  @P0 IMAD.MOV.U32 R16, RZ, RZ, R48 ;  /* 0x000000ffff100224 */ /* 0x001fe400078e0030 */
[----:B------:R-:W-:-:S02]  /*1c1c0*/  @P0 IMAD.MOV.U32 R17, RZ, RZ, R64 ;  /* 0x000000ffff110224 */ /* 0x000fc400078e0040 */
[----:B-1----:R-:W-:Y:S01]  /*1c1d0*/  IMAD R89, R89, UR5, RZ ;  /* 0x0000000559597c24 */ /* 0x002fe2000f8e02ff */
[----:B------:R-:W0:Y:S01]  /*1c1e0*/  LDCU UR5, c[0x0][0x3b0] ;  /* 0x00007600ff0577ac */ /* 0x000e220008000800 */
[----:B----4-:R-:W-:Y:S01]  /*1c1f0*/  LEA.HI.X.SX32 R48, R14, R8, 0x1, P5 ;  /* 0x000000080e307211 */ /* 0x010fe200028f0eff */
[----:B------:R1:W4:Y:S01]  /*1c200*/  @P0 LDG.E.U8 R40, desc[UR20][R16.64] ;  /* 0x0000001410280981 */ /* 0x000322000c1e1100 */
[----:B------:R-:W-:-:S04]  /*1c210*/  IADD3 R18, P5, PT, R13, R9, RZ ;  /* 0x000000090d127210 */ /* 0x000fc80007fbe0ff */
[----:B------:R-:W-:Y:S01]  /*1c220*/  LEA.HI.X.SX32 R19, R13, R8, 0x1, P5 ;  /* 0x000000080d137211 */ /* 0x000fe200028f0eff */
[----:B-1----:R-:W-:Y:S02]  /*1c230*/  @P0 IMAD.MOV.U32 R16, RZ, RZ, R59 ;  /* 0x000000ffff100224 */ /* 0x002fe400078e003b */
[----:B------:R-:W-:Y:S01]  /*1c240*/  @P0 IMAD.MOV.U32 R17, RZ, RZ, R60 ;  /* 0x000000ffff110224 */ /* 0x000fe200078e003c */
[----:B------:R-:W-:-:S04]  /*1c250*/  IADD3 R14, P5, PT, R89, R9, RZ ;  /* 0x00000009590e7210 */ /* 0x000fc80007fbe0ff */
[----:B------:R1:W2:Y:S01]  /*1c260*/  @P0 LDG.E.U8 R39, desc[UR20][R16.64] ;  /* 0x0000001410270981 */ /* 0x0002a2000c1e1100 */
[----:B------:R-:W-:Y:S02]  /*1c270*/  LEA.HI.X.SX32 R13, R89, R8, 0x1, P5 ;  /* 0x00000008590d7211 */ /* 0x000fe400028f0eff */
[----:B------:R-:W-:Y:S01]  /*1c280*/  ISETP.GT.U32.AND P5, PT, R10, R23, PT ;  /* 0x000000170a00720c */ /* 0x000fe20003fa4070 */
[----:B-1----:R-:W-:Y:S02]  /*1c290*/  @P0 IMAD.MOV.U32 R16, RZ, RZ, R53 ;  /* 0x000000ffff100224 */ /* 0x002fe400078e0035 */
[----:B------:R-:W-:Y:S01]  /*1c2a0*/  @P0 IMAD.MOV.U32 R17, RZ, RZ, R54 ;  /* 0x000000ffff110224 */ /* 0x000fe200078e0036 */
[----:B------:R-:W-:Y:S04]  /*1c2b0*/  STL [R1+0x59c], R64 ;  /* 0x00059c4001007387 */ /* 0x000fe80000100800 */
[----:B------:R1:W2:Y:S04]  /*1c2c0*/  @P0 LDG.E.U8 R38, desc[UR20][R16.64] ;  /* 0x0000001410260981 */ /* 0x0002a8000c1e1100 */
[----:B------:R-:W-:Y:S01]  /*1c2d0*/  STL [R1+0x5e0], R59 ;  /* 0x0005e03b01007387 */ /* 0x000fe20000100800 */
[----:B------:R-:W-:-:S03]  /*1c2e0*/  SEL R22, R44, R22, !P3 ;  /* 0x000000162c167207 */ /* 0x000fc60005800000 */
[----:B------:R-:W-:Y:S01]  /*1c2f0*/  STL [R1+0x5dc], R60 ;  /* 0x0005dc3c01007387 */ /* 0x000fe20000100800 */
[----:B------:R-:W-:-:S03]  /*1c300*/  @!P4 IMAD.MOV R24, RZ, RZ, -R24 ;  /* 0x000000ffff18c224 */ /* 0x000fc600078e0a18 */
[----:B------:R-:W-:Y:S01]  /*1c310*/  STL [R1+0x620], R53 ;  /* 0x0006203501007387 */ /* 0x000fe20000100800 */
[----:B-1----:R-:W-:Y:S02]  /*1c320*/  @P0 IMAD.MOV.U32 R16, RZ, RZ, R47 ;  /* 0x000000ffff100224 */ /* 0x002fe400078e002f */
[----:B------:R-:W-:Y:S01]  /*1c330*/  @P0 IMAD.MOV.U32 R17, RZ, RZ, R48 ;  /* 0x000000ffff110224 */ /* 0x000fe200078e0030 */
[----:B------:R-:W-:Y:S04]  /*1c340*/  STL [R1+0x61c], R54 ;  /* 0x00061c3601007387 */ /* 0x000fe80000100800 */
[----:B------:R-:W-:Y:S04]  /*1c350*/  STL [R1+0x660], R47 ;  /* 0x0006602f01007387 */ /* 0x000fe80000100800 */
[----:B------:R1:W2:Y:S04]  /*1c360*/  @P0 LDG.E.U8 R37, desc[UR20][R16.64] ;  /* 0x0000001410250981 */ /* 0x0002a8000c1e1100 */
[----:B------:R-:W-:Y:S01]  /*1c370*/  STL [R1+0x65c], R48 ;  /* 0x00065c3001007387 */ /* 0x000fe20000100800 */
[----:B------:R-:W-:-:S03]  /*1c380*/  IMAD R22, R22, UR4, RZ ;  /* 0x0000000416167c24 */ /* 0x000fc6000f8e02ff */
[----:B------:R-:W-:Y:S01]  /*1c390*/  STL [R1+0x6a0], R18 ;  /* 0x0006a01201007387 */ /* 0x000fe20000100800 */
[----:B------:R-:W-:-:S03]  /*1c3a0*/  SEL R24, R44, R24, !P3 ;  /* 0x000000182c187207 */ /* 0x000fc60005800000 */
[----:B------:R-:W-:Y:S01]  /*1c3b0*/  STL [R1+0x69c], R19 ;  /* 0x00069c1301007387 */ /* 0x000fe20000100800 */
[----:B-1----:R-:W-:Y:S02]  /*1c3c0*/  @P0 IMAD.MOV.U32 R16, RZ, RZ, R18 ;  /* 0x000000ffff100224 */ /* 0x002fe400078e0012 */
[----:B------:R-:W-:Y:S01]  /*1c3d0*/  @P0 IMAD.MOV.U32 R17, RZ, RZ, R19 ;  /* 0x000000ffff110224 */ /* 0x000fe200078e0013 */
[----:B------:R-:W-:Y:S04]  /*1c3e0*/  STL [R1+0x6e0], R14 ;  /* 0x0006e00e01007387 */ /* 0x000fe80000100800 */
[----:B------:R1:W-:Y:S01]  /*1c3f0*/  STL [R1+0x6dc], R13 ;  /* 0x0006dc0d01007387 */ /* 0x0003e20000100800 */
[----:B------:R-:W-:Y:S01]  /*1c400*/  @!P5 IMAD.IADD R23, R23, 0x1, -R10 ;  /* 0x000000011717d824 */ /* 0x000fe200078e0a0a */
[----:B------:R-:W1:Y:S02]  /*1c410*/  LDCU UR4, c[0x0][0x3b0] ;  /* 0x00007600ff0477ac */ /* 0x000e640008000800 */
[----:B------:R1:W2:Y:S01]  /*1c420*/  @P0 LDG.E.U8 R36, desc[UR20][R16.64] ;  /* 0x0000001410240981 */ /* 0x0002a2000c1e1100 */
[----:B0-----:R-:W-:-:S02]  /*1c430*/  IMAD R24, R24, UR5, RZ ;  /* 0x0000000518187c24 */ /* 0x001fc4000f8e02ff */
[----:B------:R-:W-:Y:S01]  /*1c440*/  @!P1 IMAD.MOV R23, RZ, RZ, -R23 ;  /* 0x000000ffff179224 */ /* 0x000fe200078e0a17 */
[----:B------:R-:W-:Y:S02]  /*1c450*/  ISETP.GT.U32.AND P4, PT, R10, R12, PT ;  /* 0x0000000c0a00720c */ /* 0x000fe40003f84070 */
[----:B------:R-:W-:Y:S02]  /*1c460*/  PRMT R27, RZ, 0x7610, R27 ;  /* 0x00007610ff1b7816 */ /* 0x000fe4000000001b */
[----:B------:R-:W-:Y:S01]  /*1c470*/  PRMT R26, RZ, 0x7610, R26 ;  /* 0x00007610ff1a7816 */ /* 0x000fe2000000001a */
[----:B-1----:R-:W-:Y:S01]  /*1c480*/  @P0 IMAD.MOV.U32 R17, RZ, RZ, R13 ;  /* 0x000000ffff110224 */ /* 0x002fe200078e000d */
[-C--:B------:R-:W-:Y:S01]  /*1c490*/  IADD3 R13, P5, PT, R22, R9.reuse, RZ ;  /* 0x00000009160d7210 */ /* 0x080fe20007fbe0ff */
[----:B------:R-:W-:Y:S01]  /*1c4a0*/  @P0 IMAD.MOV.U32 R16, RZ, RZ, R14 ;  /* 0x000000ffff100224 */ /* 0x000fe200078e000e */
[----:B------:R-:W-:Y:S02]  /*1c4b0*/  IADD3 R18, P1, PT, R24, R9, RZ ;  /* 0x0000000918127210 */ /* 0x000fe40007f3e0ff */
[----:B------:R-:W-:-:S02]  /*1c4c0*/  PRMT R25, RZ, 0x7610, R25 ;  /* 0x00007610ff197816 */ /* 0x000fc40000000019 */
[----:B------:R-:W-:Y:S01]  /*1c4d0*/  LEA.HI.X.SX32 R19, R22, R8, 0x1, P5 ;  /* 0x0000000816137211 */ /* 0x000fe200028f0eff */
[----:B------:R-:W-:Y:S04]  /*1c4e0*/  STL [R1+0x720], R13 ;  /* 0x0007200d01007387 */ /* 0x000fe80000100800 */
[----:B------:R0:W2:Y:S04]  /*1c4f0*/  @P0 LDG.E.U8 R35, desc[UR20][R16.64] ;  /* 0x0000001410230981 */ /* 0x0000a8000c1e1100 */
[----:B------:R1:W-:Y:S01]  /*1c500*/  STL [R1+0x71c], R19 ;  /* 0x00071c1301007387 */ /* 0x0003e20000100800 */
[----:B------:R-:W-:Y:S01]  /*1c510*/  VIADD R14, R0, 0x7 ;  /* 0x00000007000e7836 */ /* 0x000fe20000000000 */
[----:B------:R-:W2:Y:S01]  /*1c520*/  LDCU UR5, c[0x0][0x3b0] ;  /* 0x00007600ff0577ac */ /* 0x000ea20008000800 */
[----:B0-----:R-:W-:-:S02]  /*1c530*/  @P0 IMAD.MOV.U32 R16, RZ, RZ, R13 ;  /* 0x000000ffff100224 */ /* 0x001fc400078e000d */
[----:B------:R-:W-:Y:S01]  /*1c540*/  @P0 IMAD.MOV.U32 R17, RZ, RZ, R19 ;  /* 0x000000ffff110224 */ /* 0x000fe200078e0013 */
[----:B-1----:R-:W-:Y:S02]  /*1c550*/  LEA.HI.X.SX32 R19, R24, R8, 0x1, P1 ;  /* 0x0000000818137211 */ /* 0x002fe400008f0eff */
[----:B------:R-:W-:Y:S02]  /*1c560*/  IABS R13, R14 ;  /* 0x0000000e000d7213 */ /* 0x000fe40000000000 */
[----:B------:R0:W2:Y:S01]  /*1c570*/  @P0 LDG.E.U8 R34, desc[UR20][R16.64] ;  /* 0x0000001410220981 */ /* 0x0000a2000c1e1100 */
[----:B------:R-:W-:Y:S01]  /*1c580*/  SEL R23, R44, R23, !P3 ;  /* 0x000000172c177207 */ /* 0x000fe20005800000 */
[----:B------:R-:W-:Y:S02]  /*1c590*/  @!P4 IMAD.IADD R12, R12, 0x1, -R10 ;  /* 0x000000010c0cc824 */ /* 0x000fe400078e0a0a */
[----:B0-----:R-:W-:Y:S02]  /*1c5a0*/  @P0 IMAD.MOV.U32 R16, RZ, RZ, R18 ;  /* 0x000000ffff100224 */ /* 0x001fe400078e0012 */
[----:B------:R-:W-:-:S02]  /*1c5b0*/  @P0 IMAD.MOV.U32 R17, RZ, RZ, R19 ;  /* 0x000000ffff110224 */ /* 0x000fc400078e0013 */
[----:B------:R-:W-:Y:S01]  /*1c5c0*/  IMAD R23, R23, UR4, RZ ;  /* 0x0000000417177c24 */ /* 0x000fe2000f8e02ff */
[----:B------:R-:W-:Y:S01]  /*1c5d0*/  ISETP.GT.U32.AND P1, PT, R10, R12, PT ;  /* 0x0000000c0a00720c */ /* 0x000fe20003f24070 */
[----:B------:R0:W-:Y:S04]  /*1c5e0*/  STL [R1+0x758], R18 ;  /* 0x0007581201007387 */ /* 0x0001e80000100800 */
[----:B------:R1:W2:Y:S01]  /*1c5f0*/  @P0 LDG.E.U8 R33, desc[UR20][R16.64] ;  /* 0x0000001410210981 */ /* 0x0002a2000c1e1100 */
[----:B------:R-:W-:Y:S01]  /*1c600*/  ISETP.GE.AND P4, PT, R15, RZ, PT ;  /* 0x000000ff0f00720c */ /* 0x000fe20003f86270 */
[----:B------:R-:W0:Y:S01]  /*1c610*/  LDCU UR4, c[0x0][0x3b0] ;  /* 0x00007600ff0477ac */ /* 0x000e220008000800 */
[----:B-1----:R-:W-:-:S04]  /*1c620*/  IMAD.HI.U32 R16, R11, R13, RZ ;  /* 0x0000000d0b107227 */ /* 0x002fc800078e00ff */
[----:B------:R-:W-:Y:S01]  /*1c630*/  IMAD.MOV R16, RZ, RZ, -R16 ;  /* 0x000000ffff107224 */ /* 0x000fe200078e0a10 */
[----:B0-----:R-:W-:-:S03]  /*1c640*/  IADD3 R18, P5, PT, R23, R9, RZ ;  /* 0x0000000917127210 */ /* 0x001fc60007fbe0ff */
[----:B------:R-:W-:Y:S01]  /*1c650*/  IMAD R13, R10, R16, R13 ;  /* 0x000000100a0d7224 */ /* 0x000fe200078e020d */
[----:B------:R0:W-:Y:S01]  /*1c660*/  STL [R1+0x754], R19 ;  /* 0x0007541301007387 */ /* 0x0001e20000100800 */
[----:B------:R-:W-:Y:S01]  /*1c670*/  @!P1 IMAD.IADD R12, R12, 0x1, -R10 ;  /* 0x000000010c0c9824 */ /* 0x000fe200078e0a0a */
[----:B------:R-:W-:Y:S01]  /*1c680*/  ISETP.GE.AND P1, PT, R14, RZ, PT ;  /* 0x000000ff0e00720c */ /* 0x000fe20003f26270 */
[----:B------:R-:W-:Y:S01]  /*1c690*/  VIADD R14, R0, 0xf ;  /* 0x0000000f000e7836 */ /* 0x000fe20000000000 */
[----:B0-----:R-:W-:Y:S02]  /*1c6a0*/  LEA.HI.X.SX32 R19, R23, R8, 0x1, P5 ;  /* 0x0000000817137211 */ /* 0x001fe400028f0eff */
[----:B------:R-:W-:Y:S01]  /*1c6b0*/  ISETP.GT.U32.AND P5, PT, R10, R13, PT ;  /* 0x0000000d0a00720c */ /* 0x000fe20003fa4070 */
[----:B------:R-:W-:Y:S02]  /*1c6c0*/  @P0 IMAD.MOV.U32 R16, RZ, RZ, R18 ;  /* 0x000000ffff100224 */ /* 0x000fe400078e0012 */
[----:B------:R-:W-:-:S02]  /*1c6d0*/  @!P4 IMAD.MOV R12, RZ, RZ, -R12 ;  /* 0x000000ffff0cc224 */ /* 0x000fc400078e0a0c */
[----:B------:R-:W-:Y:S01]  /*1c6e0*/  @P0 IMAD.MOV.U32 R17, RZ, RZ, R19 ;  /* 0x000000ffff110224 */ /* 0x000fe200078e0013 */
[----:B------:R-:W-:-:S04]  /*1c6f0*/  IABS R15, R14 ;  /* 0x0000000e000f7213 */ /* 0x000fc80000000000 */
[----:B------:R0:W2:Y:S03]  /*1c700*/  @P0 LDG.E.U8 R32, desc[UR20][R16.64] ;  /* 0x0000001410200981 */ /* 0x0000a6000c1e1100 */
[----:B------:R-:W-:Y:S01]  /*1c710*/  @!P5 IMAD.IADD R13, R13, 0x1, -R10 ;  /* 0x000000010d0dd824 */ /* 0x000fe200078e0a0a */
[----:B0-----:R-:W-:Y:S01]  /*1c720*/  SEL R16, R44, R12, !P3 ;  /* 0x0000000c2c107207 */ /* 0x001fe20005800000 */
[----:B------:R-:W-:-:S03]  /*1c730*/  IMAD.MOV.U32 R12, RZ, RZ, R15 ;  /* 0x000000ffff0c7224 */ /* 0x000fc600078e000f */
[----:B------:R-:W-:Y:S01]  /*1c740*/  ISETP.GT.U32.AND P5, PT, R10, R13, PT ;  /* 0x0000000d0a00720c */ /* 0x000fe20003fa4070 */
[----:B------:R-:W-:-:S04]  /*1c750*/  IMAD.HI.U32 R15, R11, R12, RZ ;  /* 0x0000000c0b0f7227 */ /* 0x000fc800078e00ff */
[----:B------:R-:W-:Y:S01]  /*1c760*/  IMAD R16, R16, UR4, RZ ;  /* 0x0000000410107c24 */ /* 0x000fe2000f8e02ff */
[----:B------:R0:W-:Y:S01]  /*1c770*/  STL [R1+0x790], R18 ;  /* 0x0007901201007387 */ /* 0x0001e20000100800 */
[----:B------:R-:W-:Y:S01]  /*1c780*/  IMAD.MOV R15, RZ, RZ, -R15 ;  /* 0x000000ffff0f7224 */ /* 0x000fe200078e0a0f */
[----:B------:R-:W1:Y:S03]  /*1c790*/  LDCU UR4, c[0x0][0x3b0] ;  /* 0x00007600ff0477ac */ /* 0x000e660008000800 */
[----:B------:R-:W-:Y:S02]  /*1c7a0*/  IMAD R12, R10, R15, R12 ;  /* 0x0000000f0a0c7224 */ /* 0x000fe400078e020c */
[----:B------:R-:W-:Y:S01]  /*1c7b0*/  @!P5 IMAD.IADD R13, R13, 0x1, -R10 ;  /* 0x000000010d0dd824 */ /* 0x000fe200078e0a0a */
[----:B0-----:R-:W-:Y:S02]  /*1c7c0*/  IADD3 R18, P4, PT, R16, R9, RZ ;  /* 0x0000000910127210 */ /* 0x001fe40007f9e0ff */
[----:B------:R-:W-:Y:S01]  /*1c7d0*/  ISETP.GT.U32.AND P5, PT, R10, R12, PT ;  /* 0x0000000c0a00720c */ /* 0x000fe20003fa4070 */
[----:B------:R0:W-:Y:S01]  /*1c7e0*/  STL [R1+0x78c], R19 ;  /* 0x00078c1301007387 */ /* 0x0001e20000100800 */
[----:B------:R-:W-:Y:S01]  /*1c7f0*/  @!P1 IMAD.MOV R13, RZ, RZ, -R13 ;  /* 0x000000ffff0d9224 */ /* 0x000fe200078e0a0d */
[----:B0-----:R-:W-:-:S02]  /*1c800*/  LEA.HI.X.SX32 R19, R16, R8, 0x1, P4 ;  /* 0x0000000810137211 */ /* 0x001fc400020f0eff */
[----:B------:R-:W-:Y:S01]  /*1c810*/  ISETP.GE.AND P4, PT, R14, RZ, PT ;  /* 0x000000ff0e00720c */ /* 0x000fe20003f86270 */
[----:B------:R-:W-:Y:S02]  /*1c820*/  VIADD R14, R0, 0x17 ;  /* 0x00000017000e7836 */ /* 0x000fe40000000000 */
[----:B------:R-:W-:Y:S02]  /*1c830*/  @P0 IMAD.MOV.U32 R16, RZ, RZ, R18 ;  /* 0x000000ffff100224 */ /* 0x000fe400078e0012 */
[----:B------:R-:W-:Y:S01]  /*1c840*/  @P0 IMAD.MOV.U32 R17, RZ, RZ, R19 ;  /* 0x000000ffff110224 */ /* 0x000fe200078e0013 */
[----:B------:R-:W-:Y:S02]  /*1c850*/  IABS R15, R14 ;  /* 0x0000000e000f7213 */ /* 0x000fe40000000000 */
[----:B------:R-:W-:Y:S02]  /*1c860*/  @!P5 IMAD.IADD R12, R12, 0x1, -R10 ;  /* 0x000000010c0cd824 */ /* 0x000fe400078e0a0a */
[----:B------:R0:W2:Y:S03]  /*1c870*/  @P0 LDG.E.U8 R31, desc[UR20][R16.64] ;  /* 0x00000014101f0981 */ /* 0x0000a6000c1e1100 */
[----:B------:R-:W-:-:S02]  /*1c880*/  ISETP.GT.U32.AND P5, PT, R10, R12, PT ;  /* 0x0000000c0a00720c */ /* 0x000fc40003fa4070 */
[----:B0-----:R-:W-:Y:S01]  /*1c890*/  SEL R16, R44, R13, !P3 ;  /* 0x0000000d2c107207 */ /* 0x001fe20005800000 */
[----:B------:R-:W-:-:S04]  /*1c8a0*/  IMAD.MOV.U32 R13, RZ, RZ, R15 ;  /* 0x000000ffff0d7224 */ /* 0x000fc800078e000f */
[----:B------:R-:W-:-:S04]  /*1c8b0*/  IMAD.HI.U32 R15, R11, R13, RZ ;  /* 0x0000000d0b0f7227 */ /* 0x000fc800078e00ff */
[----:B-1----:R-:W-:Y:S01]  /*1c8c0*/  IMAD R16, R16, UR4, RZ ;  /* 0x0000000410107c24 */ /* 0x002fe2000f8e02ff */
[----:B------:R0:W-:Y:S01]  /*1c8d0*/  STL [R1+0x7c8], R18 ;  /* 0x0007c81201007387 */ /* 0x0001e20000100800 */
[----:B------:R-:W-:Y:S02]  /*1c8e0*/  IMAD.MOV R15, RZ, RZ, -R15 ;  /* 0x000000ffff0f7224 */ /* 0x000fe400078e0a0f */
[----:B------:R-:W-:Y:S01]  /*1c8f0*/  @!P5 IMAD.IADD R12, R12, 0x1, -R10 ;  /* 0x000000010c0cd824 */ /* 0x000fe200078e0a0a */
[----:B------:R-:W1:Y:S01]  /*1c900*/  LDCU UR4, c[0x0][0x3b0] ;  /* 0x00007600ff0477ac */ /* 0x000e620008000800 */
[----:B------:R-:W-:Y:S01]  /*1c910*/  IMAD R13, R10, R15, R13 ;  /* 0x0000000f0a0d7224 */ /* 0x000fe200078e020d */
[----:B------:R0:W-:Y:S02]  /*1c920*/  STL [R1+0x7c4], R19 ;  /* 0x0007c41301007387 */ /* 0x0001e40000100800 */
[----:B0-----:R-:W-:Y:S02]  /*1c930*/  IADD3 R18, P1, PT, R16, R9, RZ ;  /* 0x0000000910127210 */ /* 0x001fe40007f3e0ff */
[----:B------:R-:W-:-:S02]  /*1c940*/  ISETP.GT.U32.AND P5, PT, R10, R13, PT ;  /* 0x0000000d0a00720c */ /* 0x000fc40003fa4070 */
[----:B------:R-:W-:Y:S02]  /*1c950*/  LEA.HI.X.SX32 R19, R16, R8, 0x1, P1 ;  /* 0x0000000810137211 */ /* 0x000fe400008f0eff */
[----:B------:R-:W-:Y:S01]  /*1c960*/  ISETP.GE.AND P1, PT, R14, RZ, PT ;  /* 0x000000ff0e00720c */ /* 0x000fe20003f26270 */
[----:B------:R-:W-:Y:S02]  /*1c970*/  VIADD R14, R0, 0x1f ;  /* 0x0000001f000e7836 */ /* 0x000fe40000000000 */
[----:B------:R-:W-:Y:S02]  /*1c980*/  @P0 IMAD.MOV.U32 R16, RZ, RZ, R18 ;  /* 0x000000ffff100224 */ /* 0x000fe400078e0012 */
[----:B------:R-:W-:Y:S02]  /*1c990*/  @!P4 IMAD.MOV R12, RZ, RZ, -R12 ;  /* 0x000000ffff0cc224 */ /* 0x000fe400078e0a0c */
[----:B------:R-:W-:Y:S01]  /*1c9a0*/  @P0 IMAD.MOV.U32 R17, RZ, RZ, R19 ;  /* 0x000000ffff110224 */ /* 0x000fe200078e0013 */
[----:B------:R-:W-:Y:S01]  /*1c9b0*/  IABS R15, R14 ;  /* 0x0000000e000f7213 */ /* 0x000fe20000000000 */
[----:B------:R-:W-:-:S03]  /*1c9c0*/  @!P5 IMAD.IADD R13, R13, 0x1, -R10 ;  /* 0x000000010d0dd824 */ /* 0x000fc600078e0a0a */
[----:B------:R0:W2:Y:S02]  /*1c9d0*/  @P0 LDG.E.U8 R30, desc[UR20][R16.64] ;  /* 0x00000014101e0981 */ /* 0x0000a4000c1e1100 */
[----:B------:R-:W-:Y:S02]  /*1c9e0*/  ISETP.GT.U32.AND P5, PT, R10, R13, PT ;  /* 0x0000000d0a00720c */ /* 0x000fe40003fa4070 */
        /* <DEDUP_REMOVED lines=9> */
[----:B------:R3:W-:Y:S01]  /*1ca80*/  STL [R1+0x424], R19 ;  /* 0x0004241301007387 */ /* 0x0007e20000100800 */
[----:B0-----:R-:W-:-:S03]  /*1ca90*/  IADD3 R18, P4, PT, R16, R9, RZ ;  /* 0x0000000910127210 */ /* 0x001fc60007f9e0ff */
[----:B------:R-:W-:Y:S02]  /*1caa0*/  ISETP.GT.U32.AND P5, PT, R10, R12, PT ;  /* 0x0000000c0a00720c */ /* 0x000fe40003fa4070 */
[----:B---3--:R-:W-:Y:S02]  /*1cab0*/  LEA.HI.X.SX32 R19, R16, R8, 0x1, P4 ;  /* 0x0000000810137211 */ /* 0x008fe400020f0eff */
[----:B------:R-:W-:Y:S01]  /*1cac0*/  ISETP.GE.AND P4, PT, R14, RZ, PT ;  /* 0x000000ff0e00720c */ /* 0x000fe20003f86270 */
[----:B------:R-:W-:Y:S02]  /*1cad0*/  VIADD R14, R0, 0x27 ;  /* 0x00000027000e7836 */ /* 0x000fe40000000000 */
[----:B------:R-:W-:Y:S02]  /*1cae0*/  @P0 IMAD.MOV.U32 R16, RZ, RZ, R18 ;  /* 0x000000ffff100224 */ /* 0x000fe400078e0012 */
[----:B------:R-:W-:Y:S02]  /*1caf0*/  @!P1 IMAD.MOV R13, RZ, RZ, -R13 ;  /* 0x000000ffff0d9224 */ /* 0x000fe400078e0a0d */
[----:B------:R-:W-:Y:S01]  /*1cb00*/  @P0 IMAD.MOV.U32 R17, RZ, RZ, R19 ;  /* 0x000000ffff110224 */ /* 0x000fe200078e0013 */
[----:B------:R-:W-:Y:S01]  /*1cb10*/  IABS R15, R14 ;  /* 0x0000000e000f7213 */ /* 0x000fe20000000000 */
[----:B------:R-:W-:-:S03]  /*1cb20*/  @!P5 IMAD.IADD R12, R12, 0x1, -R10 ;  /* 0x000000010c0cd824 */ /* 0x000fc600078e0a0a */
[----:B------:R0:W3:Y:S02]  /*1cb30*/  @P0 LDG.E.U8 R29, desc[UR20][R16.64] ;  /* 0x00000014101d0981 */ /* 0x0000e4000c1e1100 */
        /* <DEDUP_REMOVED lines=13> */
[----:B----4-:R-:W-:Y:S02]  /*1cc10*/  LEA.HI.X.SX32 R19, R16, R8, 0x1, P1 ;  /* 0x0000000810137211 */ /* 0x010fe400008f0eff */
[----:B------:R-:W-:Y:S01]  /*1cc20*/  ISETP.GE.AND P1, PT, R14, RZ, PT ;  /* 0x000000ff0e00720c */ /* 0x000fe20003f26270 */
[----:B------:R-:W-:Y:S02]  /*1cc30*/  VIADD R14, R0, 0x2f ;  /* 0x0000002f000e7836 */ /* 0x000fe40000000000 */
[----:B------:R-:W-:Y:S02]  /*1cc40*/  @P0 IMAD.MOV.U32 R16, RZ, RZ, R18 ;  /* 0x000000ffff100224 */ /* 0x000fe400078e0012 */
[----:B------:R-:W-:Y:S02]  /*1cc50*/  @!P4 IMAD.MOV R12, RZ, RZ, -R12 ;  /* 0x000000ffff0cc224 */ /* 0x000fe400078e0a0c */
[----:B------:R-:W-:Y:S01]  /*1cc60*/  @P0 IMAD.MOV.U32 R17, RZ, RZ, R19 ;  /* 0x000000ffff110224 */ /* 0x000fe200078e0013 */
[----:B------:R-:W-:Y:S01]  /*1cc70*/  IABS R15, R14 ;  /* 0x0000000e000f7213 */ /* 0x000fe20000000000 */
[----:B------:R-:W-:-:S03]  /*1cc80*/  @!P5 IMAD.IADD R13, R13, 0x1, -R10 ;  /* 0x000000010d0dd824 */ /* 0x000fc600078e0a0a */
[----:B------:R0:W4:Y:S02]  /*1cc90*/  @P0 LDG.E.U8 R28, desc[UR20][R16.64] ;  /* 0x00000014101c0981 */ /* 0x000124000c1e1100 */
        /* <DEDUP_REMOVED lines=48> */
[----:B------:R-:W-:Y:S02]  /*1cfa0*/  IMAD.MOV R15, RZ, RZ, -R15 ;  /* 0x000000ffff0f7224 */ /* 0x000fe400078e0a0f */
[----:B-1----:R-:W-:Y:S02]  /*1cfb0*/  IMAD R16, R16, UR4, RZ ;  /* 0x0000000410107c24 */ /* 0x002fe4000f8e02ff */
[----:B------:R-:W-:Y:S01]  /*1cfc0*/  @!P5 IMAD.IADD R13, R13, 0x1, -R10 ;  /* 0x000000010d0dd824 */ /* 0x000fe200078e0a0a */
[----:B------:R0:W-:Y:S01]  /*1cfd0*/  STL [R1+0x528], R18 ;  /* 0x0005281201007387 */ /* 0x0001e20000100800 */
[----:B------:R-:W-:-:S03]  /*1cfe0*/  IMAD R12, R10, R15, R12 ;  /* 0x0000000f0a0c7224 */ /* 0x000fc600078e020c */
[----:B------:R1:W-:Y:S01]  /*1cff0*/  STL [R1+0x524], R19 ;  /* 0x0005241301007387 */ /* 0x0003e20000100800 */
[----:B------:R-:W1:Y:S01]  /*1d000*/  LDCU UR4, c[0x0][0x3b0] ;  /* 0x00007600ff0477ac */ /* 0x000e620008000800 */
[----:B------:R-:W-:Y:S02]  /*1d010*/  ISETP.GT.U32.AND P5, PT, R10, R12, PT ;  /* 0x0000000c0a00720c */ /* 0x000fe40003fa4070 */
[----:B0-----:R-:W-:-:S04]  /*1d020*/  IADD3 R18, P4, PT, R16, R9, RZ ;  /* 0x0000000910127210 */ /* 0x001fc80007f9e0ff */
[----:B-1----:R-:W-:Y:S02]  /*1d030*/  LEA.HI.X.SX32 R19, R16, R8, 0x1, P4 ;  /* 0x0000000810137211 */ /* 0x002fe400020f0eff */
[----:B------:R-:W-:Y:S01]  /*1d040*/  ISETP.GE.AND P4, PT, R14, RZ, PT ;  /* 0x000000ff0e00720c */ /* 0x000fe20003f86270 */
[----:B------:R-:W-:Y:S02]  /*1d050*/  VIADD R14, R0, 0x47 ;  /* 0x00000047000e7836 */ /* 0x000fe40000000000 */
[----:B------:R-:W-:Y:S02]  /*1d060*/  @P0 IMAD.MOV.U32 R16, RZ, RZ, R18 ;  /* 0x000000ffff100224 */ /* 0x000fe400078e0012 */
[----:B------:R-:W-:Y:S02]  /*1d070*/  @!P1 IMAD.MOV R13, RZ, RZ, -R13 ;  /* 0x000000ffff0d9224 */ /* 0x000fe400078e0a0d */
[----:B------:R-:W-:Y:S02]  /*1d080*/  @P0 IMAD.MOV.U32 R17, RZ, RZ, R19 ;  /* 0x000000ffff110224 */ /* 0x000fe400078e0013 */
[----:B------:R-:W-:Y:S01]  /*1d090*/  @!P5 IMAD.IADD R12, R12, 0x1, -R10 ;  /* 0x000000010c0cd824 */ /* 0x000fe200078e0a0a */
[----:B------:R-:W-:-:S02]  /*1d0a0*/  IABS R15, R14 ;  /* 0x0000000e000f7213 */ /* 0x000fc40000000000 */
[----:B------:R0:W3:Y:S02]  /*1d0b0*/  @P0 LDG.E.U8 R25, desc[UR20][R16.64] ;  /* 0x0000001410190981 */ /* 0x0000e4000c1e1100 */
[----:B------:R-:W-:Y:S02]  /*1d0c0*/  ISETP.GT.U32.AND P1, PT, R10, R12, PT ;  /* 0x0000000c0a00720c */ /* 0x000fe40003f24070 */
[----:B0-----:R-:W-:Y:S01]  /*1d0d0*/  SEL R16, R44, R13, !P3 ;  /* 0x0000000d2c107207 */ /* 0x001fe20005800000 */
[----:B------:R-:W-:-:S04]  /*1d0e0*/  IMAD.MOV.U32 R13, RZ, RZ, R15 ;  /* 0x000000ffff0d7224 */ /* 0x000fc800078e000f */
[----:B------:R-:W-:-:S04]  /*1d0f0*/  IMAD.HI.U32 R15, R11, R13, RZ ;  /* 0x0000000d0b0f7227 */ /* 0x000fc800078e00ff */
[----:B------:R-:W-:Y:S01]  /*1d100*/  IMAD R16, R16, UR4, RZ ;  /* 0x0000000410107c24 */ /* 0x000fe2000f8e02ff */
[----:B------:R-:W0:Y:S01]  /*1d110*/  LDCU UR4, c[0x0][0x3b0] ;  /* 0x00007600ff0477ac */ /* 0x000e220008000800 */
[----:B------:R-:W-:Y:S02]  /*1d120*/  IMAD.MOV R15, RZ, RZ, -R15 ;  /* 0x000000ffff0f7224 */ /* 0x000fe400078e0a0f */
[----:B------:R-:W-:Y:S02]  /*1d130*/  @!P1 IMAD.IADD R12, R12, 0x1, -R10 ;  /* 0x000000010c0c9824 */ /* 0x000fe400078e0a0a */
[----:B------:R-:W-:Y:S02]  /*1d140*/  IMAD R13, R10, R15, R13 ;  /* 0x0000000f0a0d7224 */ /* 0x000fe400078e020d */
[----:B------:R-:W-:-:S03]  /*1d150*/  @!P4 IMAD.MOV R12, RZ, RZ, -R12 ;  /* 0x000000ffff0cc224 */ /* 0x000fc600078e0a0c */
[----:B------:R-:W-:Y:S02]  /*1d160*/  ISETP.GT.U32.AND P1, PT, R10, R13, PT ;  /* 0x0000000d0a00720c */ /* 0x000fe40003f24070 */
[----:B------:R-:W-:Y:S01]  /*1d170*/  SEL R12, R44, R12, !P3 ;  /* 0x0000000c2c0c7207 */ /* 0x000fe20005800000 */
[----:B------:R1:W-:Y:S04]  /*1d180*/  STL [R1+0x568], R18 ;  /* 0x0005681201007387 */ /* 0x0003e80000100800 */
[----:B------:R1:W-:Y:S01]  /*1d190*/  STL [R1+0x564], R19 ;  /* 0x0005641301007387 */ /* 0x0003e20000100800 */
[----:B0-----:R-:W-:Y:S01]  /*1d1a0*/  IMAD R12, R12, UR4, RZ ;  /* 0x000000040c0c7c24 */ /* 0x001fe2000f8e02ff */
[----:B------:R-:W-:Y:S02]  /*1d1b0*/  ISETP.GE.AND P4, PT, R14, RZ, PT ;  /* 0x000000ff0e00720c */ /* 0x000fe40003f86270 */
[----:B------:R-:W-:Y:S01]  /*1d1c0*/  PRMT R23, RZ, 0x7610, R23 ;  /* 0x00007610ff177816 */ /* 0x000fe20000000017 */
[----:B------:R-:W0:Y:S01]  /*1d1d0*/  LDCU UR4, c[0x0][0x3b0] ;  /* 0x00007600ff0477ac */ /* 0x000e220008000800 */
[----:B-1----:R-:W-:Y:S01]  /*1d1e0*/  IADD3 R18, P5, PT, R16, R9, RZ ;  /* 0x0000000910127210 */ /* 0x002fe20007fbe0ff */
[----:B------:R-:W-:-:S03]  /*1d1f0*/  @!P1 IMAD.IADD R13, R13, 0x1, -R10 ;  /* 0x000000010d0d9824 */ /* 0x000fc600078e0a0a */
[----:B------:R-:W-:Y:S01]  /*1d200*/  LEA.HI.X.SX32 R19, R16, R8, 0x1, P5 ;  /* 0x0000000810137211 */ /* 0x000fe200028f0eff */
[----:B------:R1:W-:Y:S01]  /*1d210*/  STL [R1+0x5a8], R18 ;  /* 0x0005a81201007387 */ /* 0x0003e20000100800 */
[----:B------:R-:W-:Y:S01]  /*1d220*/  @P0 IMAD.MOV.U32 R16, RZ, RZ, R18 ;  /* 0x000000ffff100224 */ /* 0x000fe200078e0012 */
[----:B------:R-:W-:Y:S02]  /*1d230*/  ISETP.GT.U32.AND P1, PT, R10, R13, PT ;  /* 0x0000000d0a00720c */ /* 0x000fe40003f24070 */
[----:B------:R0:W-:Y:S01]  /*1d240*/  STL [R1+0x5a4], R19 ;  /* 0x0005a41301007387 */ /* 0x0001e20000100800 */
[----:B------:R-:W-:Y:S01]  /*1d250*/  @P0 IMAD.MOV.U32 R17, RZ, RZ, R19 ;  /* 0x000000ffff110224 */ /* 0x000fe200078e0013 */
[----:B-1----:R-:W-:-:S04]  /*1d260*/  IADD3 R18, P5, PT, R12, R9, RZ ;  /* 0x000000090c127210 */ /* 0x002fc80007fbe0ff */
[----:B0-----:R-:W-:Y:S01]  /*1d270*/  LEA.HI.X.SX32 R19, R12, R8, 0x1, P5 ;  /* 0x000000080c137211 */ /* 0x001fe200028f0eff */
[----:B------:R-:W-:-:S04]  /*1d280*/  @P0 IMAD.MOV.U32 R14, RZ, RZ, R18 ;  /* 0x000000ffff0e0224 */ /* 0x000fc800078e0012 */
[----:B------:R-:W-:Y:S02]  /*1d290*/  @P0 IMAD.MOV.U32 R15, RZ, RZ, R19 ;  /* 0x000000ffff0f0224 */ /* 0x000fe400078e0013 */
[----:B------:R-:W-:-:S03]  /*1d2a0*/  @!P1 IMAD.IADD R13, R13, 0x1, -R10 ;  /* 0x000000010d0d9824 */ /* 0x000fc600078e0a0a */
[----:B------:R0:W3:Y:S01]  /*1d2b0*/  @P0 LDG.E.U8 R23, desc[UR20][R14.64] ;  /* 0x000000140e170981 */ /* 0x0000e2000c1e1100 */
[----:B------:R-:W-:Y:S02]  /*1d2c0*/  @!P4 IMAD.MOV R13, RZ, RZ, -R13 ;  /* 0x000000ffff0dc224 */ /* 0x000fe400078e0a0d */
[----:B0-----:R-:W-:-:S03]  /*1d2d0*/  VIADD R14, R0, 0x4f ;  /* 0x0000004f000e7836 */ /* 0x001fc60000000000 */
[----:B------:R-:W-:Y:S02]  /*1d2e0*/  SEL R15, R44, R13, !P3 ;  /* 0x0000000d2c0f7207 */ /* 0x000fe40005800000 */
[----:B------:R-:W-:-:S05]  /*1d2f0*/  IABS R12, R14 ;  /* 0x0000000e000c7213 */ /* 0x000fca0000000000 */
[----:B------:R-:W-:-:S04]  /*1d300*/  IMAD.HI.U32 R13, R11, R12, RZ ;  /* 0x0000000c0b0d7227 */ /* 0x000fc800078e00ff */
[----:B------:R-:W-:Y:S01]  /*1d310*/  IMAD.MOV R13, RZ, RZ, -R13 ;  /* 0x000000ffff0d7224 */ /* 0x000fe200078e0a0d */
[----:B------:R-:W-:-:S03]  /*1d320*/  PRMT R24, RZ, 0x7610, R24 ;  /* 0x00007610ff187816 */ /* 0x000fc60000000018 */
[C---:B------:R-:W-:Y:S02]  /*1d330*/  IMAD R12, R10.reuse, R13, R12 ;  /* 0x0000000d0a0c7224 */ /* 0x040fe400078e020c */
[----:B------:R-:W-:Y:S01]  /*1d340*/  IMAD R15, R15, UR4, RZ ;  /* 0x000000040f0f7c24 */ /* 0x000fe2000f8e02ff */
[----:B------:R-:W-:Y:S01]  /*1d350*/  PRMT R22, RZ, 0x7610, R22 ;  /* 0x00007610ff167816 */ /* 0x000fe20000000016 */
[----:B------:R0:W3:Y:S04]  /*1d360*/  @P0 LDG.E.U8 R24, desc[UR20][R16.64] ;  /* 0x0000001410180981 */ /* 0x0000e8000c1e1100 */
[----:B------:R-:W-:Y:S01]  /*1d370*/  STL [R1+0x5e8], R18 ;  /* 0x0005e81201007387 */ /* 0x000fe20000100800 */
[----:B------:R-:W-:Y:S01]  /*1d380*/  ISETP.GT.U32.AND P4, PT, R10, R12, PT ;  /* 0x0000000c0a00720c */ /* 0x000fe20003f84070 */
[----:B------:R-:W1:Y:S01]  /*1d390*/  LDCU UR4, c[0x0][0x3b0] ;  /* 0x00007600ff0477ac */ /* 0x000e620008000800 */
[----:B0-----:R-:W-:-:S04]  /*1d3a0*/  IADD3 R16, P1, PT, R15, R9, RZ ;  /* 0x000000090f107210 */ /* 0x001fc80007f3e0ff */
[----:B------:R-:W-:Y:S01]  /*1d3b0*/  LEA.HI.X.SX32 R17, R15, R8, 0x1, P1 ;  /* 0x000000080f117211 */ /* 0x000fe200008f0eff */
[----:B------:R-:W-:Y:S01]  /*1d3c0*/  VIADD R15, R0, 0x57 ;  /* 0x00000057000f7836 */ /* 0x000fe20000000000 */
[----:B------:R-:W-:-:S05]  /*1d3d0*/  ISETP.GE.AND P1, PT, R14, RZ, PT ;  /* 0x000000ff0e00720c */ /* 0x000fca0003f26270 */
[----:B------:R-:W-:Y:S01]  /*1d3e0*/  @!P4 IMAD.IADD R12, R12, 0x1, -R10 ;  /* 0x000000010c0cc824 */ /* 0x000fe200078e0a0a */
[----:B------:R-:W-:Y:S04]  /*1d3f0*/  STL [R1+0x5e4], R19 ;  /* 0x0005e41301007387 */ /* 0x000fe80000100800 */
[----:B------:R0:W3:Y:S01]  /*1d400*/  @P0 LDG.E.U8 R22, desc[UR20][R16.64] ;  /* 0x0000001410160981 */ /* 0x0000e2000c1e1100 */
[----:B------:R-:W-:-:S03]  /*1d410*/  IABS R14, R15 ;  /* 0x0000000f000e7213 */ /* 0x000fc60000000000 */
[----:B------:R0:W-:Y:S04]  /*1d420*/  STL [R1+0x628], R16 ;  /* 0x0006281001007387 */ /* 0x0001e80000100800 */
[----:B------:R1:W-:Y:S01]  /*1d430*/  STL [R1+0x624], R17 ;  /* 0x0006241101007387 */ /* 0x0003e20000100800 */
[----:B------:R-:W-:Y:S01]  /*1d440*/  ISETP.GT.U32.AND P4, PT, R10, R12, PT ;  /* 0x0000000c0a00720c */ /* 0x000fe20003f84070 */
[----:B0-----:R-:W-:Y:S02]  /*1d450*/  VIADD R16, R0, 0x5f ;  /* 0x0000005f00107836 */ /* 0x001fe40000000000 */
[----:B-1----:R-:W-:-:S03]  /*1d460*/  IMAD.HI.U32 R17, R11, R14, RZ ;  /* 0x0000000e0b117227 */ /* 0x002fc600078e00ff */
[----:B------:R-:W-:Y:S01]  /*1d470*/  IABS R13, R16 ;  /* 0x00000010000d7213 */ /* 0x000fe20000000000 */
[----:B------:R-:W-:-:S04]  /*1d480*/  IMAD.MOV R17, RZ, RZ, -R17 ;  /* 0x000000ffff117224 */ /* 0x000fc800078e0a11 */
[----:B------:R-:W-:Y:S02]  /*1d490*/  IMAD R14, R10, R17, R14 ;  /* 0x000000110a0e7224 */ /* 0x000fe400078e020e */
[----:B------:R-:W-:-:S04]  /*1d4a0*/  IMAD.HI.U32 R18, R11, R13, RZ ;  /* 0x0000000d0b127227 */ /* 0x000fc800078e00ff */
[----:B------:R-:W-:Y:S02]  /*1d4b0*/  @!P4 IMAD.IADD R12, R12, 0x1, -R10 ;  /* 0x000000010c0cc824 */ /* 0x000fe400078e0a0a */
[----:B------:R-:W-:Y:S01]  /*1d4c0*/  IMAD.MOV R18, RZ, RZ, -R18 ;  /* 0x000000ffff127224 */ /* 0x000fe200078e0a12 */
[----:B------:R-:W-:-:S03]  /*1d4d0*/  ISETP.GT.U32.AND P4, PT, R10, R14, PT ;  /* 0x0000000e0a00720c */ /* 0x000fc60003f84070 */
[----:B------:R-:W-:Y:S02]  /*1d4e0*/  IMAD R13, R10, R18, R13 ;  /* 0x000000120a0d7224 */ /* 0x000fe400078e020d */
[----:B------:R-:W-:-:S03]  /*1d4f0*/  @!P1 IMAD.MOV R12, RZ, RZ, -R12 ;  /* 0x000000ffff0c9224 */ /* 0x000fc600078e0a0c */
[----:B------:R-:W-:Y:S02]  /*1d500*/  ISETP.GT.U32.AND P5, PT, R10, R13, PT ;  /* 0x0000000d0a00720c */ /* 0x000fe40003fa4070 */
[----:B------:R-:W-:-:S03]  /*1d510*/  SEL R12, R44, R12, !P3 ;  /* 0x0000000c2c0c7207 */ /* 0x000fc60005800000 */
[----:B------:R-:W-:Y:S02]  /*1d520*/  @!P4 IMAD.IADD R14, R14, 0x1, -R10 ;  /* 0x000000010e0ec824 */ /* 0x000fe400078e0a0a */
[----:B------:R-:W-:Y:S01]  /*1d530*/  IMAD R12, R12, UR4, RZ ;  /* 0x000000040c0c7c24 */ /* 0x000fe2000f8e02ff */
[----:B------:R-:W-:Y:S01]  /*1d540*/  ISETP.GE.AND P1, PT, R15, RZ, PT ;  /* 0x000000ff0f00720c */ /* 0x000fe20003f26270 */
[----:B------:R-:W0:Y:S01]  /*1d550*/  LDCU UR4, c[0x0][0x3b0] ;  /* 0x00007600ff0477ac */ /* 0x000e220008000800 */
[----:B------:R-:W-:-:S03]  /*1d560*/  ISETP.GT.U32.AND P4, PT, R10, R14, PT ;  /* 0x0000000e0a00720c */ /* 0x000fc60003f84070 */
[----:B------:R-:W-:Y:S01]  /*1d570*/  @!P5 IMAD.IADD R13, R13, 0x1, -R10 ;  /* 0x000000010d0dd824 */ /* 0x000fe200078e0a0a */
[----:B------:R-:W-:-:S04]  /*1d580*/  IADD3 R19, P5, PT, R12, R9, RZ ;  /* 0x000000090c137210 */ /* 0x000fc80007fbe0ff */
[----:B------:R-:W-:Y:S02]  /*1d590*/  LEA.HI.X.SX32 R47, R12, R8, 0x1, P5 ;  /* 0x000000080c2f7211 */ /* 0x000fe400028f0eff */
[----:B------:R-:W-:-:S03]  /*1d5a0*/  ISETP.GT.U32.AND P5, PT, R10, R13, PT ;  /* 0x0000000d0a00720c */ /* 0x000fc60003fa4070 */
[----:B------:R-:W-:Y:S01]  /*1d5b0*/  @!P4 IMAD.IADD R14, R14, 0x1, -R10 ;  /* 0x000000010e0ec824 */ /* 0x000fe200078e0a0a */
[----:B------:R-:W-:-:S03]  /*1d5c0*/  ISETP.GE.AND P4, PT, R16, RZ, PT ;  /* 0x000000ff1000720c */ /* 0x000fc60003f86270 */
[----:B------:R-:W-:-:S06]  /*1d5d0*/  @!P1 IMAD.MOV R14, RZ, RZ, -R14 ;  /* 0x000000ffff0e9224 */ /* 0x000fcc00078e0a0e */
[----:B------:R-:W-:Y:S01]  /*1d5e0*/  @!P5 IMAD.IADD R13, R13, 0x1, -R10 ;  /* 0x000000010d0dd824 */ /* 0x000fe200078e0a0a */
[----:B------:R-:W-:-:S03]  /*1d5f0*/  SEL R14, R44, R14, !P3 ;  /* 0x0000000e2c0e7207 */ /* 0x000fc60005800000 */
[----:B------:R-:W-:Y:S02]  /*1d600*/  @!P4 IMAD.MOV R13, RZ, RZ, -R13 ;  /* 0x000000ffff0dc224 */ /* 0x000fe400078e0a0d */
[----:B0-----:R-:W-:Y:S01]  /*1d610*/  IMAD R14, R14, UR4, RZ ;  /* 0x000000040e0e7c24 */ /* 0x001fe2000f8e02ff */
[----:B------:R-:W-:Y:S01]  /*1d620*/  PRMT R21, RZ, 0x7610, R21 ;  /* 0x00007610ff157816 */ /* 0x000fe20000000015 */
[----:B------:R0:W-:Y:S01]  /*1d630*/  STL [R1+0x668], R19 ;  /* 0x0006681301007387 */ /* 0x0001e20000100800 */
[----:B------:R-:W-:Y:S01]  /*1d640*/  @P0 IMAD.MOV.U32 R18, RZ, RZ, R19 ;  /* 0x000000ffff120224 */ /* 0x000fe200078e0013 */
[----:B------:R-:W-:Y:S02]  /*1d650*/  SEL R13, R44, R13, !P3 ;  /* 0x0000000d2c0d7207 */ /* 0x000fe40005800000 */
[CC--:B------:R-:W-:Y:S02]  /*1d660*/  IADD3 R12, P1, PT, R14.reuse, R9.reuse, RZ ;  /* 0x000000090e0c7210 */ /* 0x0c0fe40007f3e0ff */
[----:B------:R-:W-:Y:S01]  /*1d670*/  PRMT R20, RZ, 0x7610, R20 ;  /* 0x00007610ff147816 */ /* 0x000fe20000000014 */
[----:B------:R-:W1:Y:S01]  /*1d680*/  LDCU UR4, c[0x0][0x3b0] ;  /* 0x00007600ff0477ac */ /* 0x000e620008000800 */
[----:B--2---:R-:W-:Y:S01]  /*1d690*/  IMAD R15, R13, UR5, RZ ;  /* 0x000000050d0f7c24 */ /* 0x004fe2000f8e02ff */
[-C--:B------:R-:W-:Y:S01]  /*1d6a0*/  LEA.HI.X.SX32 R17, R14, R8.reuse, 0x1, P1 ;  /* 0x000000080e117211 */ /* 0x080fe200008f0eff */
[----:B------:R-:W-:Y:S01]  /*1d6b0*/  STL [R1+0x664], R47 ;  /* 0x0006642f01007387 */ /* 0x000fe20000100800 */
[----:B0-----:R-:W-:Y:S01]  /*1d6c0*/  @P0 IMAD.MOV.U32 R19, RZ, RZ, R47 ;  /* 0x000000ffff130224 */ /* 0x001fe200078e002f */
[----:B------:R-:W0:Y:S01]  /*1d6d0*/  LDCU UR5, c[0x0][0x3b0] ;  /* 0x00007600ff0577ac */ /* 0x000e220008000800 */
[C---:B------:R-:W-:Y:S01]  /*1d6e0*/  IADD3 R14, P1, PT, R15.reuse, R9, RZ ;  /* 0x000000090f0e7210 */ /* 0x040fe20007f3e0ff */
[----:B------:R-:W-:Y:S01]  /*1d6f0*/  @P0 IMAD.MOV.U32 R13, RZ, RZ, R17 ;  /* 0x000000ffff0d0224 */ /* 0x000fe200078e0011 */
[----:B------:R2:W-:Y:S04]  /*1d700*/  STL [R1+0x6a8], R12 ;  /* 0x0006a80c01007387 */ /* 0x0005e80000100800 */
[----:B------:R1:W3:Y:S01]  /*1d710*/  @P0 LDG.E.U8 R21, desc[UR20][R18.64] ;  /* 0x0000001412150981 */ /* 0x0002e2000c1e1100 */
[----:B------:R-:W-:-:S03]  /*1d720*/  LEA.HI.X.SX32 R16, R15, R8, 0x1, P1 ;  /* 0x000000080f107211 */ /* 0x000fc600008f0eff */
[----:B------:R2:W3:Y:S01]  /*1d730*/  @P0 LDG.E.U8 R20, desc[UR20][R12.64] ;  /* 0x000000140c140981 */ /* 0x0004e2000c1e1100 */
[----:B-1----:R-:W-:Y:S01]  /*1d740*/  PRMT R19, RZ, 0x7610, R19 ;  /* 0x00007610ff137816 */ /* 0x002fe20000000013 */
[----:B--2---:R-:W-:Y:S02]  /*1d750*/  @P0 IMAD.MOV.U32 R12, RZ, RZ, R14 ;  /* 0x000000ffff0c0224 */ /* 0x004fe400078e000e */
[----:B------:R-:W-:-:S05]  /*1d760*/  @P0 IMAD.MOV.U32 R13, RZ, RZ, R16 ;  /* 0x000000ffff0d0224 */ /* 0x000fca00078e0010 */
[----:B------:R1:W2:Y:S02]  /*1d770*/  @P0 LDG.E.U8 R19, desc[UR20][R12.64] ;  /* 0x000000140c130981 */ /* 0x0002a4000c1e1100 */
[----:B-1----:R-:W-:-:S05]  /*1d780*/  VIADD R13, R0, 0x67 ;  /* 0x00000067000d7836 */ /* 0x002fca0000000000 */
[----:B------:R-:W-:-:S05]  /*1d790*/  IABS R12, R13 ;  /* 0x0000000d000c7213 */ /* 0x000fca0000000000 */
[----:B------:R-:W-:-:S04]  /*1d7a0*/  IMAD.HI.U32 R15, R11, R12, RZ ;  /* 0x0000000c0b0f7227 */ /* 0x000fc800078e00ff */
[----:B------:R-:W-:Y:S02]  /*1d7b0*/  IMAD.MOV R15, RZ, RZ, -R15 ;  /* 0x000000ffff0f7224 */ /* 0x000fe400078e0a0f */
[----:B------:R-:W-:Y:S02]  /*1d7c0*/  VIADD R18, R0, 0x7f ;  /* 0x0000007f00127836 */ /* 0x000fe40000000000 */
[C---:B------:R-:W-:Y:S01]  /*1d7d0*/  IMAD R12, R10.reuse, R15, R12 ;  /* 0x0000000f0a0c7224 */ /* 0x040fe200078e020c */
[----:B------:R-:W-:Y:S04]  /*1d7e0*/  STL [R1+0x6a4], R17 ;  /* 0x0006a41101007387 */ /* 0x000fe80000100800 */
[----:B------:R1:W-:Y:S01]  /*1d7f0*/  STL [R1+0x6e8], R14 ;  /* 0x0006e80e01007387 */ /* 0x0003e20000100800 */
[----:B------:R-:W-:-:S03]  /*1d800*/  ISETP.GT.U32.AND P1, PT, R10, R12, PT ;  /* 0x0000000c0a00720c */ /* 0x000fc60003f24070 */
[----:B------:R0:W-:Y:S01]  /*1d810*/  STL [R1+0x6e4], R16 ;  /* 0x0006e41001007387 */ /* 0x0001e20000100800 */
[----:B-1----:R-:W-:Y:S01]  /*1d820*/  IABS R14, R18 ;  /* 0x00000012000e7213 */ /* 0x002fe20000000000 */
[----:B0-----:R-:W-:-:S04]  /*1d830*/  VIADD R16, R0, 0x6f ;  /* 0x0000006f00107836 */ /* 0x001fc80000000000 */
[----:B------:R-:W-:Y:S01]  /*1d840*/  IMAD.HI.U32 R15, R11, R14, RZ ;  /* 0x0000000e0b0f7227 */ /* 0x000fe200078e00ff */
[----:B------:R-:W-:-:S03]  /*1d850*/  ISETP.GE.AND P4, PT, R13, RZ, PT ;  /* 0x000000ff0d00720c */ /* 0x000fc60003f86270 */
[----:B------:R-:W-:Y:S02]  /*1d860*/  VIADD R17, R0, 0x77 ;  /* 0x0000007700117836 */ /* 0x000fe40000000000 */
[----:B------:R-:W-:Y:S01]  /*1d870*/  IMAD.MOV R15, RZ, RZ, -R15 ;  /* 0x000000ffff0f7224 */ /* 0x000fe200078e0a0f */
[----:B------:R-:W-:Y:S01]  /*1d880*/  IABS R13, R16 ;  /* 0x00000010000d7213 */ /* 0x000fe20000000000 */
[----:B------:R-:W-:Y:S02]  /*1d890*/  @!P1 IMAD.IADD R12, R12, 0x1, -R10 ;  /* 0x000000010c0c9824 */ /* 0x000fe400078e0a0a */
[C---:B------:R-:W-:Y:S01]  /*1d8a0*/  IMAD R14, R10.reuse, R15, R14 ;  /* 0x0000000f0a0e7224 */ /* 0x040fe200078e020e */
[----:B------:R-:W-:Y:S01]  /*1d8b0*/  IABS R15, R17 ;  /* 0x00000011000f7213 */ /* 0x000fe20000000000 */
[C---:B------:R-:W-:Y:S01]  /*1d8c0*/  IMAD.HI.U32 R89, R11.reuse, R13, RZ ;  /* 0x0000000d0b597227 */ /* 0x040fe200078e00ff */
[C---:B------:R-:W-:Y:S02]  /*1d8d0*/  ISETP.GT.U32.AND P1, PT, R10.reuse, R12, PT ;  /* 0x0000000c0a00720c */ /* 0x040fe40003f24070 */
[----:B------:R-:W-:Y:S01]  /*1d8e0*/  ISETP.GT.U32.AND P6, PT, R10, R14, PT ;  /* 0x0000000e0a00720c */ /* 0x000fe20003fc4070 */
[----:B------:R-:W-:-:S04]  /*1d8f0*/  IMAD.HI.U32 R11, R11, R15, RZ ;  /* 0x0000000f0b0b7227 */ /* 0x000fc800078e00ff */
[----:B------:R-:W-:Y:S02]  /*1d900*/  IMAD.MOV R89, RZ, RZ, -R89 ;  /* 0x000000ffff597224 */ /* 0x000fe400078e0a59 */
[----:B------:R-:W-:Y:S02]  /*1d910*/  IMAD.MOV R11, RZ, RZ, -R11 ;  /* 0x000000ffff0b7224 */ /* 0x000fe400078e0a0b */
[C---:B------:R-:W-:Y:S02]  /*1d920*/  IMAD R13, R10.reuse, R89, R13 ;  /* 0x000000590a0d7224 */ /* 0x040fe400078e020d */
[----:B------:R-:W-:-:S03]  /*1d930*/  IMAD R11, R10, R11, R15 ;  /* 0x0000000b0a0b7224 */ /* 0x000fc600078e020f */
[----:B------:R-:W-:Y:S01]  /*1d940*/  ISETP.GT.U32.AND P5, PT, R10, R13, PT ;  /* 0x0000000d0a00720c */ /* 0x000fe20003fa4070 */
[--C-:B------:R-:W-:Y:S02]  /*1d950*/  @!P1 IMAD.IADD R12, R12, 0x1, -R10.reuse ;  /* 0x000000010c0c9824 */ /* 0x100fe400078e0a0a */
[----:B------:R-:W-:Y:S01]  /*1d960*/  @!P6 IMAD.IADD R14, R14, 0x1, -R10 ;  /* 0x000000010e0ee824 */ /* 0x000fe200078e0a0a */
[----:B------:R-:W-:Y:S01]  /*1d970*/  ISETP.GT.U32.AND P1, PT, R10, R11, PT ;  /* 0x0000000b0a00720c */ /* 0x000fe20003f24070 */
[----:B------:R-:W-:-:S03]  /*1d980*/  @!P4 IMAD.MOV R12, RZ, RZ, -R12 ;  /* 0x000000ffff0cc224 */ /* 0x000fc600078e0a0c */
[----:B------:R-:W-:Y:S02]  /*1d990*/  ISETP.GT.U32.AND P4, PT, R10, R14, PT ;  /* 0x0000000e0a00720c */ /* 0x000fe40003f84070 */
[----:B------:R-:W-:-:S03]  /*1d9a0*/  SEL R12, R44, R12, !P3 ;  /* 0x0000000c2c0c7207 */ /* 0x000fc60005800000 */
[--C-:B------:R-:W-:Y:S02]  /*1d9b0*/  @!P5 IMAD.IADD R13, R13, 0x1, -R10.reuse ;  /* 0x000000010d0dd824 */ /* 0x100fe400078e0a0a */
[----:B------:R-:W-:Y:S02]  /*1d9c0*/  IMAD R12, R12, UR4, RZ ;  /* 0x000000040c0c7c24 */ /* 0x000fe4000f8e02ff */
[----:B------:R-:W-:-:S04]  /*1d9d0*/  @!P1 IMAD.IADD R11, R11, 0x1, -R10 ;  /* 0x000000010b0b9824 */ /* 0x000fc800078e0a0a */
[----:B------:R-:W-:Y:S01]  /*1d9e0*/  @!P4 IMAD.IADD R14, R14, 0x1, -R10 ;  /* 0x000000010e0ec824 */ /* 0x000fe200078e0a0a */
[----:B------:R-:W-:Y:S02]  /*1d9f0*/  ISETP.GT.U32.AND P1, PT, R10, R13, PT ;  /* 0x0000000d0a00720c */ /* 0x000fe40003f24070 */
[----:B------:R-:W-:Y:S02]  /*1da00*/  IADD3 R47, P4, PT, R12, R9, RZ ;  /* 0x000000090c2f7210 */ /* 0x000fe40007f9e0ff */
[----:B------:R-:W-:Y:S01]  /*1da10*/  ISETP.GE.AND P5, PT, R16, RZ, PT ;  /* 0x000000ff1000720c */ /* 0x000fe20003fa6270 */
[----:B------:R-:W0:Y:S01]  /*1da20*/  LDCU UR4, c[0x0][0x3b0] ;  /* 0x00007600ff0477ac */ /* 0x000e220008000800 */
[----:B------:R-:W-:Y:S02]  /*1da30*/  LEA.HI.X.SX32 R48, R12, R8, 0x1, P4 ;  /* 0x000000080c307211 */ /* 0x000fe400020f0eff */
[----:B------:R-:W-:-:S05]  /*1da40*/  ISETP.GT.U32.AND P4, PT, R10, R11, PT ;  /* 0x0000000b0a00720c */ /* 0x000fca0003f84070 */
[----:B------:R-:W-:Y:S01]  /*1da50*/  @!P1 IMAD.IADD R13, R13, 0x1, -R10 ;  /* 0x000000010d0d9824 */ /* 0x000fe200078e0a0a */
[----:B------:R-:W-:-:S03]  /*1da60*/  ISETP.GE.AND P1, PT, R17, RZ, PT ;  /* 0x000000ff1100720c */ /* 0x000fc60003f26270 */
[----:B------:R-:W-:-:S04]  /*1da70*/  @!P5 IMAD.MOV R13, RZ, RZ, -R13 ;  /* 0x000000ffff0dd224 */ /* 0x000fc800078e0a0d */
[----:B------:R-:W-:Y:S01]  /*1da80*/  @!P4 IMAD.IADD R11, R11, 0x1, -R10 ;  /* 0x000000010b0bc824 */ /* 0x000fe200078e0a0a */
[----:B------:R-:W-:Y:S02]  /*1da90*/  ISETP.GE.AND P6, PT, R18, RZ, PT ;  /* 0x000000ff1200720c */ /* 0x000fe40003fc6270 */
[----:B------:R-:W-:-:S03]  /*1daa0*/  SEL R13, R44, R13, !P3 ;  /* 0x0000000d2c0d7207 */ /* 0x000fc60005800000 */
[----:B------:R-:W-:Y:S02]  /*1dab0*/  @!P1 IMAD.MOV R11, RZ, RZ, -R11 ;  /* 0x000000ffff0b9224 */ /* 0x000fe400078e0a0b */
[----:B0-----:R-:W-:Y:S01]  /*1dac0*/  IMAD R13, R13, UR4, RZ ;  /* 0x000000040d0d7c24 */ /* 0x001fe2000f8e02ff */
[----:B------:R-:W-:Y:S01]  /*1dad0*/  STL [R1+0x40c], R47 ;  /* 0x00040c2f01007387 */ /* 0x000fe20000100800 */
[----:B------:R-:W0:Y:S01]  /*1dae0*/  LDCU UR4, c[0x0][0x3b0] ;  /* 0x00007600ff0477ac */ /* 0x000e220008000800 */
[----:B------:R-:W-:Y:S02]  /*1daf0*/  SEL R11, R44, R11, !P3 ;  /* 0x0000000b2c0b7207 */ /* 0x000fe40005800000 */
[-C--:B------:R-:W-:Y:S01]  /*1db00*/  IADD3 R15, P1, PT, R13, R9.reuse, RZ ;  /* 0x000000090d0f7210 */ /* 0x080fe20007f3e0ff */
[----:B------:R-:W-:Y:S02]  /*1db10*/  @!P6 IMAD.MOV R14, RZ, RZ, -R14 ;  /* 0x000000ffff0ee224 */ /* 0x000fe400078e0a0e */
[----:B------:R-:W-:Y:S01]  /*1db20*/  IMAD R10, R11, UR5, RZ ;  /* 0x000000050b0a7c24 */ /* 0x000fe2000f8e02ff */
[----:B------:R-:W-:Y:S01]  /*1db30*/  LEA.HI.X.SX32 R16, R13, R8, 0x1, P1 ;  /* 0x000000080d107211 */ /* 0x000fe200008f0eff */
[----:B------:R-:W-:Y:S04]  /*1db40*/  STL [R1+0x3f0], R48 ;  /* 0x0003f03001007387 */ /* 0x000fe80000100800 */
[----:B------:R-:W2:Y:S04]  /*1db50*/  LDL.LU R78, [R1+0xee0] ;  /* 0x000ee000014e7983 */ /* 0x000ea80000300800 */
[----:B------:R-:W3:Y:S01]  /*1db60*/  LDL.LU R84, [R1+0xedc] ;  /* 0x000edc0001547983 */ /* 0x000ee20000300800 */
[----:B------:R-:W-:-:S02]  /*1db70*/  IADD3 R13, P1, PT, R10, R9, RZ ;  /* 0x000000090a0d7210 */ /* 0x000fc40007f3e0ff */
[----:B------:R-:W-:Y:S01]  /*1db80*/  SEL R44, R44, R14, !P3 ;  /* 0x0000000e2c2c7207 */ /* 0x000fe20005800000 */
[----:B------:R1:W-:Y:S01]  /*1db90*/  STL [R1+0x400], R15 ;  /* 0x0004000f01007387 */ /* 0x0003e20000100800 */
[----:B------:R-:W-:-:S03]  /*1dba0*/  @P0 IMAD.MOV.U32 R14, RZ, RZ, R15 ;  /* 0x000000ffff0e0224 */ /* 0x000fc600078e000f */
[----:B------:R0:W-:Y:S04]  /*1dbb0*/  STL [R1+0x3f4], R16 ;  /* 0x0003f41001007387 */ /* 0x0001e80000100800 */
[----:B------:R-:W-:Y:S01]  /*1dbc0*/  STL [R1+0x408], R13 ;  /* 0x0004080d01007387 */ /* 0x000fe20000100800 */
[----:B-1----:R-:W-:Y:S01]  /*1dbd0*/  @P0 IMAD.MOV.U32 R15, RZ, RZ, R16 ;  /* 0x000000ffff0f0224 */ /* 0x002fe200078e0010 */
[----:B0-----:R-:W-:-:S05]  /*1dbe0*/  LEA.HI.X.SX32 R16, R10, R8, 0x1, P1 ;  /* 0x000000080a107211 */ /* 0x001fca00008f0eff */
[----:B------:R0:W-:Y:S04]  /*1dbf0*/  STL [R1+0x404], R16 ;  /* 0x0004041001007387 */ /* 0x0001e80000100800 */
[----:B------:R-:W4:Y:S01]  /*1dc00*/  LDL.LU R91, [R1+0xef0] ;  /* 0x000ef000015b7983 */ /* 0x000f220000300800 */
[----:B------:R-:W-:-:S06]  /*1dc10*/  PRMT R11, RZ, 0x7610, R11 ;  /* 0x00007610ff0b7816 */ /* 0x000fcc000000000b */
[----:B------:R1:W4:Y:S02]  /*1dc20*/  @P0 LDG.E.U8 R11, desc[UR20][R14.64] ;  /* 0x000000140e0b0981 */ /* 0x000324000c1e1100 */
[----:B-1----:R-:W-:Y:S02]  /*1dc30*/  @P0 IMAD.MOV.U32 R15, RZ, RZ, R16 ;  /* 0x000000ffff0f0224 */ /* 0x002fe400078e0010 */
[----:B0-----:R-:W0:Y:S01]  /*1dc40*/  S2R R16, SR_TID.X ;  /* 0x0000000000107919 */ /* 0x001e220000002100 */
[----:B------:R-:W-:Y:S02]  /*1dc50*/  IMAD R44, R44, UR4, RZ ;  /* 0x000000042c2c7c24 */ /* 0x000fe4000f8e02ff */
[----:B------:R-:W-:Y:S01]  /*1dc60*/  @P0 IMAD.MOV.U32 R65, RZ, RZ, R48 ;  /* 0x000000ffff410224 */ /* 0x000fe200078e0030 */
[----:B------:R-:W-:Y:S01]  /*1dc70*/  PRMT R10, RZ, 0x7610, R10 ;  /* 0x00007610ff0a7816 */ /* 0x000fe2000000000a */
[----:B------:R-:W-:Y:S01]  /*1dc80*/  @P0 IMAD.MOV.U32 R14, RZ, RZ, R13 ;  /* 0x000000ffff0e0224 */ /* 0x000fe200078e000d */
[----:B------:R-:W4:Y:S01]  /*1dc90*/  LDL.LU R48, [R1+0xeec] ;  /* 0x000eec0001307983 */ /* 0x000f220000300800 */
[----:B------:R-:W-:-:S03]  /*1dca0*/  IADD3 R9, P1, PT, R44, R9, RZ ;  /* 0x000000092c097210 */ /* 0x000fc60007f3e0ff */
[----:B------:R-:W4:Y:S04]  /*1dcb0*/  LDL.LU R54, [R1+0xf00] ;  /* 0x000f000001367983 */ /* 0x000f280000300800 */
[----:B------:R-:W4:Y:S04]  /*1dcc0*/  LDL.LU R60, [R1+0xefc] ;  /* 0x000efc00013c7983 */ /* 0x000f280000300800 */
[----:B------:R-:W4:Y:S01]  /*1dcd0*/  LDL.LU R66, [R1+0xf10] ;  /* 0x000f100001427983 */ /* 0x000f220000300800 */
[----:B------:R-:W-:Y:S02]  /*1dce0*/  LEA.HI.X.SX32 R13, R44, R8, 0x1, P1 ;  /* 0x000000082c0d7211 */ /* 0x000fe400008f0eff */
[----:B------:R-:W-:Y:S01]  /*1dcf0*/  PRMT R12, RZ, 0x7610, R12 ;  /* 0x00007610ff0c7816 */ /* 0x000fe2000000000c */
[----:B------:R1:W-:Y:S01]  /*1dd00*/  STL [R1+0x3fc], R9 ;  /* 0x0003fc0901007387 */ /* 0x0003e20000100800 */
[----:B------:R-:W-:-:S03]  /*1dd10*/  @P0 IMAD.MOV.U32 R64, RZ, RZ, R47 ;  /* 0x000000ffff400224 */ /* 0x000fc600078e002f */
[----:B------:R0:W4:Y:S04]  /*1dd20*/  @P0 LDG.E.U8 R10, desc[UR20][R14.64] ;  /* 0x000000140e0a0981 */ /* 0x000128000c1e1100 */
[----:B------:R1:W-:Y:S04]  /*1dd30*/  STL [R1+0x3f8], R13 ;  /* 0x0003f80d01007387 */ /* 0x0003e80000100800 */
[----:B------:R-:W4:Y:S04]  /*1dd40*/  LDL.LU R44, [R1+0xf0c] ;  /* 0x000f0c00012c7983 */ /* 0x000f280000300800 */
[----:B------:R-:W4:Y:S01]  /*1dd50*/  @P0 LDG.E.U8 R12, desc[UR20][R64.64] ;  /* 0x00000014400c0981 */ /* 0x000f22000c1e1100 */
[----:B0-----:R-:W-:-:S02]  /*1dd60*/  @P0 IMAD.MOV.U32 R14, RZ, RZ, R9 ;  /* 0x000000ffff0e0224 */ /* 0x001fc400078e0009 */
[----:B------:R-:W-:Y:S01]  /*1dd70*/  @P0 IMAD.MOV.U32 R15, RZ, RZ, R13 ;  /* 0x000000ffff0f0224 */ /* 0x000fe200078e000d */
[----:B-1----:R-:W4:Y:S04]  /*1dd80*/  LDL.LU R9, [R1+0xf20] ;  /* 0x000f200001097983 */ /* 0x002f280000300800 */
[----:B------:R-:W4:Y:S04]  /*1dd90*/  LDL.LU R13, [R1+0xf1c] ;  /* 0x000f1c00010d7983 */ /* 0x000f280000300800 */
[----:B------:R-:W4:Y:S04]  /*1dda0*/  LDL.LU R17, [R1+0xf30] ;  /* 0x000f300001117983 */ /* 0x000f280000300800 */
[----:B------:R-:W4:Y:S04]  /*1ddb0*/  LDL.LU R18, [R1+0xf2c] ;  /* 0x000f2c0001127983 */ /* 0x000f280000300800 */
[----:B------:R-:W4:Y:S04]  /*1ddc0*/  LDL.LU R64, [R1+0xf40] ;  /* 0x000f400001407983 */ /* 0x000f280000300800 */
[----:B------:R-:W4:Y:S01]  /*1ddd0*/  LDL.LU R70, [R1+0xf3c] ;  /* 0x000f3c0001467983 */ /* 0x000f220000300800 */
[----:B------:R-:W-:-:S03]  /*1dde0*/  LOP3.LUT R16, R16, 0x7f, RZ, 0xc0, !PT ;  /* 0x0000007f10107812 */ /* 0x000fc600078ec0ff */
        /* <DEDUP_REMOVED lines=8> */
[----:B------:R-:W4:Y:S04]  /*1de70*/  LDL.LU R71, [R1+0xd8] ;  /* 0x0000d80001477983 */ /* 0x000f280000300800 */
[----:B------:R-:W4:Y:S04]  /*1de80*/  LDL.LU R77, [R1+0xd4] ;  /* 0x0000d400014d7983 */ /* 0x000f280000300800 */
[----:B------:R-:W4:Y:S04]  /*1de90*/  LDL.LU R72, [R1+0xd0] ;  /* 0x0000d00001487983 */ /* 0x000f280000300800 */
[----:B--2---:R0:W-:Y:S04]  /*1dea0*/  STS.U8 [R89+UR9+0x1300], R78 ;  /* 0x0013004e59007988 */ /* 0x0041e80008000009 */
[----:B---3--:R1:W-:Y:S04]  /*1deb0*/  STS.U8 [R89+UR9+0x5300], R84 ;  /* 0x0053005459007988 */ /* 0x0083e80008000009 */
[----:B0-----:R-:W2:Y:S04]  /*1dec0*/  LDL.LU R78, [R1+0xe98] ;  /* 0x000e9800014e7983 */ /* 0x001ea80000300800 */
[----:B-1----:R-:W3:Y:S04]  /*1ded0*/  LDL.LU R84, [R1+0xe88] ;  /* 0x000e880001547983 */ /* 0x002ee80000300800 */
[----:B----4-:R0:W-:Y:S04]  /*1dee0*/  STS.U8 [R89+UR9+0x1700], R91 ;  /* 0x0017005b59007988 */ /* 0x0101e80008000009 */
[----:B0-----:R-:W4:Y:S04]  /*1def0*/  LDL.LU R91, [R1+0xec8] ;  /* 0x000ec800015b7983 */ /* 0x001f280000300800 */
[----:B------:R-:W4:Y:S04]  /*1df00*/  LDL.LU R83, [R1+0xec4] ;  /* 0x000ec40001537983 */ /* 0x000f280000300800 */
[----:B------:R-:W4:Y:S04]  /*1df10*/  LDL.LU R90, [R1+0xed0] ;  /* 0x000ed000015a7983 */ /* 0x000f280000300800 */
[----:B------:R0:W-:Y:S04]  /*1df20*/  STS.U8 [R89+UR9+0x5700], R48 ;  /* 0x0057003059007988 */ /* 0x0001e80008000009 */
[----:B------:R1:W-:Y:S04]  /*1df30*/  STS.U8 [R89+UR9+0x1b00], R54 ;  /* 0x001b003659007988 */ /* 0x0003e80008000009 */
[----:B------:R1:W-:Y:S04]  /*1df40*/  STS.U8 [R89+UR9+0x5b00], R60 ;  /* 0x005b003c59007988 */ /* 0x0003e80008000009 */
[----:B------:R1:W-:Y:S04]  /*1df50*/  STS.U8 [R89+UR9+0x1f00], R66 ;  /* 0x001f004259007988 */ /* 0x0003e80008000009 */
[----:B0-----:R-:W4:Y:S04]  /*1df60*/  LDL.LU R48, [R1+0xecc] ;  /* 0x000ecc0001307983 */ /* 0x001f280000300800 */
[----:B------:R-:W-:Y:S04]  /*1df70*/  STS.U8 [R89+UR9+0x5f00], R44 ;  /* 0x005f002c59007988 */ /* 0x000fe80008000009 */
[----:B-1----:R-:W4:Y:S04]  /*1df80*/  LDL.LU R54, [R1+0xed8] ;  /* 0x000ed80001367983 */ /* 0x002f280000300800 */
[----:B------:R-:W4:Y:S04]  /*1df90*/  LDL.LU R60, [R1+0xed4] ;  /* 0x000ed400013c7983 */ /* 0x000f280000300800 */
[----:B------:R-:W4:Y:S04]  /*1dfa0*/  LDL.LU R66, [R1+0xee8] ;  /* 0x000ee80001427983 */ /* 0x000f280000300800 */
        /* <DEDUP_REMOVED lines=9> */
[----:B------:R-:W-:Y:S01]  /*1e040*/  STS.U8 [R89+UR9+0x7300], R47 ;  /* 0x0073002f59007988 */ /* 0x000fe20008000009 */
[----:B0-----:R-:W-:-:S03]  /*1e050*/  LOP3.LUT R9, R16, 0x70, RZ, 0x3c, !PT ;  /* 0x0000007010097812 */ /* 0x001fc600078e3cff */
[----:B------:R-:W-:Y:S04]  /*1e060*/  STS.U8 [R89+UR9+0x3700], R53 ;  /* 0x0037003559007988 */ /* 0x000fe80008000009 */
[----:B------:R-:W-:Y:S04]  /*1e070*/  STS.U8 [R89+UR9+0x7700], R59 ;  /* 0x0077003b59007988 */ /* 0x000fe80008000009 */
[----:B------:R-:W-:Y:S04]  /*1e080*/  STS.U8 [R89+UR9+0x3b00], R65 ;  /* 0x003b004159007988 */ /* 0x000fe80008000009 */
[----:B------:R-:W-:Y:S04]  /*1e090*/  STS.U8 [R89+UR9+0x7b00], R71 ;  /* 0x007b004759007988 */ /* 0x000fe80008000009 */
[----:B------:R-:W-:Y:S04]  /*1e0a0*/  STS.U8 [R89+UR9+0x3f00], R77 ;  /* 0x003f004d59007988 */ /* 0x000fe80008000009 */
[----:B------:R0:W-:Y:S04]  /*1e0b0*/  STS.U8 [R89+UR9+0x7f00], R72 ;  /* 0x007f004859007988 */ /* 0x0001e80008000009 */
[----:B0-----:R-:W4:Y:S04]  /*1e0c0*/  LDL.LU R72, [R1+0xee4] ;  /* 0x000ee40001487983 */ /* 0x001f280000300800 */
        /* <DEDUP_REMOVED lines=15> */
[----:B------:R-:W4:Y:S01]  /*1e1c0*/  LDL.LU R71, [R1+0xf58] ;  /* 0x000f580001477983 */ /* 0x000f220000300800 */
[----:B------:R-:W-:-:S03]  /*1e1d0*/  PRMT R8, RZ, 0x7610, R8 ;  /* 0x00007610ff087816 */ /* 0x000fc60000000008 */
[----:B------:R0:W-:Y:S04]  /*1e1e0*/  STS.U8 [R9+UR9+0x4780], R83 ;  /* 0x0047805309007988 */ /* 0x0001e80008000009 */
[----:B------:R-:W4:Y:S04]  /*1e1f0*/  LDL.LU R77, [R1+0xf54] ;  /* 0x000f5400014d7983 */ /* 0x000f280000300800 */
[----:B------:R1:W-:Y:S04]  /*1e200*/  STS.U8 [R9+UR9+0xb80], R90 ;  /* 0x000b805a09007988 */ /* 0x0003e80008000009 */
[----:B------:R0:W-:Y:S04]  /*1e210*/  STS.U8 [R9+UR9+0x4b80], R48 ;  /* 0x004b803009007988 */ /* 0x0001e80008000009 */
[----:B------:R0:W-:Y:S04]  /*1e220*/  STS.U8 [R9+UR9+0xf80], R54 ;  /* 0x000f803609007988 */ /* 0x0001e80008000009 */
[----:B------:R0:W-:Y:S04]  /*1e230*/  STS.U8 [R9+UR9+0x4f80], R60 ;  /* 0x004f803c09007988 */ /* 0x0001e80008000009 */
[----:B------:R1:W-:Y:S04]  /*1e240*/  STS.U8 [R9+UR9+0x1380], R66 ;  /* 0x0013804209007988 */ /* 0x0003e80008000009 */
[----:B------:R-:W4:Y:S04]  /*1e250*/  @P0 LDG.E.U8 R8, desc[UR20][R14.64] ;  /* 0x000000140e080981 */ /* 0x000f28000c1e1100 */
        /* <DEDUP_REMOVED lines=24> */
[----:B------:R1:W-:Y:S04]  /*1e3e0*/  STS.U8 [R9+UR9+0x6380], R88 ;  /* 0x0063805809007988 */ /* 0x0003e80008000009 */
[----:B------:R1:W-:Y:S04]  /*1e3f0*/  STS.U8 [R9+UR9+0x2780], R47 ;  /* 0x0027802f09007988 */ /* 0x0003e80008000009 */
[----:B0-----:R-:W4:Y:S04]  /*1e400*/  LDL.LU R64, [R1+0xfc4] ;  /* 0x000fc40001407983 */ /* 0x001f280000300800 */
[----:B-1----:R-:W4:Y:S04]  /*1e410*/  LDL.LU R70, [R1+0xfc0] ;  /* 0x000fc00001467983 */ /* 0x002f280000300800 */
[----:B------:R-:W4:Y:S04]  /*1e420*/  LDL.LU R76, [R1+0xfbc] ;  /* 0x000fbc00014c7983 */ /* 0x000f280000300800 */
[----:B------:R-:W4:Y:S04]  /*1e430*/  LDL.LU R82, [R1+0xfb8] ;  /* 0x000fb80001527983 */ /* 0x000f280000300800 */
        /* <DEDUP_REMOVED lines=25> */
[----:B------:R0:W-:Y:S04]  /*1e5d0*/  STS.U8 [R9+UR9+0x7f80], R15 ;  /* 0x007f800f09007988 */ /* 0x0001e80008000009 */
[----:B------:R-:W4:Y:S04]  /*1e5e0*/  LDL.LU R14, [R1+0x54] ;  /* 0x00005400010e7983 */ /* 0x000f280000300800 */
[----:B------:R1:W-:Y:S04]  /*1e5f0*/  STS.U8 [R16+UR9+0x10000], R44 ;  /* 0x0100002c10007988 */ /* 0x0003e80008000009 */
[----:B------:R1:W-:Y:S04]  /*1e600*/  STS.U8 [R16+UR9+0x10400], R13 ;  /* 0x0104000d10007988 */ /* 0x0003e80008000009 */
[----:B------:R1:W-:Y:S04]  /*1e610*/  STS.U8 [R16+UR9+0x10800], R72 ;  /* 0x0108004810007988 */ /* 0x0003e80008000009 */
[----:B0-----:R-:W4:Y:S04]  /*1e620*/  LDL.LU R15, [R1+0x38] ;  /* 0x00003800010f7983 */ /* 0x001f280000300800 */
[----:B-1----:R-:W4:Y:S04]  /*1e630*/  LDL.LU R44, [R1+0x20] ;  /* 0x00002000012c7983 */ /* 0x002f280000300800 */
        /* <DEDUP_REMOVED lines=8> */
[----:B------:R-:W-:Y:S04]  /*1e6c0*/  STS.U8 [R16+UR9+0x11800], R17 ;  /* 0x0118001110007988 */ /* 0x000fe80008000009 */
[----:B------:R0:W-:Y:S04]  /*1e6d0*/  STS.U8 [R16+UR9+0x11c00], R18 ;  /* 0x011c001210007988 */ /* 0x0001e80008000009 */
[----:B0-----:R-:W2:Y:S01]  /*1e6e0*/  LDL.LU R18, [R1+0xc0] ;  /* 0x0000c00001127983 */ /* 0x001ea20000300800 */
[----:B------:R-:W0:Y:S03]  /*1e6f0*/  S2R R17, SR_TID.X ;  /* 0x0000000000117919 */ /* 0x000e260000002100 */
[----:B----4-:R1:W-:Y:S04]  /*1e700*/  STS.U8 [R16+UR9+0x12000], R91 ;  /* 0x0120005b10007988 */ /* 0x0103e80008000009 */
[----:B---3--:R3:W-:Y:S04]  /*1e710*/  STS.U8 [R16+UR9+0x12400], R84 ;  /* 0x0124005410007988 */ /* 0x0087e80008000009 */
[----:B--2---:R2:W-:Y:S04]  /*1e720*/  STS.U8 [R16+UR9+0x12800], R78 ;  /* 0x0128004e10007988 */ /* 0x0045e80008000009 */
[----:B------:R4:W-:Y:S04]  /*1e730*/  STS.U8 [R16+UR9+0x12c00], R72 ;  /* 0x012c004810007988 */ /* 0x0009e80008000009 */
[----:B-1----:R-:W4:Y:S04]  /*1e740*/  LDL.LU R91, [R1+0x70] ;  /* 0x00007000015b7983 */ /* 0x002f280000300800 */
[----:B---3--:R-:W3:Y:S04]  /*1e750*/  LDL.LU R84, [R1+0x8c] ;  /* 0x00008c0001547983 */ /* 0x008ee80000300800 */
[----:B--2---:R-:W2:Y:S04]  /*1e760*/  LDL.LU R78, [R1+0xa8] ;  /* 0x0000a800014e7983 */ /* 0x004ea80000300800 */
[----:B----4-:R-:W4:Y:S01]  /*1e770*/  LDL.LU R72, [R1+0xc4] ;  /* 0x0000c40001487983 */ /* 0x010f220000300800 */
[----:B0-----:R-:W-:-:S03]  /*1e780*/  LOP3.LUT R17, R17, 0x7f, RZ, 0xc0, !PT ;  /* 0x0000007f11117812 */ /* 0x001fc600078ec0ff */
[----:B------:R-:W-:Y:S04]  /*1e790*/  STS.U8 [R16+UR9+0x13000], R66 ;  /* 0x0130004210007988 */ /* 0x000fe80008000009 */
[----:B------:R-:W-:Y:S01]  /*1e7a0*/  STS.U8 [R16+UR9+0x13400], R60 ;  /* 0x0134003c10007988 */ /* 0x000fe20008000009 */
[----:B------:R-:W-:-:S03]  /*1e7b0*/  LOP3.LUT R17, R17, 0x10, RZ, 0x3c, !PT ;  /* 0x0000001011117812 */ /* 0x000fc600078e3cff */
[----:B------:R-:W-:Y:S04]  /*1e7c0*/  STS.U8 [R16+UR9+0x13800], R54 ;  /* 0x0138003610007988 */ /* 0x000fe80008000009 */
[----:B------:R0:W-:Y:S04]  /*1e7d0*/  STS.U8 [R16+UR9+0x13c00], R48 ;  /* 0x013c003010007988 */ /* 0x0001e80008000009 */
[----:B0-----:R-:W3:Y:S04]  /*1e7e0*/  LDL.LU R48, [R1+0xa4] ;  /* 0x0000a40001307983 */ /* 0x001ee80000300800 */
[----:B------:R-:W3:Y:S04]  /*1e7f0*/  LDL.LU R54, [R1+0x88] ;  /* 0x0000880001367983 */ /* 0x000ee80000300800 */
[----:B------:R-:W3:Y:S04]  /*1e800*/  LDL.LU R60, [R1+0x6c] ;  /* 0x00006c00013c7983 */ /* 0x000ee80000300800 */
[----:B------:R-:W3:Y:S04]  /*1e810*/  LDL.LU R66, [R1+0x50] ;  /* 0x0000500001427983 */ /* 0x000ee80000300800 */
[----:B----4-:R0:W-:Y:S04]  /*1e820*/  STS.U8 [R17+UR9+0x10080], R72 ;  /* 0x0100804811007988 */ /* 0x0101e80008000009 */
[----:B--2---:R1:W-:Y:S04]  /*1e830*/  STS.U8 [R17+UR9+0x10480], R78 ;  /* 0x0104804e11007988 */ /* 0x0043e80008000009 */
[----:B---3--:R2:W-:Y:S04]  /*1e840*/  STS.U8 [R17+UR9+0x10880], R84 ;  /* 0x0108805411007988 */ /* 0x0085e80008000009 */
[----:B------:R-:W-:Y:S04]  /*1e850*/  STS.U8 [R17+UR9+0x10c80], R91 ;  /* 0x010c805b11007988 */ /* 0x000fe80008000009 */
[----:B------:R-:W-:Y:S04]  /*1e860*/  STS.U8 [R17+UR9+0x11080], R14 ;  /* 0x0110800e11007988 */ /* 0x000fe80008000009 */
[----:B------:R-:W-:Y:S04]  /*1e870*/  STS.U8 [R17+UR9+0x11480], R15 ;  /* 0x0114800f11007988 */ /* 0x000fe80008000009 */
[----:B------:R-:W-:Y:S04]  /*1e880*/  STS.U8 [R17+UR9+0x11880], R44 ;  /* 0x0118802c11007988 */ /* 0x000fe80008000009 */
[----:B------:R-:W-:Y:S04]  /*1e890*/  STS.U8 [R17+UR9+0x11c80], R13 ;  /* 0x011c800d11007988 */ /* 0x000fe80008000009 */
[----:B------:R3:W-:Y:S04]  /*1e8a0*/  STS.U8 [R17+UR9+0x12080], R90 ;  /* 0x0120805a11007988 */ /* 0x0007e80008000009 */
[----:B0-----:R-:W4:Y:S04]  /*1e8b0*/  LDL.LU R72, [R1+0x34] ;  /* 0x0000340001487983 */ /* 0x001f280000300800 */
[----:B-1----:R-:W4:Y:S04]  /*1e8c0*/  LDL.LU R78, [R1+0x1c] ;  /* 0x00001c00014e7983 */ /* 0x002f280000300800 */
[----:B--2---:R-:W2:Y:S01]  /*1e8d0*/  LDL.LU R84, [R1+0x4] ;  /* 0x0000040001547983 */ /* 0x004ea20000300800 */
[----:B---3--:R-:W0:Y:S03]  /*1e8e0*/  S2R R90, SR_TID.X ;  /* 0x00000000005a7919 */ /* 0x008e260000002100 */
[----:B------:R1:W-:Y:S04]  /*1e8f0*/  STS.U8 [R17+UR9+0x12480], R83 ;  /* 0x0124805311007988 */ /* 0x0003e80008000009 */
[----:B------:R-:W-:Y:S04]  /*1e900*/  STS.U8 [R17+UR9+0x12880], R77 ;  /* 0x0128804d11007988 */ /* 0x000fe80008000009 */
[----:B------:R-:W-:Y:S04]  /*1e910*/  STS.U8 [R17+UR9+0x12c80], R71 ;  /* 0x012c804711007988 */ /* 0x000fe80008000009 */
[----:B------:R-:W-:Y:S04]  /*1e920*/  STS.U8 [R17+UR9+0x13080], R65 ;  /* 0x0130804111007988 */ /* 0x000fe80008000009 */
[----:B------:R-:W-:Y:S04]  /*1e930*/  STS.U8 [R17+UR9+0x13480], R59 ;  /* 0x0134803b11007988 */ /* 0x000fe80008000009 */
[----:B------:R-:W-:Y:S04]  /*1e940*/  STS.U8 [R17+UR9+0x13880], R53 ;  /* 0x0138803511007988 */ /* 0x000fe80008000009 */
[----:B-1----:R-:W3:Y:S04]  /*1e950*/  LDL.LU R83, [R1+0xbc] ;  /* 0x0000bc0001537983 */ /* 0x002ee80000300800 */
[----:B------:R-:W3:Y:S04]  /*1e960*/  LDL.LU R91, [R1+0xa0] ;  /* 0x0000a000015b7983 */ /* 0x000ee80000300800 */
[----:B------:R-:W3:Y:S04]  /*1e970*/  LDL.LU R14, [R1+0x84] ;  /* 0x00008400010e7983 */ /* 0x000ee80000300800 */
[----:B------:R-:W3:Y:S04]  /*1e980*/  LDL.LU R15, [R1+0x68] ;  /* 0x00006800010f7983 */ /* 0x000ee80000300800 */
[----:B------:R-:W3:Y:S04]  /*1e990*/  LDL.LU R44, [R1+0x4c] ;  /* 0x00004c00012c7983 */ /* 0x000ee80000300800 */
[----:B------:R1:W-:Y:S04]  /*1e9a0*/  STS.U8 [R17+UR9+0x13c80], R47 ;  /* 0x013c802f11007988 */ /* 0x0003e80008000009 */
[----:B------:R-:W3:Y:S04]  /*1e9b0*/  LDL.LU R13, [R1+0x30] ;  /* 0x00003000010d7983 */ /* 0x000ee80000300800 */
[----:B-1----:R-:W3:Y:S01]  /*1e9c0*/  LDL.LU R17, [R1+0x18] ;  /* 0x0000180001117983 */ /* 0x002ee20000300800 */
[----:B0-----:R-:W-:-:S04]  /*1e9d0*/  LOP3.LUT R90, R90, 0x7f, RZ, 0xc0, !PT ;  /* 0x0000007f5a5a7812 */ /* 0x001fc800078ec0ff */
[----:B------:R-:W-:-:S05]  /*1e9e0*/  LOP3.LUT R77, R90, 0x20, RZ, 0x3c, !PT ;  /* 0x000000205a4d7812 */ /* 0x000fca00078e3cff */
[----:B------:R0:W-:Y:S04]  /*1e9f0*/  STS.U8 [R77+UR9+0x10100], R18 ;  /* 0x010100124d007988 */ /* 0x0001e80008000009 */
[----:B0-----:R-:W3:Y:S04]  /*1ea00*/  LDL.LU R18, [R1] ;  /* 0x0000000001127983 */ /* 0x001ee80000300800 */
[----:B------:R0:W-:Y:S04]  /*1ea10*/  STS.U8 [R77+UR9+0x10500], R48 ;  /* 0x010500304d007988 */ /* 0x0001e80008000009 */
[----:B------:R1:W-:Y:S04]  /*1ea20*/  STS.U8 [R77+UR9+0x10900], R54 ;  /* 0x010900364d007988 */ /* 0x0003e80008000009 */
[----:B------:R1:W-:Y:S04]  /*1ea30*/  STS.U8 [R77+UR9+0x10d00], R60 ;  /* 0x010d003c4d007988 */ /* 0x0003e80008000009 */
[----:B------:R1:W-:Y:S04]  /*1ea40*/  STS.U8 [R77+UR9+0x11100], R66 ;  /* 0x011100424d007988 */ /* 0x0003e80008000009 */
[----:B0-----:R-:W3:Y:S04]  /*1ea50*/  LDL.LU R48, [R1+0xb8] ;  /* 0x0000b80001307983 */ /* 0x001ee80000300800 */
[----:B-1----:R-:W3:Y:S04]  /*1ea60*/  LDL.LU R54, [R1+0x9c] ;  /* 0x00009c0001367983 */ /* 0x002ee80000300800 */
[----:B------:R-:W3:Y:S04]  /*1ea70*/  LDL.LU R60, [R1+0x80] ;  /* 0x00008000013c7983 */ /* 0x000ee80000300800 */
[----:B------:R-:W3:Y:S01]  /*1ea80*/  LDL.LU R66, [R1+0x64] ;  /* 0x0000640001427983 */ /* 0x000ee20000300800 */
[----:B------:R-:W-:-:S03]  /*1ea90*/  LOP3.LUT R90, R90, 0x30, RZ, 0x3c, !PT ;  /* 0x000000305a5a7812 */ /* 0x000fc600078e3cff */
[----:B----4-:R0:W-:Y:S04]  /*1eaa0*/  STS.U8 [R77+UR9+0x11500], R72 ;  /* 0x011500484d007988 */ /* 0x0101e80008000009 */
[----:B------:R1:W-:Y:S04]  /*1eab0*/  STS.U8 [R77+UR9+0x11900], R78 ;  /* 0x0119004e4d007988 */ /* 0x0003e80008000009 */
[----:B--2---:R2:W-:Y:S04]  /*1eac0*/  STS.U8 [R77+UR9+0x11d00], R84 ;  /* 0x011d00544d007988 */ /* 0x0045e80008000009 */
[----:B------:R-:W-:Y:S04]  /*1ead0*/  STS.U8 [R77+UR9+0x12100], R88 ;  /* 0x012100584d007988 */ /* 0x000fe80008000009 */
[----:B------:R-:W-:Y:S04]  /*1eae0*/  STS.U8 [R77+UR9+0x12500], R82 ;  /* 0x012500524d007988 */ /* 0x000fe80008000009 */
[----:B------:R-:W-:Y:S04]  /*1eaf0*/  STS.U8 [R77+UR9+0x12900], R76 ;  /* 0x0129004c4d007988 */ /* 0x000fe80008000009 */
[----:B------:R-:W-:Y:S04]  /*1eb00*/  STS.U8 [R77+UR9+0x12d00], R70 ;  /* 0x012d00464d007988 */ /* 0x000fe80008000009 */
[----:B0-----:R-:W4:Y:S04]  /*1eb10*/  LDL.LU R72, [R1+0x48] ;  /* 0x0000480001487983 */ /* 0x001f280000300800 */
[----:B-1----:R-:W4:Y:S04]  /*1eb20*/  LDL.LU R78, [R1+0x2c] ;  /* 0x00002c00014e7983 */ /* 0x002f280000300800 */
[----:B--2---:R-:W2:Y:S04]  /*1eb30*/  LDL.LU R84, [R1+0x14] ;  /* 0x0000140001547983 */ /* 0x004ea80000300800 */
[----:B------:R-:W-:Y:S04]  /*1eb40*/  STS.U8 [R77+UR9+0x13100], R64 ;  /* 0x013100404d007988 */ /* 0x000fe80008000009 */
[----:B------:R-:W-:Y:S04]  /*1eb50*/  STS.U8 [R77+UR9+0x13500], R58 ;  /* 0x0135003a4d007988 */ /* 0x000fe80008000009 */
[----:B------:R-:W-:Y:S04]  /*1eb60*/  STS.U8 [R77+UR9+0x13900], R52 ;  /* 0x013900344d007988 */ /* 0x000fe80008000009 */
[----:B------:R-:W-:Y:S04]  /*1eb70*/  STS.U8 [R77+UR9+0x13d00], R46 ;  /* 0x013d002e4d007988 */ /* 0x000fe80008000009 */
[----:B---3--:R-:W-:Y:S04]  /*1eb80*/  STS.U8 [R90+UR9+0x10180], R83 ;  /* 0x010180535a007988 */ /* 0x008fe80008000009 */
[----:B------:R-:W-:Y:S04]  /*1eb90*/  STS.U8 [R90+UR9+0x10580], R91 ;  /* 0x0105805b5a007988 */ /* 0x000fe80008000009 */
[----:B------:R0:W-:Y:S04]  /*1eba0*/  STS.U8 [R90+UR9+0x10980], R14 ;  /* 0x0109800e5a007988 */ /* 0x0001e80008000009 */
[----:B------:R1:W-:Y:S04]  /*1ebb0*/  STS.U8 [R90+UR9+0x10d80], R15 ;  /* 0x010d800f5a007988 */ /* 0x0003e80008000009 */
[----:B------:R3:W-:Y:S04]  /*1ebc0*/  STS.U8 [R90+UR9+0x11180], R44 ;  /* 0x0111802c5a007988 */ /* 0x0007e80008000009 */
[----:B------:R3:W-:Y:S04]  /*1ebd0*/  STS.U8 [R90+UR9+0x11580], R13 ;  /* 0x0115800d5a007988 */ /* 0x0007e80008000009 */
[----:B0-----:R-:W2:Y:S04]  /*1ebe0*/  LDL.LU R14, [R1+0xb4] ;  /* 0x0000b400010e7983 */ /* 0x001ea80000300800 */
[----:B-1----:R-:W2:Y:S04]  /*1ebf0*/  LDL.LU R15, [R1+0x98] ;  /* 0x00009800010f7983 */ /* 0x002ea80000300800 */
[----:B---3--:R-:W3:Y:S04]  /*1ec00*/  LDL.LU R44, [R1+0x7c] ;  /* 0x00007c00012c7983 */ /* 0x008ee80000300800 */
[----:B------:R0:W-:Y:S04]  /*1ec10*/  STS.U8 [R90+UR9+0x11980], R17 ;  /* 0x011980115a007988 */ /* 0x0001e80008000009 */
[----:B------:R-:W3:Y:S04]  /*1ec20*/  LDL.LU R13, [R1+0x60] ;  /* 0x00006000010d7983 */ /* 0x000ee80000300800 */
[----:B0-----:R-:W3:Y:S04]  /*1ec30*/  LDL.LU R17, [R1+0x44] ;  /* 0x0000440001117983 */ /* 0x001ee80000300800 */
[----:B------:R0:W-:Y:S04]  /*1ec40*/  STS.U8 [R90+UR9+0x11d80], R18 ;  /* 0x011d80125a007988 */ /* 0x0001e80008000009 */
[----:B0-----:R-:W3:Y:S04]  /*1ec50*/  LDL.LU R18, [R1+0x28] ;  /* 0x0000280001127983 */ /* 0x001ee80000300800 */
[----:B------:R-:W-:Y:S04]  /*1ec60*/  STS.U8 [R90+UR9+0x12180], R87 ;  /* 0x012180575a007988 */ /* 0x000fe80008000009 */
[----:B------:R-:W-:Y:S04]  /*1ec70*/  STS.U8 [R90+UR9+0x12580], R81 ;  /* 0x012580515a007988 */ /* 0x000fe80008000009 */
[----:B------:R-:W-:Y:S04]  /*1ec80*/  STS.U8 [R90+UR9+0x12980], R75 ;  /* 0x0129804b5a007988 */ /* 0x000fe80008000009 */
[----:B------:R-:W-:Y:S01]  /*1ec90*/  STS.U8 [R90+UR9+0x12d80], R69 ;  /* 0x012d80455a007988 */ /* 0x000fe20008000009 */
[----:B------:R-:W-:-:S03]  /*1eca0*/  LOP3.LUT R91, R16, 0x40, RZ, 0x3c, !PT ;  /* 0x00000040105b7812 */ /* 0x000fc600078e3cff */
        /* <DEDUP_REMOVED lines=8> */
[----:B------:R-:W-:-:S03]  /*1ed30*/  LOP3.LUT R16, R16, 0x50, RZ, 0x3c, !PT ;  /* 0x0000005010107812 */ /* 0x000fc600078e3cff */
[----:B----4-:R-:W-:Y:S04]  /*1ed40*/  STS.U8 [R91+UR9+0x11200], R72 ;  /* 0x011200485b007988 */ /* 0x010fe80008000009 */
[----:B------:R-:W-:Y:S04]  /*1ed50*/  STS.U8 [R91+UR9+0x11600], R78 ;  /* 0x0116004e5b007988 */ /* 0x000fe80008000009 */
[----:B--2---:R-:W-:Y:S04]  /*1ed60*/  STS.U8 [R91+UR9+0x11a00], R84 ;  /* 0x011a00545b007988 */ /* 0x004fe80008000009 */
        /* <DEDUP_REMOVED lines=11> */
[----:B---3--:R-:W-:Y:S04]  /*1ee20*/  STS.U8 [R16+UR9+0x10a80], R44 ;  /* 0x010a802c10007988 */ /* 0x008fe80008000009 */
[----:B------:R-:W-:Y:S04]  /*1ee30*/  STS.U8 [R16+UR9+0x10e80], R13 ;  /* 0x010e800d10007988 */ /* 0x000fe80008000009 */
[----:B------:R-:W-:Y:S04]  /*1ee40*/  STS.U8 [R16+UR9+0x11280], R17 ;  /* 0x0112801110007988 */ /* 0x000fe80008000009 */
[----:B------:R-:W-:Y:S04]  /*1ee50*/  STS.U8 [R16+UR9+0x11680], R18 ;  /* 0x0116801210007988 */ /* 0x000fe80008000009 */
        /* <DEDUP_REMOVED lines=10> */
[----:B0-----:R0:W5:Y:S04]  /*1ef00*/  LDL.LU R5, [R1+0xf70] ;  /* 0x000f700001057983 */ /* 0x0011680000300800 */
[----:B------:R1:W-:Y:S04]  /*1ef10*/  STS.U8 [R89+UR9+0x10300], R4 ;  /* 0x0103000459007988 */ /* 0x0003e80008000009 */
[----:B------:R2:W-:Y:S04]  /*1ef20*/  STS.U8 [R89+UR9+0x10700], R3 ;  /* 0x0107000359007988 */ /* 0x0005e80008000009 */
[----:B------:R3:W-:Y:S04]  /*1ef30*/  STS.U8 [R89+UR9+0x10b00], R2 ;  /* 0x010b000259007988 */ /* 0x0007e80008000009 */
[----:B------:R4:W-:Y:S04]  /*1ef40*/  STS.U8 [R89+UR9+0x10f00], R6 ;  /* 0x010f000659007988 */ /* 0x0009e80008000009 */
[----:B------:R0:W-:Y:S04]  /*1ef50*/  STS.U8 [R89+UR9+0x11300], R7 ;  /* 0x0113000759007988 */ /* 0x0001e80008000009 */
[----:B-1----:R1:W5:Y:S04]  /*1ef60*/  LDL.LU R4, [R1+0xf6c] ;  /* 0x000f6c0001047983 */ /* 0x0023680000300800 */
[----:B--2---:R1:W5:Y:S04]  /*1ef70*/  LDL.LU R3, [R1+0xf68] ;  /* 0x000f680001037983 */ /* 0x0043680000300800 */
[----:B---3--:R1:W5:Y:S04]  /*1ef80*/  LDL.LU R2, [R1+0xf64] ;  /* 0x000f640001027983 */ /* 0x0083680000300800 */
[----:B----4-:R1:W5:Y:S04]  /*1ef90*/  LDL.LU R6, [R1+0xf60] ;  /* 0x000f600001067983 */ /* 0x0103680000300800 */
[----:B0-----:R1:W5:Y:S04]  /*1efa0*/  LDL.LU R7, [R1+0xf5c] ;  /* 0x000f5c0001077983 */ /* 0x0013680000300800 */
        /* <DEDUP_REMOVED lines=10> */
[----:B------:R0:W-:Y:S04]  /*1f050*/  STS.U8 [R89+UR9+0x13f00], R31 ;  /* 0x013f001f59007988 */ /* 0x0001e80008000009 */
[----:B------:R1:W-:Y:S04]  /*1f060*/  STS.U8 [R9+UR9+0x10380], R30 ;  /* 0x0103801e09007988 */ /* 0x0003e80008000009 */
[----:B------:R1:W-:Y:S04]  /*1f070*/  STS.U8 [R9+UR9+0x10780], R29 ;  /* 0x0107801d09007988 */ /* 0x0003e80008000009 */
[----:B------:R1:W-:Y:S04]  /*1f080*/  STS.U8 [R9+UR9+0x10b80], R28 ;  /* 0x010b801c09007988 */ /* 0x0003e80008000009 */
[----:B------:R1:W-:Y:S04]  /*1f090*/  STS.U8 [R9+UR9+0x10f80], R27 ;  /* 0x010f801b09007988 */ /* 0x0003e80008000009 */
[----:B------:R1:W-:Y:S01]  /*1f0a0*/  STS.U8 [R9+UR9+0x11380], R26 ;  /* 0x0113801a09007988 */ /* 0x0003e20008000009 */
[----:B0-----:R-:W0:Y:S03]  /*1f0b0*/  LDC R89, c[0x0][0x3a0] ;  /* 0x0000e800ff597b82 */ /* 0x001e260000000800 */
[----:B------:R1:W-:Y:S04]  /*1f0c0*/  STS.U8 [R9+UR9+0x11780], R25 ;  /* 0x0117801909007988 */ /* 0x0003e80008000009 */
        /* <DEDUP_REMOVED lines=9> */
[----:B------:R1:W-:Y:S01]  /*1f160*/  STS.U8 [R9+UR9+0x13f80], R8 ;  /* 0x013f800809007988 */ /* 0x0003e20008000009 */
[----:B------:R2:W-:Y:S06]  /*1f170*/  MEMBAR.ALL.CTA ;  /* 0x0000000000007992 */ /* 0x0005ec0000008000 */
[----:B--2---:R-:W2:Y:S02]  /*1f180*/  FENCE.VIEW.ASYNC.S ;  /* 0x00000000000073c6 */ /* 0x004ea40000000000 */
[----:B--2---:R-:W-:Y:S01]  /*1f190*/  BAR.SYNC.DEFER_BLOCKING 0x0 ;  /* 0x0000000000007b1d */ /* 0x004fe20000010000 */
[----:B0-----:R-:W-:Y:S01]  /*1f1a0*/  VIADD R89, R89, 0x7f ;  /* 0x0000007f59597836 */ /* 0x001fe20000000000 */
[----:B------:R-:W-:-:S04]  /*1f1b0*/  ISETP.NE.U32.AND P0, PT, RZ, UR7, PT ;  /* 0x00000007ff007c0c */ /* 0x000fc8000bf05070 */
[C---:B------:R-:W-:Y:S02]  /*1f1c0*/  ISETP.LT.OR P1, PT, R89.reuse, 0x80, P0 ;  /* 0x000000805900780c */ /* 0x040fe40000721670 */
[----:B------:R-:W-:-:S11]  /*1f1d0*/  ISETP.GE.AND P3, PT, R89, 0x100, PT ;  /* 0x000001005900780c */ /* 0x000fd60003f66270 */
[----:B-1----:R-:W-:Y:S05]  /*1f1e0*/  @P1 BRA `(.L_x_6) ;  /* 0x0000000000d81947 */ /* 0x002fea0003800000 */
[----:B------:R-:W-:Y:S02]  /*1f1f0*/  USHF.R.U32.HI UR14, URZ, 0x4, UR9 ;  /* 0x00000004ff0e7899 */ /* 0x000fe40008011609 */
[----:B------:R-:W-:Y:S02]  /*1f200*/  UIADD3 UR5, UPT, UPT, UR9, 0x10000, URZ ;  /* 0x0001000009057890 */ /* 0x000fe4000fffe0ff */
[----:B------:R-:W-:Y:S02]  /*1f210*/  USGXT.U32 UR14, UR14, 0xe ;  /* 0x0000000e0e0e789a */ /* 0x000fe40008000000 */
[----:B------:R-:W-:Y:S02]  /*1f220*/  USHF.R.U32.HI UR5, URZ, 0x4, UR5 ;  /* 0x00000004ff057899 */ /* 0x000fe40008011605 */
[----:B------:R-:W-:Y:S02]  /*1f230*/  UIADD3 UR34, UP1, UPT, UR14, 0x100, URZ ;  /* 0x000001000e227890 */ /* 0x000fe4000ff3e0ff */
[----:B------:R-:W-:Y:S01]  /*1f240*/  USGXT.U32 UR12, UR5, 0xe ;  /* 0x0000000e050c789a */ /* 0x000fe20008000000 */
[----:B------:R-:W-:Y:S01]  /*1f250*/  UMOV UR4, URZ ;  /* 0x000000ff00047c82 */ /* 0x000fe20008000000 */
[----:B------:R-:W-:Y:S01]  /*1f260*/  UMOV UR6, URZ ;  /* 0x000000ff00067c82 */ /* 0x000fe20008000000 */
[----:B------:R-:W-:-:S02]  /*1f270*/  UIADD3.X UR35, UPT, UPT, UR4, 0x40004040, URZ, UP1, !UPT ;  /* 0x4000404004237890 */ /* 0x000fc40008ffe4ff */
[----:B------:R-:W-:Y:S01]  /*1f280*/  UIADD3 UR32, UP1, UPT, UR12, 0x2, URZ ;  /* 0x000000020c207890 */ /* 0x000fe2000ff3e0ff */
[----:B------:R-:W-:Y:S01]  /*1f290*/  UMOV UR4, UR11 ;  /* 0x0000000b00047c82 */ /* 0x000fe20008000000 */
[----:B------:R-:W-:Y:S02]  /*1f2a0*/  UMOV UR5, URZ ;  /* 0x000000ff00057c82 */ /* 0x000fe40008000000 */
[----:B------:R-:W-:Y:S01]  /*1f2b0*/  UIADD3.X UR33, UPT, UPT, UR6, 0x40004040, URZ, UP1, !UPT ;  /* 0x4000404006217890 */ /* 0x000fe20008ffe4ff */
[----:B------:R-:W-:Y:S01]  /*1f2c0*/  UMOV UR25, UR4 ;  /* 0x0000000400197c82 */ /* 0x000fe20008000000 */
[----:B------:R-:W-:Y:S02]  /*1f2d0*/  UIADD3.64 UR4, UPT, UPT, UR34, 0x100, URZ ;  /* 0x0000010022047897 */ /* 0x000fe4000fffe0ff */
[----:B------:R-:W-:Y:S02]  /*1f2e0*/  UIADD3.64 UR6, UPT, UPT, UR32, 0x2, URZ ;  /* 0x0000000220067897 */ /* 0x000fe4000fffe0ff */
[----:B------:R-:W-:-:S02]  /*1f2f0*/  UIADD3.64 UR16, UPT, UPT, UR34, 0x200, URZ ;  /* 0x0000020022107897 */ /* 0x000fc4000fffe0ff */
[----:B------:R-:W-:Y:S02]  /*1f300*/  UIADD3.64 UR18, UPT, UPT, UR32, 0x4, URZ ;  /* 0x0000000420127897 */ /* 0x000fe4000fffe0ff */
[----:B------:R-:W-:Y:S02]  /*1f310*/  UIADD3 UR24, UPT, UPT, UR8, 0x80, URZ ;  /* 0x0000008008187890 */ /* 0x000fe4000fffe0ff */
[----:B------:R-:W-:Y:S02]  /*1f320*/  UIADD3.64 UR22, UPT, UPT, UR34, 0x300, URZ ;  /* 0x0000030022167897 */ /* 0x000fe4000fffe0ff */
[----:B------:R-:W-:Y:S02]  /*1f330*/  UIADD3 UR46, UPT, UPT, UR8, 0x80, URZ ;  /* 0x00000080082e7890 */ /* 0x000fe4000fffe0ff */
[----:B------:R-:W-:Y:S02]  /*1f340*/  UIADD3.64 UR26, UPT, UPT, UR34, 0x400, URZ ;  /* 0x00000400221a7897 */ /* 0x000fe4000fffe0ff */
[----:B------:R-:W-:-:S02]  /*1f350*/  UIADD3 UR47, UPT, UPT, UR8, 0x80, URZ ;  /* 0x00000080082f7890 */ /* 0x000fc4000fffe0ff */
[----:B------:R-:W-:Y:S01]  /*1f360*/  UIADD3.64 UR28, UPT, UPT, UR34, 0x500, URZ ;  /* 0x00000500221c7897 */ /* 0x000fe2000fffe0ff */
[----:B------:R-:W-:Y:S01]  /*1f370*/  UMOV UR36, 0x0 ;  /* 0x0000000000247882 */ /* 0x000fe20000000000 */
[----:B------:R-:W-:Y:S01]  /*1f380*/  UMOV UR37, 0x8208490 ;  /* 0x0820849000257882 */ /* 0x000fe20000000000 */
[----:B------:R-:W-:Y:S01]  /*1f390*/  UIADD3 UR52, UPT, UPT, UR8, 0x80, URZ ;  /* 0x0000008008347890 */ /* 0x000fe2000fffe0ff */
[----:B------:R-:W-:Y:S01]  /*1f3a0*/  UMOV UR15, 0x40004040 ;  /* 0x40004040000f7882 */ /* 0x000fe20000000000 */
[----:B------:R-:W-:Y:S01]  /*1f3b0*/  UIADD3.64 UR30, UPT, UPT, UR34, 0x600, URZ ;  /* 0x00000600221e7897 */ /* 0x000fe2000fffe0ff */
[----:B------:R-:W-:Y:S01]  /*1f3c0*/  UMOV UR13, 0x40004040 ;  /* 0x40004040000d7882 */ /* 0x000fe20000000000 */
[----:B------:R-:W-:Y:S01]  /*1f3d0*/  UMOV UR38, 0x0 ;  /* 0x0000000000267882 */ /* 0x000fe20000000000 */
[----:B------:R-:W-:Y:S01]  /*1f3e0*/  UMOV UR39, 0x8208490 ;  /* 0x0820849000277882 */ /* 0x000fe20000000000 */
[----:B------:R-:W-:Y:S01]  /*1f3f0*/  UMOV UR40, 0x0 ;  /* 0x0000000000287882 */ /* 0x000fe20000000000 */
[----:B------:R-:W-:Y:S01]  /*1f400*/  UMOV UR41, 0x8208490 ;  /* 0x0820849000297882 */ /* 0x000fe20000000000 */
[----:B------:R0:W-:Y:S01]  /*1f410*/  UTCQMMA gdesc[UR14], gdesc[UR12], tmem[UR8], tmem[UR36], idesc[UR37], !UPT ;  /* 0x00ff240c0e0075ea */ /* 0x0001e2000f800308 */
[----:B------:R-:W-:Y:S01]  /*1f420*/  UMOV UR42, 0x0 ;  /* 0x00000000002a7882 */ /* 0x000fe20000000000 */
[----:B------:R-:W-:Y:S01]  /*1f430*/  UMOV UR43, 0x8208490 ;  /* 0x08208490002b7882 */ /* 0x000fe20000000000 */
[----:B------:R0:W-:Y:S01]  /*1f440*/  UTCQMMA gdesc[UR34], gdesc[UR32], tmem[UR8], tmem[UR38], idesc[UR39], UPT ;  /* 0x00ff2620220075ea */ /* 0x0001e2000b800308 */
        /* <DEDUP_REMOVED lines=8> */
[----:B------:R0:W-:Y:S01]  /*1f4d0*/  UTCQMMA gdesc[UR22], gdesc[UR12], tmem[UR24], tmem[UR44], idesc[UR45], !UPT ;  /* 0x00ff2c0c160075ea */ /* 0x0001e2000f800318 */
[----:B------:R-:W-:Y:S01]  /*1f4e0*/  UMOV UR54, 0x0 ;  /* 0x0000000000367882 */ /* 0x000fe20000000000 */
[----:B------:R-:W-:Y:S01]  /*1f4f0*/  UMOV UR55, 0x8208490 ;  /* 0x0820849000377882 */ /* 0x000fe20000000000 */
[----:B------:R0:W-:Y:S01]  /*1f500*/  UTCQMMA gdesc[UR26], gdesc[UR32], tmem[UR46], tmem[UR48], idesc[UR49], UPT ;  /* 0x00ff30201a0075ea */ /* 0x0001e2000b80032e */
[----:B------:R0:W-:Y:S01]  /*1f510*/  UTCQMMA gdesc[UR28], gdesc[UR6], tmem[UR47], tmem[UR50], idesc[UR51], UPT ;  /* 0x00ff32061c0075ea */ /* 0x0001e2000b80032f */
[----:B------:R0:W-:Y:S01]  /*1f520*/  UTCQMMA gdesc[UR30], gdesc[UR18], tmem[UR52], tmem[UR54], idesc[UR55], UPT ;  /* 0x00ff36121e0075ea */ /* 0x0001e2000b800334 */
[----:B------:R0:W-:Y:S01]  /*1f530*/  UTCBAR [UR25], URZ ;  /* 0x000000ff190073e9 */ /* 0x0001e200080000ff */
[----:B------:R-:W-:Y:S01]  /*1f540*/  NOP ;  /* 0x0000000000007918 */ /* 0x000fe20000000000 */
.L_x_6:
[----:B0-----:R-:W-:Y:S01]  /*1f550*/  UMOV UR4, URZ ;  /* 0x000000ff00047c82 */ /* 0x001fe20008000000 */
[----:B------:R-:W-:Y:S05]  /*1f560*/  @!P3 BRA `(.L_x_7) ;  /* 0x0000017800d8b947 */ /* 0x000fea0003800000 */
[----:B------:R-:W-:Y:S01]  /*1f570*/  SHF.R.S32.HI R8, RZ, 0x1f, R89 ;  /* 0x0000001fff087819 */ /* 0x000fe20000011459 */
[----:B------:R-:W-:Y:S01]  /*1f580*/  UIADD3 UR4, UPT, UPT, UR9, 0x8000, URZ ;  /* 0x0000800009047890 */ /* 0x000fe2000fffe0ff */
[----:B-----5:R-:W-:Y:S01]  /*1f590*/  IMAD.SHL.U32 R6, R6, 0x80, RZ ;  /* 0x0000008006067824 */ /* 0x020fe200078e00ff */
[----:B------:R-:W-:Y:S01]  /*1f5a0*/  UIADD3 UR5, UPT, UPT, UR9, 0x14000, URZ ;  /* 0x0001400009057890 */ /* 0x000fe2000fffe0ff */
[----:B------:R-:W-:Y:S01]  /*1f5b0*/  LEA.HI R8, R8, R89, RZ, 0x7 ;  /* 0x0000005908087211 */ /* 0x000fe200078f38ff */
[----:B------:R-:W-:Y:S01]  /*1f5c0*/  USHF.R.U32.HI UR4, URZ, 0x4, UR4 ;  /* 0x00000004ff047899 */ /* 0x000fe20008011604 */
[----:B------:R-:W-:Y:S01]  /*1f5d0*/  IMAD.SHL.U32 R7, R7, 0x80, RZ ;  /* 0x0000008007077824 */ /* 0x000fe200078e00ff */
[----:B------:R-:W-:Y:S01]  /*1f5e0*/  USHF.R.U32.HI UR5, URZ, 0x4, UR5 ;  /* 0x00000004ff057899 */ /* 0x000fe20008011605 */
[----:B------:R-:W-:Y:S01]  /*1f5f0*/  SHF.R.S32.HI R8, RZ, 0x7, R8 ;  /* 0x00000007ff087819 */ /* 0x000fe20000011408 */
[----:B------:R-:W-:Y:S01]  /*1f600*/  USGXT.U32 UR14, UR4, 0xe ;  /* 0x0000000e040e789a */ /* 0x000fe20008000000 */
[----:B------:R-:W-:Y:S01]  /*1f610*/  IMAD.MOV.U32 R10, RZ, RZ, RZ ;  /* 0x000000ffff0a7224 */ /* 0x000fe200078e00ff */
[----:B------:R-:W-:Y:S01]  /*1f620*/  USGXT.U32 UR12, UR5, 0xe ;  /* 0x0000000e050c789a */ /* 0x000fe20008000000 */
[----:B------:R-:W-:Y:S01]  /*1f630*/  VIMNMX R8, PT, PT, R8, 0x2, !PT ;  /* 0x0000000208087848 */ /* 0x000fe20007fe0100 */
[----:B------:R-:W-:Y:S01]  /*1f640*/  UIADD3 UR22, UP1, UPT, UR14, 0x100, URZ ;  /* 0x000001000e167890 */ /* 0x000fe2000ff3e0ff */
[----:B------:R-:W-:Y:S01]  /*1f650*/  SHF.R.S32.HI R9, RZ, 0x1f, R7 ;  /* 0x0000001fff097819 */ /* 0x000fe20000011407 */
[----:B------:R-:W-:-:S02]  /*1f660*/  UIADD3 UR24, UP2, UPT, UR12, 0x2, URZ ;  /* 0x000000020c187890 */ /* 0x000fc4000ff5e0ff */
[----:B------:R-:W-:Y:S01]  /*1f670*/  VIADD R8, R8, 0xfffffffe ;  /* 0xfffffffe08087836 */ /* 0x000fe20000000000 */
[----:B------:R-:W-:Y:S01]  /*1f680*/  UMOV UR4, URZ ;  /* 0x000000ff00047c82 */ /* 0x000fe20008000000 */
[----:B------:R-:W-:Y:S01]  /*1f690*/  UMOV UR5, URZ ;  /* 0x000000ff00057c82 */ /* 0x000fe20008000000 */
[----:B------:R-:W-:Y:S02]  /*1f6a0*/  UIADD3.X UR23, UPT, UPT, UR4, 0x40004040, URZ, UP1, !UPT ;  /* 0x4000404004177890 */ /* 0x000fe40008ffe4ff */
[----:B------:R0:W-:Y:S01]  /*1f6b0*/  STL [R1+0xedc], R8 ;  /* 0x000edc0801007387 */ /* 0x0001e20000100800 */
[----:B------:R-:W-:Y:S01]  /*1f6c0*/  UIADD3.X UR25, UPT, UPT, UR5, 0x40004040, URZ, UP2, !UPT ;  /* 0x4000404005197890 */ /* 0x000fe200097fe4ff */
[----:B------:R-:W-:Y:S02]  /*1f6d0*/  UMOV UR18, 0x1 ;  /* 0x0000000100127882 */ /* 0x000fe40000000000 */
[----:B------:R1:W-:Y:S01]  /*1f6e0*/  STL [R1+0xecc], RZ ;  /* 0x000eccff01007387 */ /* 0x0003e20000100800 */
[----:B------:R-:W-:-:S02]  /*1f6f0*/  UIADD3.64 UR26, UPT, UPT, UR22, 0x100, URZ ;  /* 0x00000100161a7897 */ /* 0x000fc4000fffe0ff */
[----:B------:R-:W-:Y:S02]  /*1f700*/  UIADD3.64 UR28, UPT, UPT, UR24, 0x2, URZ ;  /* 0x00000002181c7897 */ /* 0x000fe4000fffe0ff */
[----:B------:R-:W-:Y:S01]  /*1f710*/  UIADD3.64 UR30, UPT, UPT, UR22, 0x200, URZ ;  /* 0x00000200161e7897 */ /* 0x000fe2000fffe0ff */
[----:B0-----:R-:W-:Y:S01]  /*1f720*/  SHF.R.S32.HI R8, RZ, 0x1f, R6 ;  /* 0x0000001fff087819 */ /* 0x001fe20000011406 */
[----:B------:R-:W-:Y:S02]  /*1f730*/  UIADD3.64 UR32, UPT, UPT, UR24, 0x4, URZ ;  /* 0x0000000418207897 */ /* 0x000fe4000fffe0ff */
[----:B------:R-:W-:Y:S02]  /*1f740*/  UIADD3.64 UR34, UPT, UPT, UR22, 0x300, URZ ;  /* 0x0000030016227897 */ /* 0x000fe4000fffe0ff */
[----:B------:R-:W-:Y:S02]  /*1f750*/  UIADD3.64 UR36, UPT, UPT, UR22, 0x400, URZ ;  /* 0x0000040016247897 */ /* 0x000fe4000fffe0ff */
[----:B------:R-:W-:-:S02]  /*1f760*/  UIADD3.64 UR38, UPT, UPT, UR22, 0x500, URZ ;  /* 0x0000050016267897 */ /* 0x000fc4000fffe0ff */
[----:B------:R-:W-:Y:S01]  /*1f770*/  UIADD3.64 UR40, UPT, UPT, UR22, 0x600, URZ ;  /* 0x0000060016287897 */ /* 0x000fe2000fffe0ff */
[----:B-1----:R-:W-:-:S11]  /*1f780*/  UMOV UR13, 0x40004040 ;  /* 0x40004040000d7882 */ /* 0x002fd60000000000 */
.L_x_10:
[----:B------:R-:W2:Y:S04]  /*1f790*/  LDL.LU R33, [R1+0x3fc] ;  /* 0x0003fc0001217983 */ /* 0x000ea80000300800 */
[----:B------:R-:W3:Y:S04]  /*1f7a0*/  LDL.LU R23, [R1+0x7c8] ;  /* 0x0007c80001177983 */ /* 0x000ee80000300800 */
[----:B------:R-:W4:Y:S04]  /*1f7b0*/  LDL.LU R32, [R1+0x7c0] ;  /* 0x0007c00001207983 */ /* 0x000f280000300800 */
[----:B-----5:R-:W5:Y:S04]  /*1f7c0*/  LDL.LU R31, [R1+0x7b8] ;  /* 0x0007b800011f7983 */ /* 0x020f680000300800 */
[----:B------:R-:W5:Y:S04]  /*1f7d0*/  LDL.LU R30, [R1+0x7b0] ;  /* 0x0007b000011e7983 */ /* 0x000f680000300800 */
        /* <DEDUP_REMOVED lines=17> */
[----:B0-----:R-:W5:Y:S01]  /*1f8f0*/  LDL.LU R9, [R1+0x770] ;  /* 0x0007700001097983 */ /* 0x001f620000300800 */
[----:B------:R-:W-:Y:S01]  /*1f900*/  IMAD.U32 R10, R10, -0x80000000, RZ ;  /* 0x800000000a0a7824 */ /* 0x000fe200078e00ff */
[----:B--2---:R-:W-:-:S02]  /*1f910*/  IADD3 R33, P6, PT, R7, R33, RZ ;  /* 0x0000002107217210 */ /* 0x004fc40007fde0ff */
[C---:B---3--:R-:W-:Y:S02]  /*1f920*/  IADD3 R23, P1, PT, R7.reuse, R23, RZ ;  /* 0x0000001707177210 */ /* 0x048fe40007f3e0ff */
[----:B----4-:R-:W-:-:S03]  /*1f930*/  IADD3 R32, P3, PT, R7, R32, RZ ;  /* 0x0000002007207210 */ /* 0x010fc60007f7e0ff */
[----:B------:R0:W-:Y:S01]  /*1f940*/  STL [R1+0x7c8], R23 ;  /* 0x0007c81701007387 */ /* 0x0001e20000100800 */
[----:B-----5:R-:W-:-:S03]  /*1f950*/  IADD3 R31, P4, PT, R7, R31, RZ ;  /* 0x0000001f071f7210 */ /* 0x020fc60007f9e0ff */
[----:B------:R-:W-:Y:S01]  /*1f960*/  STL [R1+0x3fc], R33 ;  /* 0x0003fc2101007387 */ /* 0x000fe20000100800 */
[----:B------:R-:W-:-:S03]  /*1f970*/  IADD3 R30, P5, PT, R7, R30, RZ ;  /* 0x0000001e071e7210 */ /* 0x000fc60007fbe0ff */
[----:B------:R-:W-:Y:S01]  /*1f980*/  STL [R1+0x7c0], R32 ;  /* 0x0007c02001007387 */ /* 0x000fe20000100800 */
[----:B0-----:R-:W-:-:S03]  /*1f990*/  SHF.R.S32.HI R23, RZ, 0x1f, R7 ;  /* 0x0000001fff177819 */ /* 0x001fc60000011407 */
[----:B------:R-:W-:Y:S02]  /*1f9a0*/  STL [R1+0x7b8], R31 ;  /* 0x0007b81f01007387 */ /* 0x000fe40000100800 */
[----:B------:R-:W-:Y:S01]  /*1f9b0*/  IMAD.X R29, R23, 0x1, R29, P6 ;  /* 0x00000001171d7824 */ /* 0x000fe200030e061d */
[----:B------:R-:W-:Y:S01]  /*1f9c0*/  IADD3 R28, P6, PT, R7, R28, RZ ;  /* 0x0000001c071c7210 */ /* 0x000fe20007fde0ff */
        /* <DEDUP_REMOVED lines=17> */
[----:B------:R-:W-:-:S05]  /*1fae0*/  IMAD.X R15, R23, 0x1, R15, P6 ;  /* 0x00000001170f7824 */ /* 0x000fca00030e060f */
[----:B------:R0:W-:Y:S01]  /*1faf0*/  STL [R1+0x7a4], R15 ;  /* 0x0007a40f01007387 */ /* 0x0001e20000100800 */
[----:B------:R-:W-:-:S03]  /*1fb00*/  IMAD.X R14, R23, 0x1, R14, P1 ;  /* 0x00000001170e7824 */ /* 0x000fc600008e060e */
[----:B------:R-:W-:Y:S01]  /*1fb10*/  STL [R1+0x7ac], R20 ;  /* 0x0007ac1401007387 */ /* 0x000fe20000100800 */
[----:B------:R-:W-:-:S03]  /*1fb20*/  IADD3 R18, P6, PT, R7, R18, RZ ;  /* 0x0000001207127210 */ /* 0x000fc60007fde0ff */
[----:B0-----:R-:W2:Y:S01]  /*1fb30*/  LDL.LU R15, [R1+0x78c] ;  /* 0x00078c00010f7983 */ /* 0x001ea20000300800 */
[----:B------:R-:W-:-:S03]  /*1fb40*/  IMAD.X R13, R23, 0x1, R13, P3 ;  /* 0x00000001170d7824 */ /* 0x000fc600018e060d */
[----:B------:R-:W-:Y:S04]  /*1fb50*/  STL [R1+0x790], R19 ;  /* 0x0007901301007387 */ /* 0x000fe80000100800 */
[----:B------:R0:W-:Y:S01]  /*1fb60*/  STL [R1+0x79c], R14 ;  /* 0x00079c0e01007387 */ /* 0x0001e20000100800 */
[----:B------:R-:W-:Y:S01]  /*1fb70*/  IADD3 R17, P1, PT, R7, R17, RZ ;  /* 0x0000001107117210 */ /* 0x000fe20007f3e0ff */
[----:B------:R-:W-:Y:S02]  /*1fb80*/  IMAD.X R12, R23, 0x1, R12, P4 ;  /* 0x00000001170c7824 */ /* 0x000fe400020e060c */
[----:B0-----:R-:W3:Y:S04]  /*1fb90*/  LDL.LU R14, [R1+0x768] ;  /* 0x00076800010e7983 */ /* 0x001ee80000300800 */
[----:B------:R-:W-:Y:S04]  /*1fba0*/  STL [R1+0x788], R18 ;  /* 0x0007881201007387 */ /* 0x000fe80000100800 */
[----:B------:R0:W-:Y:S04]  /*1fbb0*/  STL [R1+0x794], R13 ;  /* 0x0007940d01007387 */ /* 0x0001e80000100800 */
[----:B0-----:R-:W4:Y:S01]  /*1fbc0*/  LDL.LU R13, [R1+0x784] ;  /* 0x00078400010d7983 */ /* 0x001f220000300800 */
[----:B------:R-:W-:-:S03]  /*1fbd0*/  IADD3 R16, P3, PT, R7, R16, RZ ;  /* 0x0000001007107210 */ /* 0x000fc60007f7e0ff */
[----:B------:R-:W-:Y:S04]  /*1fbe0*/  STL [R1+0x780], R17 ;  /* 0x0007801101007387 */ /* 0x000fe80000100800 */
[----:B------:R0:W-:Y:S04]  /*1fbf0*/  STL [R1+0x404], R12 ;  /* 0x0004040c01007387 */ /* 0x0001e80000100800 */
[----:B0-----:R-:W5:Y:S01]  /*1fc00*/  LDL.LU R12, [R1+0x760] ;  /* 0x00076000010c7983 */ /* 0x001f620000300800 */
[----:B------:R-:W-:-:S03]  /*1fc10*/  IADD3 R9, P4, PT, R7, R9, RZ ;  /* 0x0000000907097210 */ /* 0x000fc60007f9e0ff */
[----:B------:R-:W-:Y:S04]  /*1fc20*/  STL [R1+0x778], R16 ;  /* 0x0007781001007387 */ /* 0x000fe80000100800 */
[----:B------:R-:W5:Y:S04]  /*1fc30*/  LDL.LU R38, [R1+0x77c] ;  /* 0x00077c0001267983 */ /* 0x000f680000300800 */
[----:B------:R-:W5:Y:S04]  /*1fc40*/  LDL.LU R37, [R1+0x400] ;  /* 0x0004000001257983 */ /* 0x000f680000300800 */
[----:B------:R-:W5:Y:S04]  /*1fc50*/  LDL.LU R36, [R1+0x774] ;  /* 0x0007740001247983 */ /* 0x000f680000300800 */
[----:B------:R0:W-:Y:S04]  /*1fc60*/  STL [R1+0x770], R9 ;  /* 0x0007700901007387 */ /* 0x0001e80000100800 */
        /* <DEDUP_REMOVED lines=16> */
[----:B0-----:R-:W5:Y:S04]  /*1fd70*/  LDL.LU R9, [R1+0x720] ;  /* 0x0007200001097983 */ /* 0x001f680000300800 */
[----:B------:R-:W5:Y:S01]  /*1fd80*/  LDL.LU R18, [R1+0x734] ;  /* 0x0007340001127983 */ /* 0x000f620000300800 */
[----:B--2---:R-:W-:-:S05]  /*1fd90*/  IMAD.X R15, R23, 0x1, R15, P5 ;  /* 0x00000001170f7824 */ /* 0x004fca00028e060f */
[----:B------:R0:W-:Y:S04]  /*1fda0*/  STL [R1+0x78c], R15 ;  /* 0x00078c0f01007387 */ /* 0x0001e80000100800 */
[----:B0-----:R-:W2:Y:S01]  /*1fdb0*/  LDL.LU R15, [R1+0x718] ;  /* 0x00071800010f7983 */ /* 0x001ea20000300800 */
[----:B---3--:R-:W-:-:S03]  /*1fdc0*/  IADD3 R14, P5, PT, R7, R14, RZ ;  /* 0x0000000e070e7210 */ /* 0x008fc60007fbe0ff */
[----:B------:R-:W3:Y:S04]  /*1fdd0*/  LDL.LU R17, [R1+0x72c] ;  /* 0x00072c0001117983 */ /* 0x000ee80000300800 */
[----:B------:R0:W-:Y:S04]  /*1fde0*/  STL [R1+0x768], R14 ;  /* 0x0007680e01007387 */ /* 0x0001e80000100800 */
[----:B0-----:R-:W3:Y:S01]  /*1fdf0*/  LDL.LU R14, [R1+0x710] ;  /* 0x00071000010e7983 */ /* 0x001ee20000300800 */
[----:B----4-:R-:W-:-:S03]  /*1fe00*/  IMAD.X R13, R23, 0x1, R13, P6 ;  /* 0x00000001170d7824 */ /* 0x010fc600030e060d */
[----:B------:R-:W4:Y:S04]  /*1fe10*/  LDL.LU R16, [R1+0x724] ;  /* 0x0007240001107983 */ /* 0x000f280000300800 */
[----:B------:R0:W-:Y:S04]  /*1fe20*/  STL [R1+0x784], R13 ;  /* 0x0007840d01007387 */ /* 0x0001e80000100800 */
[----:B0-----:R-:W4:Y:S01]  /*1fe30*/  LDL.LU R13, [R1+0x708] ;  /* 0x00070800010d7983 */ /* 0x001f220000300800 */
[----:B-----5:R-:W-:-:S05]  /*1fe40*/  IADD3 R12, P6, PT, R7, R12, RZ ;  /* 0x0000000c070c7210 */ /* 0x020fca0007fde0ff */
[----:B------:R0:W-:Y:S04]  /*1fe50*/  STL [R1+0x760], R12 ;  /* 0x0007600c01007387 */ /* 0x0001e80000100800 */
[----:B0-----:R-:W5:Y:S01]  /*1fe60*/  LDL.LU R12, [R1+0x3f0] ;  /* 0x0003f000010c7983 */ /* 0x001f620000300800 */
[----:B------:R-:W-:Y:S01]  /*1fe70*/  IMAD.X R38, R23, 0x1, R38, P1 ;  /* 0x0000000117267824 */ /* 0x000fe200008e0626 */
[----:B------:R-:W-:Y:S01]  /*1fe80*/  IADD3 R37, P1, PT, R7, R37, RZ ;  /* 0x0000002507257210 */ /* 0x000fe20007f3e0ff */
        /* <DEDUP_REMOVED lines=30> */
[----:B------:R-:W-:Y:S01]  /*20070*/  IADD3 R20, P5, PT, R7, R20, RZ ;  /* 0x0000001407147210 */ /* 0x000fe20007fbe0ff */
[----:B------:R-:W-:Y:S02]  /*20080*/  IMAD.X R19, R23, 0x1, R19, P6 ;  /* 0x0000000117137824 */ /* 0x000fe400030e0613 */
[----:B------:R-:W-:Y:S01]  /*20090*/  STL [R1+0x728], R22 ;  /* 0x0007281601007387 */ /* 0x000fe20000100800 */
[----:B------:R-:W-:-:S03]  /*200a0*/  IADD3 R9, P6, PT, R7, R9, RZ ;  /* 0x0000000907097210 */ /* 0x000fc60007fde0ff */
[----:B------:R-:W-:Y:S01]  /*200b0*/  STL [R1+0x744], R21 ;  /* 0x0007441501007387 */ /* 0x000fe20000100800 */
[----:B------:R-:W-:-:S03]  /*200c0*/  IMAD.X R18, R23, 0x1, R18, P1 ;  /* 0x0000000117127824 */ /* 0x000fc600008e0612 */
[----:B------:R0:W-:Y:S04]  /*200d0*/  STL [R1+0x720], R9 ;  /* 0x0007200901007387 */ /* 0x0001e80000100800 */
[----:B------:R-:W-:Y:S04]  /*200e0*/  STL [R1+0x40c], R20 ;  /* 0x00040c1401007387 */ /* 0x000fe80000100800 */
[----:B0-----:R-:W5:Y:S04]  /*200f0*/  LDL.LU R9, [R1+0x700] ;  /* 0x0007000001097983 */ /* 0x001f680000300800 */
[----:B------:R-:W-:Y:S01]  /*20100*/  STL [R1+0x73c], R19 ;  /* 0x00073c1301007387 */ /* 0x000fe20000100800 */
[----:B--2---:R-:W-:Y:S01]  /*20110*/  IADD3 R15, P1, PT, R7, R15, RZ ;  /* 0x0000000f070f7210 */ /* 0x004fe20007f3e0ff */
[----:B---3--:R-:W-:-:S04]  /*20120*/  IMAD.X R17, R23, 0x1, R17, P3 ;  /* 0x0000000117117824 */ /* 0x008fc800018e0611 */
[----:B------:R0:W-:Y:S04]  /*20130*/  STL [R1+0x718], R15 ;  /* 0x0007180f01007387 */ /* 0x0001e80000100800 */
[----:B0-----:R-:W2:Y:S01]  /*20140*/  LDL.LU R15, [R1+0x71c] ;  /* 0x00071c00010f7983 */ /* 0x001ea20000300800 */
[----:B------:R-:W-:-:S03]  /*20150*/  IADD3 R14, P3, PT, R7, R14, RZ ;  /* 0x0000000e070e7210 */ /* 0x000fc60007f7e0ff */
[----:B------:R-:W-:Y:S01]  /*20160*/  STL [R1+0x734], R18 ;  /* 0x0007341201007387 */ /* 0x000fe20000100800 */
[----:B----4-:R-:W-:-:S03]  /*20170*/  IMAD.X R16, R23, 0x1, R16, P4 ;  /* 0x0000000117107824 */ /* 0x010fc600020e0610 */
[----:B------:R0:W-:Y:S04]  /*20180*/  STL [R1+0x710], R14 ;  /* 0x0007100e01007387 */ /* 0x0001e80000100800 */
[----:B0-----:R-:W3:Y:S01]  /*20190*/  LDL.LU R14, [R1+0x6f8] ;  /* 0x0006f800010e7983 */ /* 0x001ee20000300800 */
[----:B------:R-:W-:-:S03]  /*201a0*/  IADD3 R13, P4, PT, R7, R13, RZ ;  /* 0x0000000d070d7210 */ /* 0x000fc60007f9e0ff */
[----:B------:R-:W-:Y:S04]  /*201b0*/  STL [R1+0x72c], R17 ;  /* 0x00072c1101007387 */ /* 0x000fe80000100800 */
[----:B------:R0:W-:Y:S04]  /*201c0*/  STL [R1+0x708], R13 ;  /* 0x0007080d01007387 */ /* 0x0001e80000100800 */
[----:B0-----:R-:W4:Y:S01]  /*201d0*/  LDL.LU R13, [R1+0x714] ;  /* 0x00071400010d7983 */ /* 0x001f220000300800 */
[----:B-----5:R-:W-:-:S03]  /*201e0*/  IMAD.X R12, R23, 0x1, R12, P5 ;  /* 0x00000001170c7824 */ /* 0x020fc600028e060c */
        /* <DEDUP_REMOVED lines=22> */
[----:B------:R-:W-:-:S03]  /*20350*/  IADD3 R9, P5, PT, R7, R9, RZ ;  /* 0x0000000907097210 */ /* 0x000fc60007fbe0ff */
[----:B------:R-:W5:Y:S04]  /*20360*/  LDL.LU R18, [R1+0x6a0] ;  /* 0x0006a00001127983 */ /* 0x000f680000300800 */
[----:B------:R0:W-:Y:S04]  /*20370*/  STL [R1+0x700], R9 ;  /* 0x0007000901007387 */ /* 0x0001e80000100800 */
        /* <DEDUP_REMOVED lines=9> */
[----:B----4-:R-:W-:-:S05]  /*20410*/  IMAD.X R13, R23, 0x1, R13, P1 ;  /* 0x00000001170d7824 */ /* 0x010fca00008e060d */
[----:B------:R0:W-:Y:S01]  /*20420*/  STL [R1+0x714], R13 ;  /* 0x0007140d01007387 */ /* 0x0001e20000100800 */
[----:B-----5:R-:W-:Y:S01]  /*20430*/  IADD3 R38, P1, PT, R7, R38, RZ ;  /* 0x0000002607267210 */ /* 0x020fe20007f3e0ff */
[----:B------:R-:W-:Y:S02]  /*20440*/  IMAD.X R37, R23, 0x1, R37, P3 ;  /* 0x0000000117257824 */ /* 0x000fe400018e0625 */
[----:B0-----:R-:W4:Y:S01]  /*20450*/  LDL.LU R13, [R1+0x688] ;  /* 0x00068800010d7983 */ /* 0x001f220000300800 */
        /* <DEDUP_REMOVED lines=32> */
[----:B------:R-:W-:-:S03]  /*20660*/  IMAD.X R12, R23, 0x1, R12, P1 ;  /* 0x00000001170c7824 */ /* 0x000fc600008e060c */
[----:B------:R-:W-:Y:S04]  /*20670*/  STL [R1+0x6b0], R21 ;  /* 0x0006b01501007387 */ /* 0x000fe80000100800 */
[----:B------:R0:W-:Y:S04]  /*20680*/  STL [R1+0x6c4], R12 ;  /* 0x0006c40c01007387 */ /* 0x0001e80000100800 */
[----:B------:R-:W-:Y:S04]  /*20690*/  STL [R1+0x6cc], R20 ;  /* 0x0006cc1401007387 */ /* 0x000fe80000100800 */
[----:B0-----:R-:W5:Y:S01]  /*206a0*/  LDL.LU R12, [R1+0x6a4] ;  /* 0x0006a400010c7983 */ /* 0x001f620000300800 */
[----:B------:R-:W-:Y:S01]  /*206b0*/  IADD3 R19, P6, PT, R7, R19, RZ ;  /* 0x0000001307137210 */ /* 0x000fe20007fde0ff */
[----:B------:R-:W-:Y:S01]  /*206c0*/  IMAD.X R9, R23, 0x1, R9, P3 ;  /* 0x0000000117097824 */ /* 0x000fe200018e0609 */
[----:B------:R-:W-:-:S03]  /*206d0*/  IADD3 R18, P1, PT, R7, R18, RZ ;  /* 0x0000001207127210 */ /* 0x000fc60007f3e0ff */
[----:B------:R-:W-:Y:S04]  /*206e0*/  STL [R1+0x6a8], R19 ;  /* 0x0006a81301007387 */ /* 0x000fe80000100800 */
[----:B------:R0:W-:Y:S01]  /*206f0*/  STL [R1+0x6bc], R9 ;  /* 0x0006bc0901007387 */ /* 0x0001e20000100800 */
[----:B------:R-:W-:-:S03]  /*20700*/  IADD3 R17, P3, PT, R7, R17, RZ ;  /* 0x0000001107117210 */ /* 0x000fc60007f7e0ff */
[----:B0-----:R-:W5:Y:S04]  /*20710*/  LDL.LU R9, [R1+0x680] ;  /* 0x0006800001097983 */ /* 0x001f680000300800 */
[----:B------:R-:W-:Y:S01]  /*20720*/  STL [R1+0x6a0], R18 ;  /* 0x0006a01201007387 */ /* 0x000fe20000100800 */
[----:B--2---:R-:W-:-:S05]  /*20730*/  IMAD.X R15, R23, 0x1, R15, P4 ;  /* 0x00000001170f7824 */ /* 0x004fca00020e060f */
[----:B------:R0:W-:Y:S01]  /*20740*/  STL [R1+0x6b4], R15 ;  /* 0x0006b40f01007387 */ /* 0x0001e20000100800 */
[----:B---3--:R-:W-:-:S03]  /*20750*/  IADD3 R16, P4, PT, R7, R16, RZ ;  /* 0x0000001007107210 */ /* 0x008fc60007f9e0ff */
[----:B0-----:R-:W2:Y:S01]  /*20760*/  LDL.LU R15, [R1+0x69c] ;  /* 0x00069c00010f7983 */ /* 0x001ea20000300800 */
[----:B------:R-:W-:-:S03]  /*20770*/  IMAD.X R14, R23, 0x1, R14, P5 ;  /* 0x00000001170e7824 */ /* 0x000fc600028e060e */
[----:B------:R-:W-:Y:S04]  /*20780*/  STL [R1+0x698], R17 ;  /* 0x0006981101007387 */ /* 0x000fe80000100800 */
[----:B------:R0:W-:Y:S04]  /*20790*/  STL [R1+0x6ac], R14 ;  /* 0x0006ac0e01007387 */ /* 0x0001e80000100800 */
[----:B0-----:R-:W3:Y:S01]  /*207a0*/  LDL.LU R14, [R1+0x678] ;  /* 0x00067800010e7983 */ /* 0x001ee20000300800 */
[----:B----4-:R-:W-:-:S03]  /*207b0*/  IADD3 R13, P5, PT, R7, R13, RZ ;  /* 0x0000000d070d7210 */ /* 0x010fc60007fbe0ff */
[----:B------:R-:W-:Y:S04]  /*207c0*/  STL [R1+0x690], R16 ;  /* 0x0006901001007387 */ /* 0x000fe80000100800 */
[----:B------:R-:W4:Y:S04]  /*207d0*/  LDL.LU R38, [R1+0x694] ;  /* 0x0006940001267983 */ /* 0x000f280000300800 */
[----:B------:R-:W4:Y:S04]  /*207e0*/  LDL.LU R37, [R1+0x670] ;  /* 0x0006700001257983 */ /* 0x000f280000300800 */
[----:B------:R-:W4:Y:S04]  /*207f0*/  LDL.LU R36, [R1+0x68c] ;  /* 0x00068c0001247983 */ /* 0x000f280000300800 */
[----:B------:R0:W-:Y:S04]  /*20800*/  STL [R1+0x688], R13 ;  /* 0x0006880d01007387 */ /* 0x0001e80000100800 */
        /* <DEDUP_REMOVED lines=16> */
[----:B0-----:R-:W4:Y:S01]  /*20910*/  LDL.LU R13, [R1+0x628] ;  /* 0x00062800010d7983 */ /* 0x001f220000300800 */
[----:B-----5:R-:W-:-:S03]  /*20920*/  IMAD.X R12, R23, 0x1, R12, P6 ;  /* 0x00000001170c7824 */ /* 0x020fc600030e060c */
[----:B------:R-:W5:Y:S04]  /*20930*/  LDL.LU R18, [R1+0x644] ;  /* 0x0006440001127983 */ /* 0x000f680000300800 */
[----:B------:R0:W-:Y:S04]  /*20940*/  STL [R1+0x6a4], R12 ;  /* 0x0006a40c01007387 */ /* 0x0001e80000100800 */
[----:B0-----:R-:W5:Y:S04]  /*20950*/  LDL.LU R12, [R1+0x620] ;  /* 0x00062000010c7983 */ /* 0x001f680000300800 */
[----:B------:R-:W5:Y:S01]  /*20960*/  LDL.LU R17, [R1+0x63c] ;  /* 0x00063c0001117983 */ /* 0x000f620000300800 */
[----:B------:R-:W-:-:S05]  /*20970*/  IADD3 R9, P6, PT, R7, R9, RZ ;  /* 0x0000000907097210 */ /* 0x000fca0007fde0ff */
[----:B------:R0:W-:Y:S04]  /*20980*/  STL [R1+0x680], R9 ;  /* 0x0006800901007387 */ /* 0x0001e80000100800 */
[----:B0-----:R-:W5:Y:S04]  /*20990*/  LDL.LU R9, [R1+0x618] ;  /* 0x0006180001097983 */ /* 0x001f680000300800 */
[----:B------:R-:W5:Y:S01]  /*209a0*/  LDL.LU R16, [R1+0x634] ;  /* 0x0006340001107983 */ /* 0x000f620000300800 */
[----:B--2---:R-:W-:-:S05]  /*209b0*/  IMAD.X R15, R23, 0x1, R15, P1 ;  /* 0x00000001170f7824 */ /* 0x004fca00008e060f */
[----:B------:R0:W-:Y:S04]  /*209c0*/  STL [R1+0x69c], R15 ;  /* 0x00069c0f01007387 */ /* 0x0001e80000100800 */
[----:B0-----:R-:W2:Y:S01]  /*209d0*/  LDL.LU R15, [R1+0x610] ;  /* 0x00061000010f7983 */ /* 0x001ea20000300800 */
[----:B---3--:R-:W-:-:S05]  /*209e0*/  IADD3 R14, P1, PT, R7, R14, RZ ;  /* 0x0000000e070e7210 */ /* 0x008fca0007f3e0ff */
[----:B------:R0:W-:Y:S01]  /*209f0*/  STL [R1+0x678], R14 ;  /* 0x0006780e01007387 */ /* 0x0001e20000100800 */
[----:B----4-:R-:W-:Y:S01]  /*20a00*/  IMAD.X R38, R23, 0x1, R38, P3 ;  /* 0x0000000117267824 */ /* 0x010fe200018e0626 */
[----:B------:R-:W-:Y:S02]  /*20a10*/  IADD3 R37, P3, PT, R7, R37, RZ ;  /* 0x0000002507257210 */ /* 0x000fe40007f7e0ff */
[----:B0-----:R-:W3:Y:S01]  /*20a20*/  LDL.LU R14, [R1+0x62c] ;  /* 0x00062c00010e7983 */ /* 0x001ee20000300800 */
        /* <DEDUP_REMOVED lines=35> */
[----:B-----5:R-:W-:-:S03]  /*20c60*/  IMAD.X R18, R23, 0x1, R18, P3 ;  /* 0x0000000117127824 */ /* 0x020fc600018e0612 */
[----:B------:R0:W-:Y:S04]  /*20c70*/  STL [R1+0x628], R13 ;  /* 0x0006280d01007387 */ /* 0x0001e80000100800 */
[----:B------:R-:W-:Y:S04]  /*20c80*/  STL [R1+0x630], R20 ;  /* 0x0006301401007387 */ /* 0x000fe80000100800 */
[----:B0-----:R-:W4:Y:S01]  /*20c90*/  LDL.LU R13, [R1+0x608] ;  /* 0x00060800010d7983 */ /* 0x001f220000300800 */
[----:B------:R-:W-:-:S03]  /*20ca0*/  IADD3 R12, P3, PT, R7, R12, RZ ;  /* 0x0000000c070c7210 */ /* 0x000fc60007f7e0ff */
[----:B------:R-:W-:Y:S04]  /*20cb0*/  STL [R1+0x64c], R19 ;  /* 0x00064c1301007387 */ /* 0x000fe80000100800 */
[----:B------:R0:W-:Y:S04]  /*20cc0*/  STL [R1+0x620], R12 ;  /* 0x0006200c01007387 */ /* 0x0001e80000100800 */
[----:B0-----:R-:W5:Y:S01]  /*20cd0*/  LDL.LU R12, [R1+0x624] ;  /* 0x00062400010c7983 */ /* 0x001f620000300800 */
[----:B------:R-:W-:Y:S01]  /*20ce0*/  IMAD.X R17, R23, 0x1, R17, P4 ;  /* 0x0000000117117824 */ /* 0x000fe200020e0611 */
[----:B------:R-:W-:-:S02]  /*20cf0*/  IADD3 R9, P4, PT, R7, R9, RZ ;  /* 0x0000000907097210 */ /* 0x000fc40007f9e0ff */
[----:B------:R-:W-:Y:S01]  /*20d00*/  STL [R1+0x644], R18 ;  /* 0x0006441201007387 */ /* 0x000fe20000100800 */
[----:B------:R-:W-:-:S03]  /*20d10*/  IMAD.X R16, R23, 0x1, R16, P5 ;  /* 0x0000000117107824 */ /* 0x000fc600028e0610 */
[----:B------:R0:W-:Y:S04]  /*20d20*/  STL [R1+0x618], R9 ;  /* 0x0006180901007387 */ /* 0x0001e80000100800 */
[----:B0-----:R-:W5:Y:S04]  /*20d30*/  LDL.LU R9, [R1+0x600] ;  /* 0x0006000001097983 */ /* 0x001f680000300800 */
[----:B------:R-:W-:Y:S01]  /*20d40*/  STL [R1+0x63c], R17 ;  /* 0x00063c1101007387 */ /* 0x000fe20000100800 */
[----:B--2---:R-:W-:-:S05]  /*20d50*/  IADD3 R15, P5, PT, R7, R15, RZ ;  /* 0x0000000f070f7210 */ /* 0x004fca0007fbe0ff */
[----:B------:R0:W-:Y:S04]  /*20d60*/  STL [R1+0x610], R15 ;  /* 0x0006100f01007387 */ /* 0x0001e80000100800 */
[----:B0-----:R-:W2:Y:S01]  /*20d70*/  LDL.LU R15, [R1+0x61c] ;  /* 0x00061c00010f7983 */ /* 0x001ea20000300800 */
[----:B---3--:R-:W-:-:S03]  /*20d80*/  IMAD.X R14, R23, 0x1, R14, P6 ;  /* 0x00000001170e7824 */ /* 0x008fc600030e060e */
[----:B------:R-:W-:Y:S04]  /*20d90*/  STL [R1+0x634], R16 ;  /* 0x0006341001007387 */ /* 0x000fe80000100800 */
[----:B------:R-:W3:Y:S04]  /*20da0*/  LDL.LU R38, [R1+0x5f8] ;  /* 0x0005f80001267983 */ /* 0x000ee80000300800 */
[----:B------:R-:W3:Y:S04]  /*20db0*/  LDL.LU R37, [R1+0x614] ;  /* 0x0006140001257983 */ /* 0x000ee80000300800 */
[----:B------:R-:W3:Y:S04]  /*20dc0*/  LDL.LU R36, [R1+0x5f0] ;  /* 0x0005f00001247983 */ /* 0x000ee80000300800 */
[----:B------:R0:W-:Y:S04]  /*20dd0*/  STL [R1+0x62c], R14 ;  /* 0x00062c0e01007387 */ /* 0x0001e80000100800 */
        /* <DEDUP_REMOVED lines=16> */
[----:B0-----:R-:W3:Y:S01]  /*20ee0*/  LDL.LU R14, [R1+0x5cc] ;  /* 0x0005cc00010e7983 */ /* 0x001ee20000300800 */
[----:B----4-:R-:W-:-:S03]  /*20ef0*/  IADD3 R13, P6, PT, R7, R13, RZ ;  /* 0x0000000d070d7210 */ /* 0x010fc60007fde0ff */
[----:B------:R-:W4:Y:S04]  /*20f00*/  LDL.LU R18, [R1+0x5a8] ;  /* 0x0005a80001127983 */ /* 0x000f280000300800 */
[----:B------:R0:W-:Y:S04]  /*20f10*/  STL [R1+0x608], R13 ;  /* 0x0006080d01007387 */ /* 0x0001e80000100800 */
        /* <DEDUP_REMOVED lines=8> */
[----:B0-----:R-:W5:Y:S01]  /*20fa0*/  LDL.LU R9, [R1+0x5b4] ;  /* 0x0005b40001097983 */ /* 0x001f620000300800 */
[----:B--2---:R-:W-:-:S05]  /*20fb0*/  IMAD.X R15, R23, 0x1, R15, P3 ;  /* 0x00000001170f7824 */ /* 0x004fca00018e060f */
[----:B------:R0:W-:Y:S01]  /*20fc0*/  STL [R1+0x61c], R15 ;  /* 0x00061c0f01007387 */ /* 0x0001e20000100800 */
[----:B---3--:R-:W-:Y:S01]  /*20fd0*/  IADD3 R38, P3, PT, R7, R38, RZ ;  /* 0x0000002607267210 */ /* 0x008fe20007f7e0ff */
[----:B------:R-:W-:Y:S02]  /*20fe0*/  IMAD.X R37, R23, 0x1, R37, P4 ;  /* 0x0000000117257824 */ /* 0x000fe400020e0625 */
[----:B0-----:R-:W2:Y:S01]  /*20ff0*/  LDL.LU R15, [R1+0x590] ;  /* 0x00059000010f7983 */ /* 0x001ea20000300800 */
        /* <DEDUP_REMOVED lines=33> */
[----:B------:R-:W-:Y:S01]  /*21210*/  STL [R1+0x5b8], R21 ;  /* 0x0005b81501007387 */ /* 0x000fe20000100800 */
[----:B------:R-:W-:-:S03]  /*21220*/  IADD3 R19, P1, PT, R7, R19, RZ ;  /* 0x0000001307137210 */ /* 0x000fc60007f3e0ff */
[----:B------:R0:W-:Y:S04]  /*21230*/  STL [R1+0x5cc], R14 ;  /* 0x0005cc0e01007387 */ /* 0x0001e80000100800 */
[----:B------:R-:W-:Y:S01]  /*21240*/  STL [R1+0x5d4], R20 ;  /* 0x0005d41401007387 */ /* 0x000fe20000100800 */
[----:B----4-:R-:W-:-:S03]  /*21250*/  IADD3 R18, P3, PT, R7, R18, RZ ;  /* 0x0000001207127210 */ /* 0x010fc60007f7e0ff */
[----:B0-----:R-:W3:Y:S01]  /*21260*/  LDL.LU R14, [R1+0x5ac] ;  /* 0x0005ac00010e7983 */ /* 0x001ee20000300800 */
[----:B------:R-:W-:-:S03]  /*21270*/  IMAD.X R13, R23, 0x1, R13, P4 ;  /* 0x00000001170d7824 */ /* 0x000fc600020e060d */
[----:B------:R-:W-:Y:S04]  /*21280*/  STL [R1+0x5b0], R19 ;  /* 0x0005b01301007387 */ /* 0x000fe80000100800 */
[----:B------:R0:W-:Y:S04]  /*21290*/  STL [R1+0x5c4], R13 ;  /* 0x0005c40d01007387 */ /* 0x0001e80000100800 */
[----:B0-----:R-:W4:Y:S01]  /*212a0*/  LDL.LU R13, [R1+0x588] ;  /* 0x00058800010d7983 */ /* 0x001f220000300800 */
[----:B-----5:R-:W-:-:S03]  /*212b0*/  IMAD.X R12, R23, 0x1, R12, P5 ;  /* 0x00000001170c7824 */ /* 0x020fc600028e060c */
[----:B------:R-:W-:Y:S04]  /*212c0*/  STL [R1+0x5a8], R18 ;  /* 0x0005a81201007387 */ /* 0x000fe80000100800 */
[----:B------:R0:W-:Y:S04]  /*212d0*/  STL [R1+0x5bc], R12 ;  /* 0x0005bc0c01007387 */ /* 0x0001e80000100800 */
[----:B0-----:R-:W5:Y:S01]  /*212e0*/  LDL.LU R12, [R1+0x5a4] ;  /* 0x0005a400010c7983 */ /* 0x001f620000300800 */
[C---:B------:R-:W-:Y:S02]  /*212f0*/  IADD3 R17, P4, PT, R7.reuse, R17, RZ ;  /* 0x0000001107117210 */ /* 0x040fe40007f9e0ff */
[----:B------:R-:W-:Y:S01]  /*21300*/  IADD3 R16, P5, PT, R7, R16, RZ ;  /* 0x0000001007107210 */ /* 0x000fe20007fbe0ff */
[----:B------:R-:W-:-:S02]  /*21310*/  IMAD.X R9, R23, 0x1, R9, P6 ;  /* 0x0000000117097824 */ /* 0x000fc400030e0609 */
[----:B------:R-:W-:Y:S04]  /*21320*/  STL [R1+0x5a0], R17 ;  /* 0x0005a01101007387 */ /* 0x000fe80000100800 */
[----:B------:R0:W-:Y:S04]  /*21330*/  STL [R1+0x5b4], R9 ;  /* 0x0005b40901007387 */ /* 0x0001e80000100800 */
[----:B0-----:R-:W5:Y:S04]  /*21340*/  LDL.LU R9, [R1+0x580] ;  /* 0x0005800001097983 */ /* 0x001f680000300800 */
[----:B------:R-:W-:Y:S04]  /*21350*/  STL [R1+0x598], R16 ;  /* 0x0005981001007387 */ /* 0x000fe80000100800 */
[----:B------:R-:W5:Y:S04]  /*21360*/  LDL.LU R38, [R1+0x59c] ;  /* 0x00059c0001267983 */ /* 0x000f680000300800 */
[----:B------:R-:W5:Y:S04]  /*21370*/  LDL.LU R37, [R1+0x578] ;  /* 0x0005780001257983 */ /* 0x000f680000300800 */
[----:B------:R-:W5:Y:S01]  /*21380*/  LDL.LU R36, [R1+0x594] ;  /* 0x0005940001247983 */ /* 0x000f620000300800 */
[----:B--2---:R-:W-:-:S05]  /*21390*/  IADD3 R15, P6, PT, R7, R15, RZ ;  /* 0x0000000f070f7210 */ /* 0x004fca0007fde0ff */
[----:B------:R0:W-:Y:S04]  /*213a0*/  STL [R1+0x590], R15 ;  /* 0x0005900f01007387 */ /* 0x0001e80000100800 */
[----:B------:R-:W2:Y:S04]  /*213b0*/  LDL.LU R35, [R1+0x570] ;  /* 0x0005700001237983 */ /* 0x000ea80000300800 */
        /* <DEDUP_REMOVED lines=15> */
[----:B0-----:R-:W2:Y:S04]  /*214b0*/  LDL.LU R15, [R1+0x530] ;  /* 0x00053000010f7983 */ /* 0x001ea80000300800 */
[----:B------:R-:W2:Y:S01]  /*214c0*/  LDL.LU R18, [R1+0x54c] ;  /* 0x00054c0001127983 */ /* 0x000ea20000300800 */
[----:B---3--:R-:W-:-:S05]  /*214d0*/  IMAD.X R14, R23, 0x1, R14, P1 ;  /* 0x00000001170e7824 */ /* 0x008fca00008e060e */
[----:B------:R0:W-:Y:S04]  /*214e0*/  STL [R1+0x5ac], R14 ;  /* 0x0005ac0e01007387 */ /* 0x0001e80000100800 */
        /* <DEDUP_REMOVED lines=8> */
[----:B0-----:R-:W5:Y:S01]  /*21570*/  LDL.LU R12, [R1+0x518] ;  /* 0x00051800010c7983 */ /* 0x001f620000300800 */
[----:B------:R-:W-:-:S05]  /*21580*/  IADD3 R9, P3, PT, R7, R9, RZ ;  /* 0x0000000907097210 */ /* 0x000fca0007f7e0ff */
[----:B------:R0:W-:Y:S01]  /*21590*/  STL [R1+0x580], R9 ;  /* 0x0005800901007387 */ /* 0x0001e20000100800 */
[----:B------:R-:W-:Y:S01]  /*215a0*/  IMAD.X R38, R23, 0x1, R38, P4 ;  /* 0x0000000117267824 */ /* 0x000fe200020e0626 */
[----:B------:R-:W-:Y:S02]  /*215b0*/  IADD3 R37, P4, PT, R7, R37, RZ ;  /* 0x0000002507257210 */ /* 0x000fe40007f9e0ff */
[----:B0-----:R-:W5:Y:S01]  /*215c0*/  LDL.LU R9, [R1+0x534] ;  /* 0x0005340001097983 */ /* 0x001f620000300800 */
[----:B------:R-:W-:-:S03]  /*215d0*/  IMAD.X R36, R23, 0x1, R36, P5 ;  /* 0x0000000117247824 */ /* 0x000fc600028e0624 */
[----:B------:R-:W-:Y:S04]  /*215e0*/  STL [R1+0x59c], R38 ;  /* 0x00059c2601007387 */ /* 0x000fe80000100800 */
[----:B------:R-:W-:Y:S04]  /*215f0*/  STL [R1+0x578], R37 ;  /* 0x0005782501007387 */ /* 0x000fe80000100800 */
[----:B------:R-:W-:Y:S01]  /*21600*/  STL [R1+0x594], R36 ;  /* 0x0005942401007387 */ /* 0x000fe20000100800 */
[----:B--2---:R-:W-:Y:S01]  /*21610*/  IADD3 R35, P5, PT, R7, R35, RZ ;  /* 0x0000002307237210 */ /* 0x004fe20007fbe0ff */
[----:B------:R-:W-:-:S04]  /*21620*/  IMAD.X R34, R23, 0x1, R34, P6 ;  /* 0x0000000117227824 */ /* 0x000fc800030e0622 */
        /* <DEDUP_REMOVED lines=26> */
[----:B------:R-:W-:Y:S01]  /*217d0*/  IMAD.X R19, R23, 0x1, R19, P3 ;  /* 0x0000000117137824 */ /* 0x000fe200018e0613 */
[----:B------:R-:W-:Y:S01]  /*217e0*/  IADD3 R15, P3, PT, R7, R15, RZ ;  /* 0x0000000f070f7210 */ /* 0x000fe20007f7e0ff */
[----:B------:R-:W-:Y:S01]  /*217f0*/  STL [R1+0x55c], R21 ;  /* 0x00055c1501007387 */ /* 0x000fe20000100800 */
[----:B------:R-:W-:-:S03]  /*21800*/  IMAD.X R18, R23, 0x1, R18, P4 ;  /* 0x0000000117127824 */ /* 0x000fc600020e0612 */
[----:B------:R0:W-:Y:S04]  /*21810*/  STL [R1+0x530], R15 ;  /* 0x0005300f01007387 */ /* 0x0001e80000100800 */
[----:B------:R-:W-:Y:S04]  /*21820*/  STL [R1+0x538], R20 ;  /* 0x0005381401007387 */ /* 0x000fe80000100800 */
[----:B0-----:R-:W2:Y:S04]  /*21830*/  LDL.LU R15, [R1+0x510] ;  /* 0x00051000010f7983 */ /* 0x001ea80000300800 */
[----:B------:R-:W-:Y:S01]  /*21840*/  STL [R1+0x554], R19 ;  /* 0x0005541301007387 */ /* 0x000fe20000100800 */
[----:B---3--:R-:W-:Y:S01]  /*21850*/  IADD3 R14, P4, PT, R7, R14, RZ ;  /* 0x0000000e070e7210 */ /* 0x008fe20007f9e0ff */
[----:B----4-:R-:W-:-:S04]  /*21860*/  IMAD.X R17, R23, 0x1, R17, P5 ;  /* 0x0000000117117824 */ /* 0x010fc800028e0611 */
[----:B------:R0:W-:Y:S04]  /*21870*/  STL [R1+0x528], R14 ;  /* 0x0005280e01007387 */ /* 0x0001e80000100800 */
[----:B0-----:R-:W3:Y:S01]  /*21880*/  LDL.LU R14, [R1+0x52c] ;  /* 0x00052c00010e7983 */ /* 0x001ee20000300800 */
[----:B------:R-:W-:-:S03]  /*21890*/  IADD3 R13, P5, PT, R7, R13, RZ ;  /* 0x0000000d070d7210 */ /* 0x000fc60007fbe0ff */
[----:B------:R-:W-:Y:S01]  /*218a0*/  STL [R1+0x54c], R18 ;  /* 0x00054c1201007387 */ /* 0x000fe20000100800 */
[----:B-----5:R-:W-:-:S03]  /*218b0*/  IMAD.X R16, R23, 0x1, R16, P6 ;  /* 0x0000000117107824 */ /* 0x020fc600030e0610 */
[----:B------:R0:W-:Y:S04]  /*218c0*/  STL [R1+0x520], R13 ;  /* 0x0005200d01007387 */ /* 0x0001e80000100800 */
[----:B0-----:R-:W4:Y:S01]  /*218d0*/  LDL.LU R13, [R1+0x508] ;  /* 0x00050800010d7983 */ /* 0x001f220000300800 */
[----:B------:R-:W-:-:S03]  /*218e0*/  IADD3 R12, P6, PT, R7, R12, RZ ;  /* 0x0000000c070c7210 */ /* 0x000fc60007fde0ff */
[----:B------:R-:W-:Y:S04]  /*218f0*/  STL [R1+0x544], R17 ;  /* 0x0005441101007387 */ /* 0x000fe80000100800 */
[----:B------:R0:W-:Y:S04]  /*21900*/  STL [R1+0x518], R12 ;  /* 0x0005180c01007387 */ /* 0x0001e80000100800 */
[----:B0-----:R-:W5:Y:S04]  /*21910*/  LDL.LU R12, [R1+0x524] ;  /* 0x00052400010c7983 */ /* 0x001f680000300800 */
[----:B------:R-:W-:Y:S01]  /*21920*/  STL [R1+0x53c], R16 ;  /* 0x00053c1001007387 */ /* 0x000fe20000100800 */
[----:B------:R-:W-:-:S03]  /*21930*/  IMAD.X R9, R23, 0x1, R9, P1 ;  /* 0x0000000117097824 */ /* 0x000fc600008e0609 */
        /* <DEDUP_REMOVED lines=22> */
[----:B--2---:R-:W-:-:S05]  /*21aa0*/  IADD3 R15, P1, PT, R7, R15, RZ ;  /* 0x0000000f070f7210 */ /* 0x004fca0007f3e0ff */
[----:B------:R0:W-:Y:S04]  /*21ab0*/  STL [R1+0x510], R15 ;  /* 0x0005100f01007387 */ /* 0x0001e80000100800 */
        /* <DEDUP_REMOVED lines=9> */
[----:B-----5:R-:W-:-:S05]  /*21b50*/  IMAD.X R12, R23, 0x1, R12, P4 ;  /* 0x00000001170c7824 */ /* 0x020fca00020e060c */
[----:B------:R0:W-:Y:S04]  /*21b60*/  STL [R1+0x524], R12 ;  /* 0x0005240c01007387 */ /* 0x0001e80000100800 */
[----:B0-----:R-:W5:Y:S01]  /*21b70*/  LDL.LU R12, [R1+0x498] ;  /* 0x00049800010c7983 */ /* 0x001f620000300800 */
[----:B------:R-:W-:Y:S01]  /*21b80*/  IADD3 R38, P4, PT, R7, R38, RZ ;  /* 0x0000002607267210 */ /* 0x000fe20007f9e0ff */
[----:B------:R-:W-:Y:S01]  /*21b90*/  IMAD.X R37, R23, 0x1, R37, P5 ;  /* 0x0000000117257824 */ /* 0x000fe200028e0625 */
        /* <DEDUP_REMOVED lines=37> */
[----:B------:R-:W-:-:S03]  /*21df0*/  IADD3 R18, P4, PT, R7, R18, RZ ;  /* 0x0000001207127210 */ /* 0x000fc60007f9e0ff */
[----:B0-----:R-:W5:Y:S04]  /*21e00*/  LDL.LU R9, [R1+0x4b4] ;  /* 0x0004b40001097983 */ /* 0x001f680000300800 */
[----:B------:R-:W-:Y:S01]  /*21e10*/  STL [R1+0x4b8], R19 ;  /* 0x0004b81301007387 */ /* 0x000fe20000100800 */
[----:B--2---:R-:W-:-:S05]  /*21e20*/  IMAD.X R15, R23, 0x1, R15, P5 ;  /* 0x00000001170f7824 */ /* 0x004fca00028e060f */
[----:B------:R0:W-:Y:S01]  /*21e30*/  STL [R1+0x4cc], R15 ;  /* 0x0004cc0f01007387 */ /* 0x0001e20000100800 */
[----:B------:R-:W-:-:S03]  /*21e40*/  IADD3 R17, P5, PT, R7, R17, RZ ;  /* 0x0000001107117210 */ /* 0x000fc60007fbe0ff */
[----:B0-----:R-:W2:Y:S04]  /*21e50*/  LDL.LU R15, [R1+0x490] ;  /* 0x00049000010f7983 */ /* 0x001ea80000300800 */
[----:B------:R-:W-:Y:S01]  /*21e60*/  STL [R1+0x4b0], R18 ;  /* 0x0004b01201007387 */ /* 0x000fe20000100800 */
[----:B---3--:R-:W-:-:S05]  /*21e70*/  IMAD.X R14, R23, 0x1, R14, P6 ;  /* 0x00000001170e7824 */ /* 0x008fca00030e060e */
[----:B------:R0:W-:Y:S01]  /*21e80*/  STL [R1+0x4c4], R14 ;  /* 0x0004c40e01007387 */ /* 0x0001e20000100800 */
[----:B----4-:R-:W-:-:S03]  /*21e90*/  IADD3 R16, P6, PT, R7, R16, RZ ;  /* 0x0000001007107210 */ /* 0x010fc60007fde0ff */
[----:B0-----:R-:W3:Y:S01]  /*21ea0*/  LDL.LU R14, [R1+0x4ac] ;  /* 0x0004ac00010e7983 */ /* 0x001ee20000300800 */
[----:B------:R-:W-:-:S03]  /*21eb0*/  IMAD.X R13, R23, 0x1, R13, P1 ;  /* 0x00000001170d7824 */ /* 0x000fc600008e060d */
[----:B------:R-:W-:Y:S04]  /*21ec0*/  STL [R1+0x4a8], R17 ;  /* 0x0004a81101007387 */ /* 0x000fe80000100800 */
[----:B------:R0:W-:Y:S04]  /*21ed0*/  STL [R1+0x4bc], R13 ;  /* 0x0004bc0d01007387 */ /* 0x0001e80000100800 */
[----:B0-----:R-:W4:Y:S01]  /*21ee0*/  LDL.LU R13, [R1+0x488] ;  /* 0x00048800010d7983 */ /* 0x001f220000300800 */
[----:B-----5:R-:W-:-:S03]  /*21ef0*/  IADD3 R12, P1, PT, R7, R12, RZ ;  /* 0x0000000c070c7210 */ /* 0x020fc60007f3e0ff */
        /* <DEDUP_REMOVED lines=22> */
[----:B------:R-:W-:-:S03]  /*22060*/  IMAD.X R9, R23, 0x1, R9, P3 ;  /* 0x0000000117097824 */ /* 0x000fc600018e0609 */
[----:B------:R-:W5:Y:S04]  /*22070*/  LDL.LU R18, [R1+0x454] ;  /* 0x0004540001127983 */ /* 0x000f680000300800 */
[----:B------:R0:W-:Y:S04]  /*22080*/  STL [R1+0x4b4], R9 ;  /* 0x0004b40901007387 */ /* 0x0001e80000100800 */
        /* <DEDUP_REMOVED lines=9> */
[----:B----4-:R-:W-:-:S05]  /*22120*/  IADD3 R13, P4, PT, R7, R13, RZ ;  /* 0x0000000d070d7210 */ /* 0x010fca0007f9e0ff */
[----:B------:R0:W-:Y:S01]  /*22130*/  STL [R1+0x488], R13 ;  /* 0x0004880d01007387 */ /* 0x0001e20000100800 */
[----:B-----5:R-:W-:Y:S01]  /*22140*/  IMAD.X R38, R23, 0x1, R38, P5 ;  /* 0x0000000117267824 */ /* 0x020fe200028e0626 */
[----:B------:R-:W-:Y:S02]  /*22150*/  IADD3 R37, P5, PT, R7, R37, RZ ;  /* 0x0000002507257210 */ /* 0x000fe40007fbe0ff */
[----:B0-----:R-:W4:Y:S01]  /*22160*/  LDL.LU R13, [R1+0x43c] ;  /* 0x00043c00010d7983 */ /* 0x001f220000300800 */
        /* <DEDUP_REMOVED lines=34> */
[----:B------:R-:W-:Y:S04]  /*22390*/  STL [R1+0x464], R21 ;  /* 0x0004641501007387 */ /* 0x000fe80000100800 */
[----:B------:R0:W-:Y:S04]  /*223a0*/  STL [R1+0x438], R12 ;  /* 0x0004380c01007387 */ /* 0x0001e80000100800 */
[----:B------:R-:W-:Y:S04]  /*223b0*/  STL [R1+0x440], R20 ;  /* 0x0004401401007387 */ /* 0x000fe80000100800 */
        /* <DEDUP_REMOVED lines=8> */
[----:B--2---:R-:W-:Y:S01]  /*22440*/  IADD3 R15, P6, PT, R7, R15, RZ ;  /* 0x0000000f070f7210 */ /* 0x004fe20007fde0ff */
[----:B------:R-:W-:-:S04]  /*22450*/  IMAD.X R16, R23, 0x1, R16, P1 ;  /* 0x0000000117107824 */ /* 0x000fc800008e0610 */
[----:B------:R0:W-:Y:S04]  /*22460*/  STL [R1+0x428], R15 ;  /* 0x0004280f01007387 */ /* 0x0001e80000100800 */
[----:B0-----:R-:W2:Y:S04]  /*22470*/  LDL.LU R15, [R1+0x410] ;  /* 0x00041000010f7983 */ /* 0x001ea80000300800 */
[----:B------:R-:W-:Y:S01]  /*22480*/  STL [R1+0x44c], R17 ;  /* 0x00044c1101007387 */ /* 0x000fe20000100800 */
[----:B---3--:R-:W-:-:S05]  /*22490*/  IADD3 R14, P1, PT, R7, R14, RZ ;  /* 0x0000000e070e7210 */ /* 0x008fca0007f3e0ff */
[----:B------:R0:W-:Y:S04]  /*224a0*/  STL [R1+0x420], R14 ;  /* 0x0004200e01007387 */ /* 0x0001e80000100800 */
[----:B0-----:R-:W3:Y:S01]  /*224b0*/  LDL.LU R14, [R1+0x42c] ;  /* 0x00042c00010e7983 */ /* 0x001ee20000300800 */
[----:B----4-:R-:W-:-:S03]  /*224c0*/  IMAD.X R13, R23, 0x1, R13, P3 ;  /* 0x00000001170d7824 */ /* 0x010fc600018e060d */
        /* <DEDUP_REMOVED lines=22> */
[----:B-----5:R-:W-:-:S03]  /*22630*/  IADD3 R12, P3, PT, R7, R12, RZ ;  /* 0x0000000c070c7210 */ /* 0x020fc60007f7e0ff */
[----:B------:R-:W5:Y:S04]  /*22640*/  LDL.LU R18, [R1+0xe30] ;  /* 0x000e300001127983 */ /* 0x000f680000300800 */
[----:B------:R0:W-:Y:S04]  /*22650*/  STL [R1+0x418], R12 ;  /* 0x0004180c01007387 */ /* 0x0001e80000100800 */
        /* <DEDUP_REMOVED lines=8> */
[----:B0-----:R-:W2:Y:S01]  /*226e0*/  LDL.LU R15, [R1+0xe3c] ;  /* 0x000e3c00010f7983 */ /* 0x001ea20000300800 */
[----:B---3--:R-:W-:-:S05]  /*226f0*/  IMAD.X R14, R23, 0x1, R14, P5 ;  /* 0x00000001170e7824 */ /* 0x008fca00028e060e */
[----:B------:R0:W-:Y:S01]  /*22700*/  STL [R1+0x42c], R14 ;  /* 0x00042c0e01007387 */ /* 0x0001e20000100800 */
[----:B----4-:R-:W-:Y:S01]  /*22710*/  IADD3 R38, P5, PT, R7, R38, RZ ;  /* 0x0000002607267210 */ /* 0x010fe20007fbe0ff */
[----:B------:R-:W-:Y:S02]  /*22720*/  IMAD.X R37, R23, 0x1, R37, P6 ;  /* 0x0000000117257824 */ /* 0x000fe400030e0625 */
[----:B0-----:R-:W3:Y:S01]  /*22730*/  LDL.LU R14, [R1+0xe18] ;  /* 0x000e1800010e7983 */ /* 0x001ee20000300800 */
        /* <DEDUP_REMOVED lines=36> */
[----:B------:R-:W-:Y:S04]  /*22980*/  STL [R1+0x3c4], R20 ;  /* 0x0003c41401007387 */ /* 0x000fe80000100800 */
[----:B0-----:R-:W4:Y:S01]  /*22990*/  LDL.LU R13, [R1+0xe34] ;  /* 0x000e3400010d7983 */ /* 0x001f220000300800 */
[----:B-----5:R-:W-:-:S03]  /*229a0*/  IMAD.X R12, R8, 0x1, R12, P6 ;  /* 0x00000001080c7824 */ /* 0x020fc600030e060c */
[----:B------:R-:W-:Y:S04]  /*229b0*/  STL [R1+0xe38], R19 ;  /* 0x000e381301007387 */ /* 0x000fe80000100800 */
[----:B------:R0:W-:Y:S04]  /*229c0*/  STL [R1+0x3b4], R12 ;  /* 0x0003b40c01007387 */ /* 0x0001e80000100800 */
[----:B0-----:R-:W5:Y:S01]  /*229d0*/  LDL.LU R12, [R1+0xe10] ;  /* 0x000e1000010c7983 */ /* 0x001f620000300800 */
[----:B------:R-:W-:Y:S01]  /*229e0*/  IADD3 R18, P5, PT, R6, R18, RZ ;  /* 0x0000001206127210 */ /* 0x000fe20007fbe0ff */
[----:B------:R-:W-:Y:S01]  /*229f0*/  IMAD.X R9, R8, 0x1, R9, P1 ;  /* 0x0000000108097824 */ /* 0x000fe200008e0609 */
[----:B------:R-:W-:-:S03]  /*22a00*/  IADD3 R17, P6, PT, R6, R17, RZ ;  /* 0x0000001106117210 */ /* 0x000fc60007fde0ff */
[----:B------:R-:W-:Y:S01]  /*22a10*/  STL [R1+0xe30], R18 ;  /* 0x000e301201007387 */ /* 0x000fe20000100800 */
[----:B------:R-:W-:-:S03]  /*22a20*/  IADD3 R16, P1, PT, R6, R16, RZ ;  /* 0x0000001006107210 */ /* 0x000fc60007f3e0ff */
[----:B------:R0:W-:Y:S04]  /*22a30*/  STL [R1+0x3ac], R9 ;  /* 0x0003ac0901007387 */ /* 0x0001e80000100800 */
[----:B0-----:R-:W5:Y:S04]  /*22a40*/  LDL.LU R9, [R1+0xe2c] ;  /* 0x000e2c0001097983 */ /* 0x001f680000300800 */
[----:B------:R-:W-:Y:S01]  /*22a50*/  STL [R1+0xe28], R17 ;  /* 0x000e281101007387 */ /* 0x000fe20000100800 */
[----:B--2---:R-:W-:-:S05]  /*22a60*/  IMAD.X R15, R8, 0x1, R15, P3 ;  /* 0x00000001080f7824 */ /* 0x004fca00018e060f */
[----:B------:R0:W-:Y:S04]  /*22a70*/  STL [R1+0xe3c], R15 ;  /* 0x000e3c0f01007387 */ /* 0x0001e80000100800 */
[----:B0-----:R-:W2:Y:S04]  /*22a80*/  LDL.LU R15, [R1+0xe08] ;  /* 0x000e0800010f7983 */ /* 0x001ea80000300800 */
[----:B------:R-:W-:Y:S04]  /*22a90*/  STL [R1+0xe20], R16 ;  /* 0x000e201001007387 */ /* 0x000fe80000100800 */
[----:B------:R-:W2:Y:S04]  /*22aa0*/  LDL.LU R37, [R1+0xe24] ;  /* 0x000e240001257983 */ /* 0x000ea80000300800 */
[----:B------:R-:W2:Y:S01]  /*22ab0*/  LDL.LU R36, [R1+0xe00] ;  /* 0x000e000001247983 */ /* 0x000ea20000300800 */
[----:B---3--:R-:W-:-:S03]  /*22ac0*/  IADD3 R14, P3, PT, R6, R14, RZ ;  /* 0x0000000e060e7210 */ /* 0x008fc60007f7e0ff */
        /* <DEDUP_REMOVED lines=18> */
[----:B0-----:R-:W3:Y:S04]  /*22bf0*/  LDL.LU R14, [R1+0xdd8] ;  /* 0x000dd800010e7983 */ /* 0x001ee80000300800 */
[----:B------:R-:W3:Y:S01]  /*22c00*/  LDL.LU R18, [R1+0x39c] ;  /* 0x00039c0001127983 */ /* 0x000ee20000300800 */
[----:B----4-:R-:W-:-:S05]  /*22c10*/  IMAD.X R13, R8, 0x1, R13, P4 ;  /* 0x00000001080d7824 */ /* 0x010fca00020e060d */
[----:B------:R0:W-:Y:S04]  /*22c20*/  STL [R1+0xe34], R13 ;  /* 0x000e340d01007387 */ /* 0x0001e80000100800 */
[----:B0-----:R-:W4:Y:S01]  /*22c30*/  LDL.LU R13, [R1+0xdd0] ;  /* 0x000dd000010d7983 */ /* 0x001f220000300800 */
[----:B-----5:R-:W-:-:S03]  /*22c40*/  IADD3 R12, P4, PT, R6, R12, RZ ;  /* 0x0000000c060c7210 */ /* 0x020fc60007f9e0ff */
[----:B------:R-:W5:Y:S04]  /*22c50*/  LDL.LU R17, [R1+0x394] ;  /* 0x0003940001117983 */ /* 0x000f680000300800 */
[----:B------:R0:W-:Y:S04]  /*22c60*/  STL [R1+0xe10], R12 ;  /* 0x000e100c01007387 */ /* 0x0001e80000100800 */
[----:B0-----:R-:W5:Y:S04]  /*22c70*/  LDL.LU R12, [R1+0xdc8] ;  /* 0x000dc800010c7983 */ /* 0x001f680000300800 */
[----:B------:R-:W5:Y:S01]  /*22c80*/  LDL.LU R16, [R1+0x38c] ;  /* 0x00038c0001107983 */ /* 0x000f620000300800 */
[----:B------:R-:W-:-:S05]  /*22c90*/  IMAD.X R9, R8, 0x1, R9, P5 ;  /* 0x0000000108097824 */ /* 0x000fca00028e0609 */
[----:B------:R0:W-:Y:S04]  /*22ca0*/  STL [R1+0xe2c], R9 ;  /* 0x000e2c0901007387 */ /* 0x0001e80000100800 */
[----:B0-----:R-:W5:Y:S01]  /*22cb0*/  LDL.LU R9, [R1+0xdc0] ;  /* 0x000dc00001097983 */ /* 0x001f620000300800 */
[----:B--2---:R-:W-:-:S05]  /*22cc0*/  IADD3 R15, P5, PT, R6, R15, RZ ;  /* 0x0000000f060f7210 */ /* 0x004fca0007fbe0ff */
[----:B------:R0:W-:Y:S01]  /*22cd0*/  STL [R1+0xe08], R15 ;  /* 0x000e080f01007387 */ /* 0x0001e20000100800 */
[----:B------:R-:W-:Y:S01]  /*22ce0*/  IMAD.X R37, R8, 0x1, R37, P6 ;  /* 0x0000000108257824 */ /* 0x000fe200030e0625 */
[----:B------:R-:W-:Y:S02]  /*22cf0*/  IADD3 R36, P6, PT, R6, R36, RZ ;  /* 0x0000002406247210 */ /* 0x000fe40007fde0ff */
[----:B0-----:R-:W2:Y:S01]  /*22d00*/  LDL.LU R15, [R1+0xddc] ;  /* 0x000ddc00010f7983 */ /* 0x001ea20000300800 */
[----:B---3--:R-:W-:-:S03]  /*22d10*/  IMAD.X R35, R8, 0x1, R35, P1 ;  /* 0x0000000108237824 */ /* 0x008fc600008e0623 */
        /* <DEDUP_REMOVED lines=37> */
[----:B0-----:R-:W3:Y:S04]  /*22f70*/  LDL.LU R14, [R1+0xdb8] ;  /* 0x000db800010e7983 */ /* 0x001ee80000300800 */
[----:B------:R-:W-:Y:S01]  /*22f80*/  STL [R1+0x3a4], R19 ;  /* 0x0003a41301007387 */ /* 0x000fe20000100800 */
[----:B----4-:R-:W-:Y:S01]  /*22f90*/  IADD3 R13, P6, PT, R6, R13, RZ ;  /* 0x0000000d060d7210 */ /* 0x010fe20007fde0ff */
[----:B-----5:R-:W-:-:S04]  /*22fa0*/  IMAD.X R17, R8, 0x1, R17, P1 ;  /* 0x0000000108117824 */ /* 0x020fc800008e0611 */
[----:B------:R0:W-:Y:S04]  /*22fb0*/  STL [R1+0xdd0], R13 ;  /* 0x000dd00d01007387 */ /* 0x0001e80000100800 */
[----:B0-----:R-:W4:Y:S01]  /*22fc0*/  LDL.LU R13, [R1+0xdd4] ;  /* 0x000dd400010d7983 */ /* 0x001f220000300800 */
[----:B------:R-:W-:-:S03]  /*22fd0*/  IADD3 R12, P1, PT, R6, R12, RZ ;  /* 0x0000000c060c7210 */ /* 0x000fc60007f3e0ff */
[----:B------:R-:W-:Y:S04]  /*22fe0*/  STL [R1+0x39c], R18 ;  /* 0x00039c1201007387 */ /* 0x000fe80000100800 */
[----:B------:R0:W-:Y:S04]  /*22ff0*/  STL [R1+0xdc8], R12 ;  /* 0x000dc80c01007387 */ /* 0x0001e80000100800 */
[----:B0-----:R-:W5:Y:S01]  /*23000*/  LDL.LU R12, [R1+0xdb0] ;  /* 0x000db000010c7983 */ /* 0x001f620000300800 */
[----:B------:R-:W-:Y:S01]  /*23010*/  IMAD.X R16, R8, 0x1, R16, P3 ;  /* 0x0000000108107824 */ /* 0x000fe200018e0610 */
[----:B------:R-:W-:-:S02]  /*23020*/  IADD3 R9, P3, PT, R6, R9, RZ ;  /* 0x0000000906097210 */ /* 0x000fc40007f7e0ff */
[----:B------:R-:W-:Y:S04]  /*23030*/  STL [R1+0x394], R17 ;  /* 0x0003941101007387 */ /* 0x000fe80000100800 */
[----:B------:R0:W-:Y:S04]  /*23040*/  STL [R1+0xdc0], R9 ;  /* 0x000dc00901007387 */ /* 0x0001e80000100800 */
[----:B0-----:R-:W5:Y:S04]  /*23050*/  LDL.LU R9, [R1+0xdcc] ;  /* 0x000dcc0001097983 */ /* 0x001f680000300800 */
[----:B------:R-:W-:Y:S04]  /*23060*/  STL [R1+0x38c], R16 ;  /* 0x00038c1001007387 */ /* 0x000fe80000100800 */
[----:B------:R-:W5:Y:S04]  /*23070*/  LDL.LU R37, [R1+0xda8] ;  /* 0x000da80001257983 */ /* 0x000f680000300800 */
[----:B------:R-:W5:Y:S04]  /*23080*/  LDL.LU R36, [R1+0xdc4] ;  /* 0x000dc40001247983 */ /* 0x000f680000300800 */
[----:B------:R-:W5:Y:S01]  /*23090*/  LDL.LU R35, [R1+0xda0] ;  /* 0x000da00001237983 */ /* 0x000f620000300800 */
[----:B--2---:R-:W-:-:S05]  /*230a0*/  IMAD.X R15, R8, 0x1, R15, P4 ;  /* 0x00000001080f7824 */ /* 0x004fca00020e060f */
        /* <DEDUP_REMOVED lines=19> */
[----:B---3--:R-:W-:-:S05]  /*231e0*/  IADD3 R14, P4, PT, R6, R14, RZ ;  /* 0x0000000e060e7210 */ /* 0x008fca0007f9e0ff */
[----:B------:R0:W-:Y:S04]  /*231f0*/  STL [R1+0xdb8], R14 ;  /* 0x000db80e01007387 */ /* 0x0001e80000100800 */
        /* <DEDUP_REMOVED lines=8> */
[----:B0-----:R-:W5:Y:S01]  /*23280*/  LDL.LU R12, [R1+0x36c] ;  /* 0x00036c00010c7983 */ /* 0x001f620000300800 */
[----:B------:R-:W-:-:S05]  /*23290*/  IMAD.X R9, R8, 0x1, R9, P6 ;  /* 0x0000000108097824 */ /* 0x000fca00030e0609 */
[----:B------:R0:W-:Y:S01]  /*232a0*/  STL [R1+0xdcc], R9 ;  /* 0x000dcc0901007387 */ /* 0x0001e20000100800 */
[----:B------:R-:W-:Y:S01]  /*232b0*/  IADD3 R37, P6, PT, R6, R37, RZ ;  /* 0x0000002506257210 */ /* 0x000fe20007fde0ff */
[----:B------:R-:W-:Y:S02]  /*232c0*/  IMAD.X R36, R8, 0x1, R36, P1 ;  /* 0x0000000108247824 */ /* 0x000fe400008e0624 */
[----:B0-----:R-:W5:Y:S01]  /*232d0*/  LDL.LU R9, [R1+0xd60] ;  /* 0x000d600001097983 */ /* 0x001f620000300800 */
[----:B------:R-:W-:-:S03]  /*232e0*/  IADD3 R35, P1, PT, R6, R35, RZ ;  /* 0x0000002306237210 */ /* 0x000fc60007f3e0ff */
[----:B------:R-:W-:Y:S04]  /*232f0*/  STL [R1+0xda8], R37 ;  /* 0x000da82501007387 */ /* 0x000fe80000100800 */
[----:B------:R-:W-:Y:S04]  /*23300*/  STL [R1+0xdc4], R36 ;  /* 0x000dc42401007387 */ /* 0x000fe80000100800 */
[----:B------:R-:W-:Y:S01]  /*23310*/  STL [R1+0xda0], R35 ;  /* 0x000da02301007387 */ /* 0x000fe20000100800 */
[----:B--2---:R-:W-:Y:S01]  /*23320*/  IMAD.X R34, R8, 0x1, R34, P3 ;  /* 0x0000000108227824 */ /* 0x004fe200018e0622 */
[----:B------:R-:W-:-:S04]  /*23330*/  IADD3 R33, P3, PT, R6, R33, RZ ;  /* 0x0000002106217210 */ /* 0x000fc80007f7e0ff */
        /* <DEDUP_REMOVED lines=27> */
[----:B------:R-:W-:Y:S01]  /*234f0*/  IMAD.X R15, R8, 0x1, R15, P6 ;  /* 0x00000001080f7824 */ /* 0x000fe200030e060f */
[----:B------:R-:W-:-:S04]  /*23500*/  IADD3 R19, P5, PT, R6, R19, RZ ;  /* 0x0000001306137210 */ /* 0x000fc80007fbe0ff */
[----:B------:R0:W-:Y:S04]  /*23510*/  STL [R1+0x384], R15 ;  /* 0x0003840f01007387 */ /* 0x0001e80000100800 */
[----:B------:R-:W-:Y:S01]  /*23520*/  STL [R1+0xd84], R20 ;  /* 0x000d841401007387 */ /* 0x000fe20000100800 */
[----:B------:R-:W-:-:S03]  /*23530*/  IADD3 R18, P6, PT, R6, R18, RZ ;  /* 0x0000001206127210 */ /* 0x000fc60007fde0ff */
[----:B0-----:R-:W2:Y:S04]  /*23540*/  LDL.LU R15, [R1+0xd7c] ;  /* 0x000d7c00010f7983 */ /* 0x001ea80000300800 */
[----:B------:R-:W-:Y:S01]  /*23550*/  STL [R1+0xd80], R19 ;  /* 0x000d801301007387 */ /* 0x000fe20000100800 */
[----:B---3--:R-:W-:-:S05]  /*23560*/  IMAD.X R14, R8, 0x1, R14, P1 ;  /* 0x00000001080e7824 */ /* 0x008fca00008e060e */
[----:B------:R0:W-:Y:S01]  /*23570*/  STL [R1+0x37c], R14 ;  /* 0x00037c0e01007387 */ /* 0x0001e20000100800 */
[----:B------:R-:W-:-:S03]  /*23580*/  IADD3 R17, P1, PT, R6, R17, RZ ;  /* 0x0000001106117210 */ /* 0x000fc60007f3e0ff */
[----:B0-----:R-:W3:Y:S04]  /*23590*/  LDL.LU R14, [R1+0xd58] ;  /* 0x000d5800010e7983 */ /* 0x001ee80000300800 */
[----:B------:R-:W-:Y:S01]  /*235a0*/  STL [R1+0xd78], R18 ;  /* 0x000d781201007387 */ /* 0x000fe20000100800 */
[----:B----4-:R-:W-:-:S05]  /*235b0*/  IMAD.X R13, R8, 0x1, R13, P3 ;  /* 0x00000001080d7824 */ /* 0x010fca00018e060d */
[----:B------:R0:W-:Y:S04]  /*235c0*/  STL [R1+0x374], R13 ;  /* 0x0003740d01007387 */ /* 0x0001e80000100800 */
[----:B0-----:R-:W4:Y:S01]  /*235d0*/  LDL.LU R13, [R1+0xd74] ;  /* 0x000d7400010d7983 */ /* 0x001f220000300800 */
[----:B-----5:R-:W-:-:S03]  /*235e0*/  IMAD.X R12, R8, 0x1, R12, P4 ;  /* 0x00000001080c7824 */ /* 0x020fc600020e060c */
[----:B------:R-:W-:Y:S04]  /*235f0*/  STL [R1+0xd70], R17 ;  /* 0x000d701101007387 */ /* 0x000fe80000100800 */
[----:B------:R0:W-:Y:S04]  /*23600*/  STL [R1+0x36c], R12 ;  /* 0x00036c0c01007387 */ /* 0x0001e80000100800 */
[----:B0-----:R-:W5:Y:S01]  /*23610*/  LDL.LU R12, [R1+0xd50] ;  /* 0x000d5000010c7983 */ /* 0x001f620000300800 */
[C---:B------:R-:W-:Y:S02]  /*23620*/  IADD3 R16, P3, PT, R6.reuse, R16, RZ ;  /* 0x0000001006107210 */ /* 0x040fe40007f7e0ff */
        /* <DEDUP_REMOVED lines=81> */
[----:B------:R-:W-:-:S04]  /*23b40*/  IMAD.X R17, R8, 0x1, R17, P3 ;  /* 0x0000000108117824 */ /* 0x000fc800018e0611 */
[----:B------:R0:W-:Y:S04]  /*23b50*/  STL [R1+0xd18], R15 ;  /* 0x000d180f01007387 */ /* 0x0001e80000100800 */
[----:B0-----:R-:W2:Y:S04]  /*23b60*/  LDL.LU R15, [R1+0xd1c] ;  /* 0x000d1c00010f7983 */ /* 0x001ea80000300800 */
[----:B------:R-:W-:Y:S01]  /*23b70*/  STL [R1+0x364], R18 ;  /* 0x0003641201007387 */ /* 0x000fe20000100800 */
[----:B---3--:R-:W-:Y:S01]  /*23b80*/  IADD3 R14, P3, PT, R6, R14, RZ ;  /* 0x0000000e060e7210 */ /* 0x008fe20007f7e0ff */
[----:B------:R-:W-:-:S04]  /*23b90*/  IMAD.X R16, R8, 0x1, R16, P4 ;  /* 0x0000000108107824 */ /* 0x000fc800020e0610 */
[----:B------:R0:W-:Y:S04]  /*23ba0*/  STL [R1+0xd10], R14 ;  /* 0x000d100e01007387 */ /* 0x0001e80000100800 */
[----:B0-----:R-:W3:Y:S04]  /*23bb0*/  LDL.LU R14, [R1+0xeb8] ;  /* 0x000eb800010e7983 */ /* 0x001ee80000300800 */
[----:B------:R-:W-:Y:S01]  /*23bc0*/  STL [R1+0x35c], R17 ;  /* 0x00035c1101007387 */ /* 0x000fe20000100800 */
[----:B----4-:R-:W-:-:S05]  /*23bd0*/  IADD3 R13, P4, PT, R6, R13, RZ ;  /* 0x0000000d060d7210 */ /* 0x010fca0007f9e0ff */
        /* <DEDUP_REMOVED lines=79> */
[----:B------:R-:W-:-:S02]  /*240d0*/  IADD3 R19, P6, PT, R6, R19, RZ ;  /* 0x0000001306137210 */ /* 0x000fc40007fde0ff */
[----:B------:R-:W-:Y:S01]  /*240e0*/  IADD3 R18, P1, PT, R6, R18, RZ ;  /* 0x0000001206127210 */ /* 0x000fe20007f3e0ff */
[----:B------:R-:W-:Y:S02]  /*240f0*/  IMAD.X R9, R8, 0x1, R9, P3 ;  /* 0x0000000108097824 */ /* 0x000fe400018e0609 */
[----:B------:R-:W-:Y:S04]  /*24100*/  STL [R1+0xe60], R19 ;  /* 0x000e601301007387 */ /* 0x000fe80000100800 */
[----:B------:R0:W-:Y:S01]  /*24110*/  STL [R1+0xe74], R9 ;  /* 0x000e740901007387 */ /* 0x0001e20000100800 */
        /* <DEDUP_REMOVED lines=9> */
[----:B------:R0:W-:Y:S04]  /*241b0*/  STL [R1+0xe64], R14 ;  /* 0x000e640e01007387 */ /* 0x0001e80000100800 */
[----:B0-----:R-:W3:Y:S04]  /*241c0*/  LDL.LU R14, [R1+0xcf0] ;  /* 0x000cf000010e7983 */ /* 0x001ee80000300800 */
[----:B------:R-:W-:Y:S04]  /*241d0*/  STL [R1+0xe48], R16 ;  /* 0x000e481001007387 */ /* 0x000fe80000100800 */
[----:B------:R-:W3:Y:S04]  /*241e0*/  LDL.LU R37, [R1+0xe4c] ;  /* 0x000e4c0001257983 */ /* 0x000ee80000300800 */
[----:B------:R-:W3:Y:S01]  /*241f0*/  LDL.LU R36, [R1+0xce8] ;  /* 0x000ce80001247983 */ /* 0x000ee20000300800 */
[----:B----4-:R-:W-:-:S03]  /*24200*/  IADD3 R13, P5, PT, R6, R13, RZ ;  /* 0x0000000d060d7210 */ /* 0x010fc60007fbe0ff */
        /* <DEDUP_REMOVED lines=18> */
[----:B0-----:R-:W4:Y:S04]  /*24330*/  LDL.LU R13, [R1+0xca0] ;  /* 0x000ca000010d7983 */ /* 0x001f280000300800 */
[----:B------:R-:W4:Y:S01]  /*24340*/  LDL.LU R18, [R1+0xcbc] ;  /* 0x000cbc0001127983 */ /* 0x000f220000300800 */
[----:B-----5:R-:W-:-:S05]  /*24350*/  IMAD.X R12, R8, 0x1, R12, P6 ;  /* 0x00000001080c7824 */ /* 0x020fca00030e060c */
        /* <DEDUP_REMOVED lines=12> */
[----:B------:R-:W-:Y:S01]  /*24420*/  IMAD.X R37, R8, 0x1, R37, P3 ;  /* 0x0000000108257824 */ /* 0x000fe200018e0625 */
[----:B------:R-:W-:Y:S02]  /*24430*/  IADD3 R36, P3, PT, R6, R36, RZ ;  /* 0x0000002406247210 */ /* 0x000fe40007f7e0ff */
[----:B0-----:R-:W3:Y:S01]  /*24440*/  LDL.LU R14, [R1+0xca4] ;  /* 0x000ca400010e7983 */ /* 0x001ee20000300800 */
[----:B----4-:R-:W-:-:S03]  /*24450*/  IMAD.X R35, R8, 0x1, R35, P4 ;  /* 0x0000000108237824 */ /* 0x010fc600020e0623 */
        /* <DEDUP_REMOVED lines=37> */
[----:B0-----:R-:W4:Y:S04]  /*246b0*/  LDL.LU R13, [R1+0xc80] ;  /* 0x000c8000010d7983 */ /* 0x001f280000300800 */
[----:B------:R-:W-:Y:S01]  /*246c0*/  STL [R1+0xcc4], R19 ;  /* 0x000cc41301007387 */ /* 0x000fe20000100800 */
[----:B-----5:R-:W-:-:S05]  /*246d0*/  IADD3 R12, P3, PT, R6, R12, RZ ;  /* 0x0000000c060c7210 */ /* 0x020fca0007f7e0ff */
[----:B------:R0:W-:Y:S04]  /*246e0*/  STL [R1+0xc98], R12 ;  /* 0x000c980c01007387 */ /* 0x0001e80000100800 */
[----:B0-----:R-:W5:Y:S01]  /*246f0*/  LDL.LU R12, [R1+0xc9c] ;  /* 0x000c9c00010c7983 */ /* 0x001f620000300800 */
[----:B------:R-:W-:Y:S01]  /*24700*/  IMAD.X R17, R8, 0x1, R17, P4 ;  /* 0x0000000108117824 */ /* 0x000fe200020e0611 */
[----:B------:R-:W-:Y:S02]  /*24710*/  IADD3 R9, P4, PT, R6, R9, RZ ;  /* 0x0000000906097210 */ /* 0x000fe40007f9e0ff */
[----:B------:R-:W-:Y:S01]  /*24720*/  STL [R1+0xcbc], R18 ;  /* 0x000cbc1201007387 */ /* 0x000fe20000100800 */
[----:B------:R-:W-:-:S03]  /*24730*/  IMAD.X R16, R8, 0x1, R16, P5 ;  /* 0x0000000108107824 */ /* 0x000fc600028e0610 */
[----:B------:R0:W-:Y:S04]  /*24740*/  STL [R1+0xc90], R9 ;  /* 0x000c900901007387 */ /* 0x0001e80000100800 */
[----:B0-----:R-:W5:Y:S04]  /*24750*/  LDL.LU R9, [R1+0xc78] ;  /* 0x000c780001097983 */ /* 0x001f680000300800 */
[----:B------:R-:W-:Y:S01]  /*24760*/  STL [R1+0xcb4], R17 ;  /* 0x000cb41101007387 */ /* 0x000fe20000100800 */
[----:B--2---:R-:W-:-:S05]  /*24770*/  IADD3 R15, P5, PT, R6, R15, RZ ;  /* 0x0000000f060f7210 */ /* 0x004fca0007fbe0ff */
[----:B------:R0:W-:Y:S04]  /*24780*/  STL [R1+0xc88], R15 ;  /* 0x000c880f01007387 */ /* 0x0001e80000100800 */
[----:B0-----:R-:W2:Y:S04]  /*24790*/  LDL.LU R15, [R1+0xc94] ;  /* 0x000c9400010f7983 */ /* 0x001ea80000300800 */
[----:B------:R-:W-:Y:S04]  /*247a0*/  STL [R1+0xcac], R16 ;  /* 0x000cac1001007387 */ /* 0x000fe80000100800 */
[----:B------:R-:W2:Y:S04]  /*247b0*/  LDL.LU R37, [R1+0xc70] ;  /* 0x000c700001257983 */ /* 0x000ea80000300800 */
[----:B------:R-:W2:Y:S01]  /*247c0*/  LDL.LU R36, [R1+0xc8c] ;  /* 0x000c8c0001247983 */ /* 0x000ea20000300800 */
[----:B---3--:R-:W-:-:S03]  /*247d0*/  IMAD.X R14, R8, 0x1, R14, P6 ;  /* 0x00000001080e7824 */ /* 0x008fc600030e060e */
        /* <DEDUP_REMOVED lines=20> */
[----:B----4-:R-:W-:-:S05]  /*24920*/  IADD3 R13, P6, PT, R6, R13, RZ ;  /* 0x0000000d060d7210 */ /* 0x010fca0007fde0ff */
[----:B------:R0:W-:Y:S04]  /*24930*/  STL [R1+0xc80], R13 ;  /* 0x000c800d01007387 */ /* 0x0001e80000100800 */
        /* <DEDUP_REMOVED lines=11> */
[----:B------:R-:W-:Y:S01]  /*249f0*/  IADD3 R37, P3, PT, R6, R37, RZ ;  /* 0x0000002506257210 */ /* 0x000fe20007f7e0ff */
[----:B------:R-:W-:Y:S02]  /*24a00*/  IMAD.X R36, R8, 0x1, R36, P4 ;  /* 0x0000000108247824 */ /* 0x000fe400020e0624 */
[----:B0-----:R-:W2:Y:S01]  /*24a10*/  LDL.LU R15, [R1+0xc08] ;  /* 0x000c0800010f7983 */ /* 0x001ea20000300800 */
[----:B---3--:R-:W-:-:S03]  /*24a20*/  IADD3 R35, P4, PT, R6, R35, RZ ;  /* 0x0000002306237210 */ /* 0x008fc60007f9e0ff */
        /* <DEDUP_REMOVED lines=37> */
[----:B0-----:R-:W3:Y:S04]  /*24c80*/  LDL.LU R14, [R1+0xc24] ;  /* 0x000c2400010e7983 */ /* 0x001ee80000300800 */
[----:B------:R-:W-:Y:S01]  /*24c90*/  STL [R1+0xc28], R19 ;  /* 0x000c281301007387 */ /* 0x000fe20000100800 */
[----:B----4-:R-:W-:-:S05]  /*24ca0*/  IMAD.X R13, R8, 0x1, R13, P4 ;  /* 0x00000001080d7824 */ /* 0x010fca00020e060d */
[----:B------:R0:W-:Y:S04]  /*24cb0*/  STL [R1+0xc3c], R13 ;  /* 0x000c3c0d01007387 */ /* 0x0001e80000100800 */
[----:B0-----:R-:W4:Y:S04]  /*24cc0*/  LDL.LU R13, [R1+0xc00] ;  /* 0x000c0000010d7983 */ /* 0x001f280000300800 */
[----:B------:R-:W-:Y:S01]  /*24cd0*/  STL [R1+0xc20], R18 ;  /* 0x000c201201007387 */ /* 0x000fe20000100800 */
[----:B-----5:R-:W-:-:S05]  /*24ce0*/  IMAD.X R12, R8, 0x1, R12, P5 ;  /* 0x00000001080c7824 */ /* 0x020fca00028e060c */
[----:B------:R0:W-:Y:S04]  /*24cf0*/  STL [R1+0xc34], R12 ;  /* 0x000c340c01007387 */ /* 0x0001e80000100800 */
[----:B0-----:R-:W5:Y:S01]  /*24d00*/  LDL.LU R12, [R1+0xc1c] ;  /* 0x000c1c00010c7983 */ /* 0x001f620000300800 */
[C---:B------:R-:W-:Y:S02]  /*24d10*/  IADD3 R17, P4, PT, R6.reuse, R17, RZ ;  /* 0x0000001106117210 */ /* 0x040fe40007f9e0ff */
[----:B------:R-:W-:Y:S01]  /*24d20*/  IADD3 R16, P5, PT, R6, R16, RZ ;  /* 0x0000001006107210 */ /* 0x000fe20007fbe0ff */
[----:B------:R-:W-:Y:S02]  /*24d30*/  IMAD.X R9, R8, 0x1, R9, P6 ;  /* 0x0000000108097824 */ /* 0x000fe400030e0609 */
        /* <DEDUP_REMOVED lines=84> */
[----:B------:R-:W-:-:S04]  /*25280*/  IMAD.X R17, R8, 0x1, R17, P5 ;  /* 0x0000000108117824 */ /* 0x000fc800028e0611 */
[----:B------:R0:W-:Y:S04]  /*25290*/  STL [R1+0xba0], R14 ;  /* 0x000ba00e01007387 */ /* 0x0001e80000100800 */
[----:B0-----:R-:W3:Y:S04]  /*252a0*/  LDL.LU R14, [R1+0xba4] ;  /* 0x000ba400010e7983 */ /* 0x001ee80000300800 */
[----:B------:R-:W-:Y:S01]  /*252b0*/  STL [R1+0xbc4], R18 ;  /* 0x000bc41201007387 */ /* 0x000fe20000100800 */
[----:B----4-:R-:W-:Y:S01]  /*252c0*/  IADD3 R13, P5, PT, R6, R13, RZ ;  /* 0x0000000d060d7210 */ /* 0x010fe20007fbe0ff */
[----:B------:R-:W-:-:S04]  /*252d0*/  IMAD.X R16, R8, 0x1, R16, P6 ;  /* 0x0000000108107824 */ /* 0x000fc800030e0610 */
[----:B------:R0:W-:Y:S04]  /*252e0*/  STL [R1+0xb98], R13 ;  /* 0x000b980d01007387 */ /* 0x0001e80000100800 */
[----:B0-----:R-:W4:Y:S04]  /*252f0*/  LDL.LU R13, [R1+0xb80] ;  /* 0x000b8000010d7983 */ /* 0x001f280000300800 */
[----:B------:R-:W-:Y:S01]  /*25300*/  STL [R1+0xbbc], R17 ;  /* 0x000bbc1101007387 */ /* 0x000fe20000100800 */
[----:B-----5:R-:W-:-:S05]  /*25310*/  IADD3 R12, P6, PT, R6, R12, RZ ;  /* 0x0000000c060c7210 */ /* 0x020fca0007fde0ff */
        /* <DEDUP_REMOVED lines=78> */
[----:B------:R0:W-:Y:S04]  /*25800*/  STL [R1+0xb4c], R9 ;  /* 0x000b4c0901007387 */ /* 0x0001e80000100800 */
[----:B------:R-:W-:Y:S04]  /*25810*/  STL [R1+0xb54], R20 ;  /* 0x000b541401007387 */ /* 0x000fe80000100800 */
        /* <DEDUP_REMOVED lines=14> */
[----:B0-----:R-:W4:Y:S04]  /*25900*/  LDL.LU R13, [R1+0xb00] ;  /* 0x000b0000010d7983 */ /* 0x001f280000300800 */
[----:B------:R-:W-:Y:S04]  /*25910*/  STL [R1+0xb18], R16 ;  /* 0x000b181001007387 */ /* 0x000fe80000100800 */
[----:B------:R-:W4:Y:S04]  /*25920*/  LDL.LU R37, [R1+0xb1c] ;  /* 0x000b1c0001257983 */ /* 0x000f280000300800 */
[----:B------:R-:W4:Y:S01]  /*25930*/  LDL.LU R36, [R1+0xaf8] ;  /* 0x000af80001247983 */ /* 0x000f220000300800 */
[----:B-----5:R-:W-:-:S03]  /*25940*/  IADD3 R12, P1, PT, R6, R12, RZ ;  /* 0x0000000c060c7210 */ /* 0x020fc60007f3e0ff */
        /* <DEDUP_REMOVED lines=20> */
[----:B------:R-:W-:-:S05]  /*25a90*/  IMAD.X R9, R8, 0x1, R9, P3 ;  /* 0x0000000108097824 */ /* 0x000fca00018e0609 */
        /* <DEDUP_REMOVED lines=12> */
[----:B------:R-:W-:Y:S01]  /*25b60*/  IMAD.X R37, R8, 0x1, R37, P5 ;  /* 0x0000000108257824 */ /* 0x000fe200028e0625 */
[----:B------:R-:W-:Y:S02]  /*25b70*/  IADD3 R36, P5, PT, R6, R36, RZ ;  /* 0x0000002406247210 */ /* 0x000fe40007fbe0ff */
[----:B0-----:R-:W4:Y:S01]  /*25b80*/  LDL.LU R13, [R1+0xab4] ;  /* 0x000ab400010d7983 */ /* 0x001f220000300800 */
[----:B-----5:R-:W-:-:S03]  /*25b90*/  IMAD.X R35, R8, 0x1, R35, P6 ;  /* 0x0000000108237824 */ /* 0x020fc600030e0623 */
        /* <DEDUP_REMOVED lines=37> */
[----:B------:R-:W-:-:S03]  /*25df0*/  IMAD.X R18, R8, 0x1, R18, P5 ;  /* 0x0000000108127824 */ /* 0x000fc600028e0612 */
[----:B------:R-:W-:Y:S01]  /*25e00*/  STL [R1+0xad4], R19 ;  /* 0x000ad41301007387 */ /* 0x000fe20000100800 */
[----:B------:R-:W-:Y:S01]  /*25e10*/  IADD3 R9, P5, PT, R6, R9, RZ ;  /* 0x0000000906097210 */ /* 0x000fe20007fbe0ff */
[----:B------:R-:W-:-:S04]  /*25e20*/  IMAD.X R17, R8, 0x1, R17, P6 ;  /* 0x0000000108117824 */ /* 0x000fc800030e0611 */
        /* <DEDUP_REMOVED lines=10> */
[----:B0-----:R-:W3:Y:S04]  /*25ed0*/  LDL.LU R14, [R1+0xaa4] ;  /* 0x000aa400010e7983 */ /* 0x001ee80000300800 */
[----:B------:R-:W-:Y:S04]  /*25ee0*/  STL [R1+0xabc], R16 ;  /* 0x000abc1001007387 */ /* 0x000fe80000100800 */
[----:B------:R-:W3:Y:S04]  /*25ef0*/  LDL.LU R37, [R1+0xa80] ;  /* 0x000a800001257983 */ /* 0x000ee80000300800 */
[----:B------:R-:W3:Y:S01]  /*25f00*/  LDL.LU R36, [R1+0xa9c] ;  /* 0x000a9c0001247983 */ /* 0x000ee20000300800 */
[----:B----4-:R-:W-:-:S03]  /*25f10*/  IMAD.X R13, R8, 0x1, R13, P3 ;  /* 0x00000001080d7824 */ /* 0x010fc600018e060d */
        /* <DEDUP_REMOVED lines=20> */
[----:B-----5:R-:W-:-:S05]  /*26060*/  IADD3 R12, P3, PT, R6, R12, RZ ;  /* 0x0000000c060c7210 */ /* 0x020fca0007f7e0ff */
[----:B------:R0:W-:Y:S04]  /*26070*/  STL [R1+0xa90], R12 ;  /* 0x000a900c01007387 */ /* 0x0001e80000100800 */
        /* <DEDUP_REMOVED lines=11> */
[----:B------:R-:W-:Y:S01]  /*26130*/  IADD3 R37, P5, PT, R6, R37, RZ ;  /* 0x0000002506257210 */ /* 0x000fe20007fbe0ff */
[----:B------:R-:W-:Y:S02]  /*26140*/  IMAD.X R36, R8, 0x1, R36, P6 ;  /* 0x0000000108247824 */ /* 0x000fe400030e0624 */
[----:B0-----:R-:W3:Y:S01]  /*26150*/  LDL.LU R14, [R1+0xa18] ;  /* 0x000a1800010e7983 */ /* 0x001ee20000300800 */
[----:B----4-:R-:W-:-:S03]  /*26160*/  IADD3 R35, P6, PT, R6, R35, RZ ;  /* 0x0000002306237210 */ /* 0x010fc60007fde0ff */
        /* <DEDUP_REMOVED lines=36> */
[----:B0-----:R-:W4:Y:S04]  /*263b0*/  LDL.LU R13, [R1+0xa34] ;  /* 0x000a3400010d7983 */ /* 0x001f280000300800 */
[----:B------:R-:W-:Y:S01]  /*263c0*/  STL [R1+0xa38], R19 ;  /* 0x000a381301007387 */ /* 0x000fe20000100800 */
[----:B-----5:R-:W-:-:S05]  /*263d0*/  IMAD.X R12, R8, 0x1, R12, P6 ;  /* 0x00000001080c7824 */ /* 0x020fca00030e060c */
[----:B------:R0:W-:Y:S04]  /*263e0*/  STL [R1+0xa4c], R12 ;  /* 0x000a4c0c01007387 */ /* 0x0001e80000100800 */
[----:B0-----:R-:W5:Y:S01]  /*263f0*/  LDL.LU R12, [R1+0xa10] ;  /* 0x000a1000010c7983 */ /* 0x001f620000300800 */
[C---:B------:R-:W-:Y:S02]  /*26400*/  IADD3 R18, P5, PT, R6.reuse, R18, RZ ;  /* 0x0000001206127210 */ /* 0x040fe40007fbe0ff */
[----:B------:R-:W-:-:S03]  /*26410*/  IADD3 R17, P6, PT, R6, R17, RZ ;  /* 0x0000001106117210 */ /* 0x000fc60007fde0ff */
[----:B------:R-:W-:Y:S01]  /*26420*/  STL [R1+0xa30], R18 ;  /* 0x000a301201007387 */ /* 0x000fe20000100800 */
[----:B------:R-:W-:Y:S01]  /*26430*/  IMAD.X R9, R8, 0x1, R9, P1 ;  /* 0x0000000108097824 */ /* 0x000fe200008e0609 */
[----:B------:R-:W-:-:S04]  /*26440*/  IADD3 R16, P1, PT, R6, R16, RZ ;  /* 0x0000001006107210 */ /* 0x000fc80007f3e0ff */
        /* <DEDUP_REMOVED lines=93> */
[----:B0-----:R-:W5:Y:S01]  /*26a20*/  LDL.LU R12, [R1+0x990] ;  /* 0x00099000010c7983 */ /* 0x001f620000300800 */
[----:B------:R-:W-:-:S03]  /*26a30*/  IMAD.X R16, R8, 0x1, R16, P3 ;  /* 0x0000000108107824 */ /* 0x000fc600018e0610 */
[----:B------:R-:W-:Y:S01]  /*26a40*/  STL [R1+0x9cc], R17 ;  /* 0x0009cc1101007387 */ /* 0x000fe20000100800 */
[----:B------:R-:W-:-:S05]  /*26a50*/  IADD3 R9, P3, PT, R6, R9, RZ ;  /* 0x0000000906097210 */ /* 0x000fca0007f7e0ff */
        /* <DEDUP_REMOVED lines=77> */
[----:B------:R-:W-:-:S04]  /*26f30*/  IADD3 R18, P6, PT, R6, R18, RZ ;  /* 0x0000001206127210 */ /* 0x000fc80007fde0ff */
[----:B------:R0:W-:Y:S04]  /*26f40*/  STL [R1+0x95c], R15 ;  /* 0x00095c0f01007387 */ /* 0x0001e80000100800 */
[----:B------:R-:W-:Y:S04]  /*26f50*/  STL [R1+0x964], R20 ;  /* 0x0009641401007387 */ /* 0x000fe80000100800 */
        /* <DEDUP_REMOVED lines=14> */
[----:B------:R-:W-:-:S05]  /*27040*/  IADD3 R16, P3, PT, R6, R16, RZ ;  /* 0x0000001006107210 */ /* 0x000fca0007f7e0ff */
[----:B------:R-:W-:Y:S04]  /*27050*/  STL [R1+0x928], R16 ;  /* 0x0009281001007387 */ /* 0x000fe80000100800 */
[----:B------:R-:W5:Y:S04]  /*27060*/  LDL.LU R37, [R1+0x92c] ;  /* 0x00092c0001257983 */ /* 0x000f680000300800 */
[----:B------:R-:W5:Y:S01]  /*27070*/  LDL.LU R36, [R1+0x908] ;  /* 0x0009080001247983 */ /* 0x000f620000300800 */
[----:B------:R-:W-:-:S03]  /*27080*/  IADD3 R9, P4, PT, R6, R9, RZ ;  /* 0x0000000906097210 */ /* 0x000fc60007f9e0ff */
        /* <DEDUP_REMOVED lines=88> */
[----:B0-----:R-:W4:Y:S04]  /*27610*/  LDL.LU R13, [R1+0x8b4] ;  /* 0x0008b400010d7983 */ /* 0x001f280000300800 */
[----:B------:R-:W-:Y:S04]  /*27620*/  STL [R1+0x8cc], R16 ;  /* 0x0008cc1001007387 */ /* 0x000fe80000100800 */
[----:B------:R-:W4:Y:S04]  /*27630*/  LDL.LU R37, [R1+0x890] ;  /* 0x0008900001257983 */ /* 0x000f280000300800 */
[----:B------:R-:W4:Y:S01]  /*27640*/  LDL.LU R36, [R1+0x8ac] ;  /* 0x0008ac0001247983 */ /* 0x000f220000300800 */
[----:B-----5:R-:W-:-:S03]  /*27650*/  IMAD.X R12, R8, 0x1, R12, P5 ;  /* 0x00000001080c7824 */ /* 0x020fc600028e060c */
        /* <DEDUP_REMOVED lines=33> */
[----:B------:R-:W-:Y:S01]  /*27870*/  IADD3 R37, P1, PT, R6, R37, RZ ;  /* 0x0000002506257210 */ /* 0x000fe20007f3e0ff */
[----:B------:R-:W-:Y:S02]  /*27880*/  IMAD.X R36, R8, 0x1, R36, P3 ;  /* 0x0000000108247824 */ /* 0x000fe400018e0624 */
[----:B0-----:R-:W4:Y:S01]  /*27890*/  LDL.LU R13, [R1+0x828] ;  /* 0x00082800010d7983 */ /* 0x001f220000300800 */
[----:B-----5:R-:W-:-:S03]  /*278a0*/  IADD3 R35, P3, PT, R6, R35, RZ ;  /* 0x0000002306237210 */ /* 0x020fc60007f7e0ff */
        /* <DEDUP_REMOVED lines=37> */
[----:B------:R-:W-:-:S03]  /*27b00*/  IADD3 R18, P1, PT, R6, R18, RZ ;  /* 0x0000001206127210 */ /* 0x000fc60007f3e0ff */
[----:B------:R-:W-:Y:S01]  /*27b10*/  STL [R1+0x848], R19 ;  /* 0x0008481301007387 */ /* 0x000fe20000100800 */
[----:B------:R-:W-:Y:S01]  /*27b20*/  IMAD.X R9, R8, 0x1, R9, P3 ;  /* 0x0000000108097824 */ /* 0x000fe200018e0609 */
[----:B------:R-:W-:-:S04]  /*27b30*/  IADD3 R17, P3, PT, R6, R17, RZ ;  /* 0x0000001106117210 */ /* 0x000fc80007f7e0ff */
[----:B------:R0:W-:Y:S04]  /*27b40*/  STL [R1+0x85c], R9 ;  /* 0x00085c0901007387 */ /* 0x0001e80000100800 */
[----:B0-----:R-:W5:Y:S04]  /*27b50*/  LDL.LU R9, [R1+0x820] ;  /* 0x0008200001097983 */ /* 0x001f680000300800 */
[----:B------:R-:W-:Y:S01]  /*27b60*/  STL [R1+0x840], R18 ;  /* 0x0008401201007387 */ /* 0x000fe20000100800 */
[----:B--2---:R-:W-:Y:S01]  /*27b70*/  IMAD.X R15, R8, 0x1, R15, P4 ;  /* 0x00000001080f7824 */ /* 0x004fe200020e060f */
[----:B------:R-:W-:-:S04]  /*27b80*/  IADD3 R16, P4, PT, R6, R16, RZ ;  /* 0x0000001006107210 */ /* 0x000fc80007f9e0ff */
[----:B------:R0:W-:Y:S04]  /*27b90*/  STL [R1+0x854], R15 ;  /* 0x0008540f01007387 */ /* 0x0001e80000100800 */
        /* <DEDUP_REMOVED lines=88> */
[----:B------:R-:W-:-:S03]  /*28120*/  IMAD.X R17, R8, 0x1, R17, P4 ;  /* 0x0000000108117824 */ /* 0x000fc600020e0611 */
[----:B------:R-:W-:Y:S01]  /*28130*/  STL [R1+0x7e4], R18 ;  /* 0x0007e41201007387 */ /* 0x000fe20000100800 */
[----:B------:R-:W-:Y:S01]  /*28140*/  IADD3 R9, P4, PT, R6, R9, RZ ;  /* 0x0000000906097210 */ /* 0x000fe20007f9e0ff */
[----:B------:R-:W-:-:S04]  /*28150*/  IMAD.X R16, R8, 0x1, R16, P5 ;  /* 0x0000000108107824 */ /* 0x000fc800028e0610 */
[----:B------:R0:W-:Y:S04]  /*28160*/  STL [R1+0x338], R9 ;  /* 0x0003380901007387 */ /* 0x0001e80000100800 */
[----:B0-----:R-:W5:Y:S04]  /*28170*/  LDL.LU R9, [R1+0x320] ;  /* 0x0003200001097983 */ /* 0x001f680000300800 */
[----:B------:R-:W-:Y:S04]  /*28180*/  STL [R1+0x7dc], R17 ;  /* 0x0007dc1101007387 */ /* 0x000fe80000100800 */
[----:B------:R-:W5:Y:S04]  /*28190*/  LDL.LU R37, [R1+0x33c] ;  /* 0x00033c0001257983 */ /* 0x000f680000300800 */
[----:B------:R0:W-:Y:S04]  /*281a0*/  STL [R1+0x7d4], R16 ;  /* 0x0007d41001007387 */ /* 0x0001e80000100800 */
[----:B------:R-:W5:Y:S01]  /*281b0*/  LDL.LU R36, [R1+0x334] ;  /* 0x0003340001247983 */ /* 0x000f620000300800 */
[----:B--2---:R-:W-:-:S05]  /*281c0*/  IADD3 R15, P5, PT, R6, R15, RZ ;  /* 0x0000000f060f7210 */ /* 0x004fca0007fbe0ff */
[----:B------:R1:W-:Y:S04]  /*281d0*/  STL [R1+0x330], R15 ;  /* 0x0003300f01007387 */ /* 0x0003e80000100800 */
[----:B------:R-:W2:Y:S04]  /*281e0*/  LDL.LU R35, [R1+0x318] ;  /* 0x0003180001237983 */ /* 0x000ea80000300800 */
[----:B------:R-:W2:Y:S01]  /*281f0*/  LDL.LU R34, [R1+0x32c] ;  /* 0x00032c0001227983 */ /* 0x000ea20000300800 */
[----:B---3--:R-:W-:-:S05]  /*28200*/  IMAD.X R14, R8, 0x1, R14, P6 ;  /* 0x00000001080e7824 */ /* 0x008fca00030e060e */
        /* <DEDUP_REMOVED lines=14> */
[----:B0-----:R-:W2:Y:S04]  /*282f0*/  LDL R16, [R1+0xecc] ;  /* 0x000ecc0001107983 */ /* 0x001ea80000100800 */
[----:B------:R-:W2:Y:S04]  /*28300*/  LDL.LU R20, [R1+0x2f4] ;  /* 0x0002f40001147983 */ /* 0x000ea80000300800 */
[----:B------:R-:W2:Y:S04]  /*28310*/  LDL.LU R19, [R1+0x2d8] ;  /* 0x0002d80001137983 */ /* 0x000ea80000300800 */
[----:B------:R-:W2:Y:S04]  /*28320*/  LDL.LU R18, [R1+0x2ec] ;  /* 0x0002ec0001127983 */ /* 0x000ea80000300800 */
[----:B------:R-:W2:Y:S04]  /*28330*/  LDL.LU R17, [R1+0x2c8] ;  /* 0x0002c80001117983 */ /* 0x000ea80000300800 */
[----:B-1----:R-:W2:Y:S01]  /*28340*/  LDL.LU R15, [R1+0x2e4] ;  /* 0x0002e400010f7983 */ /* 0x002ea20000300800 */
[----:B----4-:R-:W-:-:S05]  /*28350*/  IADD3 R13, P6, PT, R6, R13, RZ ;  /* 0x0000000d060d7210 */ /* 0x010fca0007fde0ff */
[----:B------:R0:W-:Y:S04]  /*28360*/  STL [R1+0x328], R13 ;  /* 0x0003280d01007387 */ /* 0x0001e80000100800 */
[----:B---3--:R-:W3:Y:S04]  /*28370*/  LDL.LU R14, [R1+0x2dc] ;  /* 0x0002dc00010e7983 */ /* 0x008ee80000300800 */
[----:B0-----:R-:W4:Y:S01]  /*28380*/  LDL.LU R13, [R1+0x2cc] ;  /* 0x0002cc00010d7983 */ /* 0x001f220000300800 */
[----:B-----5:R-:W-:-:S05]  /*28390*/  IMAD.X R12, R8, 0x1, R12, P1 ;  /* 0x00000001080c7824 */ /* 0x020fca00008e060c */
[----:B------:R0:W-:Y:S04]  /*283a0*/  STL [R1+0x344], R12 ;  /* 0x0003440c01007387 */ /* 0x0001e80000100800 */
[----:B0-----:R-:W5:Y:S01]  /*283b0*/  LDL.LU R12, [R1+0x2c4] ;  /* 0x0002c400010c7983 */ /* 0x001f620000300800 */
[----:B------:R-:W-:Y:S01]  /*283c0*/  IADD3 R9, P1, PT, R6, R9, RZ ;  /* 0x0000000906097210 */ /* 0x000fe20007f3e0ff */
[----:B------:R-:W-:-:S04]  /*283d0*/  IMAD.X R37, R8, 0x1, R37, P3 ;  /* 0x0000000108257824 */ /* 0x000fc800018e0625 */
[----:B------:R0:W-:Y:S01]  /*283e0*/  STL [R1+0x320], R9 ;  /* 0x0003200901007387 */ /* 0x0001e20000100800 */
[----:B------:R-:W1:Y:S01]  /*283f0*/  SYNCS.PHASECHK.TRANS64.TRYWAIT P3, [UR11], R10 ;  /* 0x0000000aff0075a7 */ /* 0x000e62000806110b */
[----:B------:R-:W-:Y:S02]  /*28400*/  IMAD.X R36, R8, 0x1, R36, P4 ;  /* 0x0000000108247824 */ /* 0x000fe400020e0624 */
[----:B------:R1:W-:Y:S04]  /*28410*/  STL [R1+0x33c], R37 ;  /* 0x00033c2501007387 */ /* 0x0003e80000100800 */
[----:B------:R1:W-:Y:S01]  /*28420*/  STL [R1+0x334], R36 ;  /* 0x0003342401007387 */ /* 0x0003e20000100800 */
[----:B------:R-:W-:Y:S01]  /*28430*/  PRMT R11, RZ, 0x7610, R11 ;  /* 0x00007610ff0b7816 */ /* 0x000fe2000000000b */
[----:B0-----:R-:W0:Y:S01]  /*28440*/  LDC R9, c[0x0][0x3a0] ;  /* 0x0000e800ff097b82 */ /* 0x001e220000000800 */
[----:B--2---:R-:W-:Y:S01]  /*28450*/  IADD3 R35, P4, PT, R6, R35, RZ ;  /* 0x0000002306237210 */ /* 0x004fe20007f9e0ff */
[----:B------:R-:W-:-:S04]  /*28460*/  IMAD.X R34, R8, 0x1, R34, P5 ;  /* 0x0000000108227824 */ /* 0x000fc800028e0622 */
[----:B------:R2:W-:Y:S04]  /*28470*/  STL [R1+0x318], R35 ;  /* 0x0003182301007387 */ /* 0x0005e80000100800 */
[----:B------:R2:W-:Y:S01]  /*28480*/  STL [R1+0x32c], R34 ;  /* 0x00032c2201007387 */ /* 0x0005e20000100800 */
[----:B------:R-:W-:Y:S01]  /*28490*/  IADD3 R33, P5, PT, R6, R33, RZ ;  /* 0x0000002106217210 */ /* 0x000fe20007fbe0ff */
[----:B------:R-:W-:-:S04]  /*284a0*/  IMAD.X R32, R8, 0x1, R32, P6 ;  /* 0x0000000108207824 */ /* 0x000fc800030e0620 */
[----:B------:R2:W-:Y:S01]  /*284b0*/  STL [R1+0x310], R33 ;  /* 0x0003102101007387 */ /* 0x0005e20000100800 */
[----:B------:R-:W-:-:S03]  /*284c0*/  IADD3 R31, P6, PT, R6, R31, RZ ;  /* 0x0000001f061f7210 */ /* 0x000fc60007fde0ff */
[----:B------:R2:W-:Y:S01]  /*284d0*/  STL [R1+0x324], R32 ;  /* 0x0003242001007387 */ /* 0x0005e20000100800 */
[----:B------:R-:W-:-:S03]  /*284e0*/  IMAD.X R30, R8, 0x1, R30, P1 ;  /* 0x00000001081e7824 */ /* 0x000fc600008e061e */
        /* <DEDUP_REMOVED lines=19> */
[----:B------:R-:W-:-:S03]  /*28620*/  VIADD R16, R16, 0x1 ;  /* 0x0000000110107836 */ /* 0x000fc60000000000 */
[----:B------:R2:W-:Y:S01]  /*28630*/  STL [R1+0x2e0], R21 ;  /* 0x0002e01501007387 */ /* 0x0005e20000100800 */
[----:B------:R-:W-:-:S03]  /*28640*/  IMAD.X R20, R8, 0x1, R20, P4 ;  /* 0x0000000108147824 */ /* 0x000fc600020e0614 */
[----:B------:R2:W-:Y:S01]  /*28650*/  STL [R1+0xed8], R16 ;  /* 0x000ed81001007387 */ /* 0x0005e20000100800 */
[----:B------:R-:W-:Y:S01]  /*28660*/  IADD3 R19, P4, PT, R6, R19, RZ ;  /* 0x0000001306137210 */ /* 0x000fe20007f9e0ff */
[----:B------:R-:W-:Y:S02]  /*28670*/  IMAD.X R18, R8, 0x1, R18, P5 ;  /* 0x0000000108127824 */ /* 0x000fe400028e0612 */
[----:B------:R2:W-:Y:S01]  /*28680*/  STL [R1+0x2f4], R20 ;  /* 0x0002f41401007387 */ /* 0x0005e20000100800 */
[----:B------:R-:W-:-:S03]  /*28690*/  IADD3 R17, P5, PT, R6, R17, RZ ;  /* 0x0000001106117210 */ /* 0x000fc60007fbe0ff */
[----:B------:R2:W-:Y:S01]  /*286a0*/  STL [R1+0x2d8], R19 ;  /* 0x0002d81301007387 */ /* 0x0005e20000100800 */
[----:B------:R-:W-:-:S03]  /*286b0*/  IMAD.X R15, R8, 0x1, R15, P6 ;  /* 0x00000001080f7824 */ /* 0x000fc600030e060f */
[----:B------:R2:W-:Y:S04]  /*286c0*/  STL [R1+0x2ec], R18 ;  /* 0x0002ec1201007387 */ /* 0x0005e80000100800 */
[----:B------:R2:W-:Y:S04]  /*286d0*/  STL [R1+0x2c8], R17 ;  /* 0x0002c81101007387 */ /* 0x0005e80000100800 */
[----:B------:R2:W-:Y:S01]  /*286e0*/  STL [R1+0x2e4], R15 ;  /* 0x0002e40f01007387 */ /* 0x0005e20000100800 */
[C---:B---3--:R-:W-:Y:S02]  /*286f0*/  IMAD.X R14, R8.reuse, 0x1, R14, P1 ;  /* 0x00000001080e7824 */ /* 0x048fe400008e060e */
[----:B----4-:R-:W-:-:S03]  /*28700*/  IMAD.X R13, R8, 0x1, R13, P4 ;  /* 0x00000001080d7824 */ /* 0x010fc600020e060d */
[----:B------:R2:W-:Y:S04]  /*28710*/  STL [R1+0x2dc], R14 ;  /* 0x0002dc0e01007387 */ /* 0x0005e80000100800 */
[----:B------:R2:W-:Y:S01]  /*28720*/  STL [R1+0x2cc], R13 ;  /* 0x0002cc0d01007387 */ /* 0x0005e20000100800 */
[----:B0-----:R-:W-:Y:S01]  /*28730*/  IMAD R9, R16, -0x80, R9 ;  /* 0xffffff8010097824 */ /* 0x001fe200078e0209 */
[----:B------:R-:W-:Y:S01]  /*28740*/  IADD3 R4, P6, PT, R6, R4, RZ ;  /* 0x0000000406047210 */ /* 0x000fe20007fde0ff */
[----:B-----5:R-:W-:-:S05]  /*28750*/  IMAD.X R12, R8, 0x1, R12, P5 ;  /* 0x00000001080c7824 */ /* 0x020fca00028e060c */
[----:B------:R2:W-:Y:S04]  /*28760*/  STL [R1+0x2c4], R12 ;  /* 0x0002c40c01007387 */ /* 0x0005e80000100800 */
[----:B------:R2:W-:Y:S01]  /*28770*/  STL.S16 [R1+0x22c], R11 ;  /* 0x00022c0b01007387 */ /* 0x0005e20000100600 */
[----:B------:R-:W-:Y:S01]  /*28780*/  IADD3 R2, P5, PT, R6, R2, RZ ;  /* 0x0000000206027210 */ /* 0x000fe20007fbe0ff */
[C---:B------:R-:W-:Y:S01]  /*28790*/  IMAD.X R5, R8.reuse, 0x1, R5, P6 ;  /* 0x0000000108057824 */ /* 0x040fe200030e0605 */
[C---:B------:R-:W-:Y:S02]  /*287a0*/  ISETP.GT.AND P1, PT, R9.reuse, RZ, PT ;  /* 0x000000ff0900720c */ /* 0x040fe40003f24270 */
[----:B------:R-:W-:Y:S01]  /*287b0*/  ISETP.GT.AND P4, PT, R9, 0x1, PT ;  /* 0x000000010900780c */ /* 0x000fe20003f84270 */
[----:B------:R-:W-:Y:S01]  /*287c0*/  IMAD.X R3, R8, 0x1, R3, P5 ;  /* 0x0000000108037824 */ /* 0x000fe200028e0603 */
[----:B-1----:R-:W-:Y:S11]  /*287d0*/  @!P3 BRA `(.L_x_8) ;  /* 0x0000019c00c8b947 */ /* 0x002ff60003800000 */
.L_x_16:
[----:B------:R0:W-:Y:S04]  /*287e0*/  STL [R1+0x125c], R5 ;  /* 0x00125c0501007387 */ /* 0x0001e80000100800 */
[----:B------:R-:W3:Y:S04]  /*287f0*/  LDL R10, [R1+0x2c4] ;  /* 0x0002c400010a7983 */ /* 0x000ee80000100800 */
[----:B0-----:R-:W4:Y:S04]  /*28800*/  LDL R5, [R1+0x22c] ;  /* 0x00022c0001057983 */ /* 0x001f280000100800 */
[----:B----4-:R-:W4:Y:S04]  /*28810*/  @P1 LDG.E.U8 R5, desc[UR20][R2.64] ;  /* 0x0000001402051981 */ /* 0x010f28000c1e1100 */
[----:B---3--:R-:W-:Y:S04]  /*28820*/  STL [R1+0x1258], R10 ;  /* 0x0012580a01007387 */ /* 0x008fe80000100800 */
[----:B--2---:R-:W2:Y:S04]  /*28830*/  LDL R11, [R1+0x2c8] ;  /* 0x0002c800010b7983 */ /* 0x004ea80000100800 */
        /* <DEDUP_REMOVED lines=122> */
[----:B----4-:R0:W-:Y:S04]  /*28fe0*/  @P1 STL [R1+0x22c], R5 ;  /* 0x00022c0501001387 */ /* 0x0101e80000100800 */
[----:B0-----:R-:W3:Y:S01]  /*28ff0*/  LDL.LU R5, [R1+0x125c] ;  /* 0x00125c0001057983 */ /* 0x001ee20000300800 */
[----:B------:R-:W-:-:S03]  /*29000*/  PRMT R10, RZ, 0x7610, R10 ;  /* 0x00007610ff0a7816 */ /* 0x000fc6000000000a */
[----:B------:R-:W-:Y:S04]  /*29010*/  STL [R1+0xf70], R2 ;  /* 0x000f700201007387 */ /* 0x000fe80000100800 */
[----:B---3--:R-:W3:Y:S04]  /*29020*/  @P1 LDG.E.U8 R10, desc[UR20][R4.64] ;  /* 0x00000014040a1981 */ /* 0x008ee8000c1e1100 */
[----:B------:R-:W-:Y:S04]  /*29030*/  STL [R1+0x1038], R2 ;  /* 0x0010380201007387 */ /* 0x000fe80000100800 */
[----:B------:R-:W-:Y:S04]  /*29040*/  STL [R1+0xf6c], R3 ;  /* 0x000f6c0301007387 */ /* 0x000fe80000100800 */
[----:B------:R-:W-:Y:S04]  /*29050*/  STL [R1+0x103c], R3 ;  /* 0x00103c0301007387 */ /* 0x000fe80000100800 */
[----:B---3--:R0:W-:Y:S04]  /*29060*/  STL [R1+0x228], R10 ;  /* 0x0002280a01007387 */ /* 0x0081e80000100800 */
[----:B0-----:R-:W2:Y:S01]  /*29070*/  LDL.LU R10, [R1+0x1258] ;  /* 0x00125800010a7983 */ /* 0x001ea20000300800 */
[----:B------:R-:W-:-:S02]  /*29080*/  PRMT R19, RZ, 0x7610, R19 ;  /* 0x00007610ff137816 */ /* 0x000fc40000000013 */
[----:B--2---:R-:W-:-:S04]  /*29090*/  @P4 LOP3.LUT R11, R11, R10, RZ, 0x3c, !PT ;  /* 0x0000000a0b0b4212 */ /* 0x004fc800078e3cff */
[----:B------:R-:W-:-:S04]  /*290a0*/  @P4 LOP3.LUT R10, R11, R10, RZ, 0x3c, !PT ;  /* 0x0000000a0b0a4212 */ /* 0x000fc800078e3cff */
[----:B------:R-:W-:-:S05]  /*290b0*/  @P4 LOP3.LUT R11, R11, R10, RZ, 0x3c, !PT ;  /* 0x0000000a0b0b4212 */ /* 0x000fca00078e3cff */
[----:B------:R-:W2:Y:S04]  /*290c0*/  @P4 LDG.E.U8 R19, desc[UR20][R10.64] ;  /* 0x000000140a134981 */ /* 0x000ea8000c1e1100 */
[----:B------:R-:W-:Y:S04]  /*290d0*/  STL [R1+0xf78], R4 ;  /* 0x000f780401007387 */ /* 0x000fe80000100800 */
[----:B------:R-:W-:Y:S04]  /*290e0*/  STL [R1+0x1040], R4 ;  /* 0x0010400401007387 */ /* 0x000fe80000100800 */
[----:B------:R-:W-:Y:S04]  /*290f0*/  STL [R1+0xf74], R5 ;  /* 0x000f740501007387 */ /* 0x000fe80000100800 */
[----:B------:R-:W-:Y:S04]  /*29100*/  STL [R1+0x1044], R5 ;  /* 0x0010440501007387 */ /* 0x000fe80000100800 */
        /* <DEDUP_REMOVED lines=8> */
[----:B------:R-:W3:Y:S01]  /*29190*/  @P4 LDG.E.U8 R17, desc[UR20][R10.64] ;  /* 0x000000140a114981 */ /* 0x000ee2000c1e1100 */
[----:B------:R-:W-:-:S03]  /*291a0*/  ISETP.GT.AND P3, PT, R9, 0x2, PT ;  /* 0x000000020900780c */ /* 0x000fc60003f64270 */
        /* <DEDUP_REMOVED lines=89> */
[----:B------:R-:W-:-:S02]  /*29740*/  PRMT R5, RZ, 0x7610, R5 ;  /* 0x00007610ff057816 */ /* 0x000fc40000000005 */
[----:B----4-:R-:W-:-:S04]  /*29750*/  @P1 LOP3.LUT R11, R11, R10, RZ, 0x3c, !PT ;  /* 0x0000000a0b0b1212 */ /* 0x010fc800078e3cff */
[----:B------:R-:W-:-:S04]  /*29760*/  @P1 LOP3.LUT R10, R11, R10, RZ, 0x3c, !PT ;  /* 0x0000000a0b0a1212 */ /* 0x000fc800078e3cff */
[----:B------:R-:W-:-:S05]  /*29770*/  @P1 LOP3.LUT R11, R11, R10, RZ, 0x3c, !PT ;  /* 0x0000000a0b0b1212 */ /* 0x000fca00078e3cff */
[----:B------:R0:W4:Y:S04]  /*29780*/  @P1 LDG.E.U8 R5, desc[UR20][R10.64] ;  /* 0x000000140a051981 */ /* 0x000128000c1e1100 */
[----:B------:R-:W0:Y:S04]  /*29790*/  LDL R10, [R1+0x32c] ;  /* 0x00032c00010a7983 */ /* 0x000e280000100800 */
[----:B------:R-:W0:Y:S01]  /*297a0*/  LDL R11, [R1+0x330] ;  /* 0x00033000010b7983 */ /* 0x000e220000100800 */
[----:B------:R-:W-:Y:S02]  /*297b0*/  ISETP.GT.AND P4, PT, R9, 0x7, PT ;  /* 0x000000070900780c */ /* 0x000fe40003f84270 */
[----:B---3--:R-:W-:-:S11]  /*297c0*/  PRMT R17, RZ, 0x7610, R17 ;  /* 0x00007610ff117816 */ /* 0x008fd60000000011 */
[----:B0-----:R-:W-:-:S04]  /*297d0*/  @P4 LOP3.LUT R11, R11, R10, RZ, 0x3c, !PT ;  /* 0x0000000a0b0b4212 */ /* 0x001fc800078e3cff */
[----:B------:R-:W-:-:S04]  /*297e0*/  @P4 LOP3.LUT R10, R11, R10, RZ, 0x3c, !PT ;  /* 0x0000000a0b0a4212 */ /* 0x000fc800078e3cff */
[----:B------:R-:W-:-:S05]  /*297f0*/  @P4 LOP3.LUT R11, R11, R10, RZ, 0x3c, !PT ;  /* 0x0000000a0b0b4212 */ /* 0x000fca00078e3cff */
[----:B------:R-:W3:Y:S04]  /*29800*/  @P4 LDG.E.U8 R17, desc[UR20][R10.64] ;  /* 0x000000140a114981 */ /* 0x000ee8000c1e1100 */
[----:B----4-:R-:W-:Y:S04]  /*29810*/  STL [R1+0x1048], R5 ;  /* 0x0010480501007387 */ /* 0x010fe80000100800 */
        /* <DEDUP_REMOVED lines=8> */
[----:B------:R-:W2:Y:S01]  /*298a0*/  @P4 LDG.E.U8 R19, desc[UR20][R10.64] ;  /* 0x000000140a134981 */ /* 0x000ea2000c1e1100 */
[----:B------:R-:W-:-:S03]  /*298b0*/  ISETP.GT.AND P3, PT, R9, 0x8, PT ;  /* 0x000000080900780c */ /* 0x000fc60003f64270 */
        /* <DEDUP_REMOVED lines=32> */
[----:B------:R-:W-:-:S02]  /*29ac0*/  PRMT R45, RZ, 0x7610, R45 ;  /* 0x00007610ff2d7816 */ /* 0x000fc4000000002d */
[----:B----4-:R-:W-:-:S04]  /*29ad0*/  @P1 LOP3.LUT R11, R11, R10, RZ, 0x3c, !PT ;  /* 0x0000000a0b0b1212 */ /* 0x010fc800078e3cff */
[----:B------:R-:W-:-:S04]  /*29ae0*/  @P1 LOP3.LUT R10, R11, R10, RZ, 0x3c, !PT ;  /* 0x0000000a0b0a1212 */ /* 0x000fc800078e3cff */
[----:B------:R-:W-:-:S05]  /*29af0*/  @P1 LOP3.LUT R11, R11, R10, RZ, 0x3c, !PT ;  /* 0x0000000a0b0b1212 */ /* 0x000fca00078e3cff */
[----:B------:R-:W4:Y:S01]  /*29b00*/  @P1 LDG.E.U8 R45, desc[UR20][R10.64] ;  /* 0x000000140a2d1981 */ /* 0x000f22000c1e1100 */
[----:B------:R-:W-:-:S03]  /*29b10*/  ISETP.GT.AND P4, PT, R9, 0xa, PT ;  /* 0x0000000a0900780c */ /* 0x000fc60003f84270 */
[----:B----4-:R0:W-:Y:S04]  /*29b20*/  STL [R1+0x1e8], R45 ;  /* 0x0001e82d01007387 */ /* 0x0101e80000100800 */
[----:B0-----:R-:W4:Y:S04]  /*29b30*/  LDL.LU R45, [R1+0x1214] ;  /* 0x00121400012d7983 */ /* 0x001f280000300800 */
        /* <DEDUP_REMOVED lines=15> */
[----:B------:R-:W2:Y:S01]  /*29c30*/  @P4 LDG.E.U8 R13, desc[UR20][R10.64] ;  /* 0x000000140a0d4981 */ /* 0x000ea2000c1e1100 */
[----:B------:R-:W-:-:S03]  /*29c40*/  ISETP.GT.AND P3, PT, R9, 0xb, PT ;  /* 0x0000000b0900780c */ /* 0x000fc60003f64270 */
        /* <DEDUP_REMOVED lines=66> */
[----:B------:R-:W3:Y:S04]  /*2a070*/  LDL R10, [R1+0x824] ;  /* 0x00082400010a7983 */ /* 0x000ee80000100800 */
[----:B------:R-:W3:Y:S01]  /*2a080*/  LDL R11, [R1+0x828] ;  /* 0x00082800010b7983 */ /* 0x000ee20000100800 */
[----:B------:R-:W-:-:S03]  /*2a090*/  PRMT R3, RZ, 0x7610, R3 ;  /* 0x00007610ff037816 */ /* 0x000fc60000000003 */
[----:B--2---:R-:W-:Y:S01]  /*2a0a0*/  STL [R1+0x104c], R4 ;  /* 0x00104c0401007387 */ /* 0x004fe20000100800 */
[----:B---3--:R-:W-:-:S04]  /*2a0b0*/  @P3 LOP3.LUT R11, R11, R10, RZ, 0x3c, !PT ;  /* 0x0000000a0b0b3212 */ /* 0x008fc800078e3cff */
[----:B------:R-:W-:-:S04]  /*2a0c0*/  @P3 LOP3.LUT R10, R11, R10, RZ, 0x3c, !PT ;  /* 0x0000000a0b0a3212 */ /* 0x000fc800078e3cff */
[----:B------:R-:W-:-:S05]  /*2a0d0*/  @P3 LOP3.LUT R11, R11, R10, RZ, 0x3c, !PT ;  /* 0x0000000a0b0b3212 */ /* 0x000fca00078e3cff */
[----:B------:R0:W2:Y:S04]  /*2a0e0*/  @P3 LDG.E.U8 R3, desc[UR20][R10.64] ;  /* 0x000000140a033981 */ /* 0x0000a8000c1e1100 */
[----:B------:R-:W0:Y:S04]  /*2a0f0*/  LDL R10, [R1+0x82c] ;  /* 0x00082c00010a7983 */ /* 0x000e280000100800 */
[----:B------:R-:W0:Y:S01]  /*2a100*/  LDL R11, [R1+0x830] ;  /* 0x00083000010b7983 */ /* 0x000e220000100800 */
[----:B------:R-:W-:Y:S02]  /*2a110*/  ISETP.GT.AND P1, PT, R9, 0xf, PT ;  /* 0x0000000f0900780c */ /* 0x000fe40003f24270 */
[----:B------:R-:W-:-:S11]  /*2a120*/  PRMT R39, RZ, 0x7610, R39 ;  /* 0x00007610ff277816 */ /* 0x000fd60000000027 */
[----:B0-----:R-:W-:-:S04]  /*2a130*/  @P1 LOP3.LUT R11, R11, R10, RZ, 0x3c, !PT ;  /* 0x0000000a0b0b1212 */ /* 0x001fc800078e3cff */
[----:B------:R-:W-:-:S04]  /*2a140*/  @P1 LOP3.LUT R10, R11, R10, RZ, 0x3c, !PT ;  /* 0x0000000a0b0a1212 */ /* 0x000fc800078e3cff */
[----:B------:R-:W-:-:S05]  /*2a150*/  @P1 LOP3.LUT R11, R11, R10, RZ, 0x3c, !PT ;  /* 0x0000000a0b0b1212 */ /* 0x000fca00078e3cff */
[----:B------:R-:W3:Y:S04]  /*2a160*/  @P1 LDG.E.U8 R39, desc[UR20][R10.64] ;  /* 0x000000140a271981 */ /* 0x000ee8000c1e1100 */
[----:B--2---:R-:W-:Y:S04]  /*2a170*/  STL [R1+0x1050], R3 ;  /* 0x0010500301007387 */ /* 0x004fe80000100800 */
[----:B---3--:R0:W-:Y:S04]  /*2a180*/  STL [R1+0xec8], R39 ;  /* 0x000ec82701007387 */ /* 0x0081e80000100800 */
        /* <DEDUP_REMOVED lines=668> */
[----:B------:R-:W-:Y:S02]  /*2cb50*/  ISETP.GT.AND P1, PT, R9, 0x33, PT ;  /* 0x000000330900780c */ /* 0x000fe40003f24270 */
[----:B------:R-:W-:Y:S01]  /*2cb60*/  PRMT R17, RZ, 0x7610, R17 ;  /* 0x00007610ff117816 */ /* 0x000fe20000000011 */
[----:B--2---:R0:W-:Y:S04]  /*2cb70*/  STL [R1+0x80], R53 ;  /* 0x0000803501007387 */ /* 0x0041e80000100800 */
[----:B0-----:R-:W2:Y:S04]  /*2cb80*/  LDL.LU R53, [R1+0x10ec] ;  /* 0x0010ec0001357983 */ /* 0x001ea80000300800 */
[----:B------:R-:W2:Y:S02]  /*2cb90*/  LDL R11, [R1+0xa6c] ;  /* 0x000a6c00010b7983 */ /* 0x000ea40000100800 */
[----:B------:R-:W-:Y:S01]  /*2cba0*/  @P1 IMAD.MOV.U32 R10, RZ, RZ, R19 ;  /* 0x000000ffff0a1224 */ /* 0x000fe200078e0013 */
[----:B------:R-:W-:Y:S01]  /*2cbb0*/  PRMT R55, RZ, 0x7610, R55 ;  /* 0x00007610ff377816 */ /* 0x000fe20000000037 */
[----:B------:R-:W3:Y:S04]  /*2cbc0*/  LDL R19, [R1+0xa94] ;  /* 0x000a940001137983 */ /* 0x000ee80000100800 */
[----:B--2---:R0:W2:Y:S04]  /*2cbd0*/  @P1 LDG.E.U8 R17, desc[UR20][R10.64] ;  /* 0x000000140a111981 */ /* 0x0040a8000c1e1100 */
[----:B------:R-:W0:Y:S04]  /*2cbe0*/  LDL R10, [R1+0xa74] ;  /* 0x000a7400010a7983 */ /* 0x000e280000100800 */
[----:B------:R-:W0:Y:S02]  /*2cbf0*/  LDL R11, [R1+0xa78] ;  /* 0x000a7800010b7983 */ /* 0x000e240000100800 */
        /* <DEDUP_REMOVED lines=10> */
[----:B------:R-:W-:-:S02]  /*2cca0*/  ISETP.GT.AND P4, PT, R9, 0x34, PT ;  /* 0x000000340900780c */ /* 0x000fc40003f84270 */
[----:B------:R-:W-:-:S11]  /*2ccb0*/  PRMT R57, RZ, 0x7610, R57 ;  /* 0x00007610ff397816 */ /* 0x000fd60000000039 */
        /* <DEDUP_REMOVED lines=20> */
[----:B------:R0:W3:Y:S01]  /*2ce00*/  @P3 LDG.E.U8 R0, desc[UR20][R10.64] ;  /* 0x000000140a003981 */ /* 0x0000e2000c1e1100 */
[----:B------:R-:W-:-:S03]  /*2ce10*/  PRMT R8, RZ, 0x7610, R8 ;  /* 0x00007610ff087816 */ /* 0x000fc60000000008 */
[----:B--2---:R-:W-:Y:S01]  /*2ce20*/  STL [R1+0x1094], R7 ;  /* 0x0010940701007387 */ /* 0x004fe20000100800 */
[----:B0-----:R-:W-:Y:S02]  /*2ce30*/  @P3 IMAD.MOV.U32 R10, RZ, RZ, R17 ;  /* 0x000000ffff0a3224 */ /* 0x001fe400078e0011 */
[----:B------:R-:W-:-:S05]  /*2ce40*/  @P3 IMAD.MOV.U32 R11, RZ, RZ, R19 ;  /* 0x000000ffff0b3224 */ /* 0x000fca00078e0013 */
[----:B------:R0:W2:Y:S04]  /*2ce50*/  @P3 LDG.E.U8 R8, desc[UR20][R10.64] ;  /* 0x000000140a083981 */ /* 0x0000a8000c1e1100 */
[----:B---3--:R-:W-:Y:S04]  /*2ce60*/  STL [R1+0x1068], R0 ;  /* 0x0010680001007387 */ /* 0x008fe80000100800 */
[----:B------:R-:W0:Y:S04]  /*2ce70*/  LDL R10, [R1+0xa9c] ;  /* 0x000a9c00010a7983 */ /* 0x000e280000100800 */
[----:B------:R-:W0:Y:S01]  /*2ce80*/  LDL R11, [R1+0xaa0] ;  /* 0x000aa000010b7983 */ /* 0x000e220000100800 */
[----:B------:R-:W-:-:S02]  /*2ce90*/  ISETP.GT.AND P1, PT, R9, 0x36, PT ;  /* 0x000000360900780c */ /* 0x000fc40003f24270 */
[----:B------:R-:W-:Y:S01]  /*2cea0*/  PRMT R59, RZ, 0x7610, R59 ;  /* 0x00007610ff3b7816 */ /* 0x000fe2000000003b */
[----:B------:R-:W3:Y:S04]  /*2ceb0*/  LDL R17, [R1+0xab8] ;  /* 0x000ab80001117983 */ /* 0x000ee80000100800 */
[----:B------:R-:W2:Y:S06]  /*2cec0*/  LDL R19, [R1+0xac0] ;  /* 0x000ac00001137983 */ /* 0x000eac0000100800 */
        /* <DEDUP_REMOVED lines=9> */
[----:B----4-:R-:W-:-:S02]  /*2cf60*/  PRMT R45, RZ, 0x7610, R45 ;  /* 0x00007610ff2d7816 */ /* 0x010fc4000000002d */
[----:B---3--:R-:W-:-:S04]  /*2cf70*/  @P1 LOP3.LUT R11, R11, R10, RZ, 0x3c, !PT ;  /* 0x0000000a0b0b1212 */ /* 0x008fc800078e3cff */
[----:B------:R-:W-:-:S04]  /*2cf80*/  @P1 LOP3.LUT R10, R11, R10, RZ, 0x3c, !PT ;  /* 0x0000000a0b0a1212 */ /* 0x000fc800078e3cff */
[----:B------:R-:W-:-:S05]  /*2cf90*/  @P1 LOP3.LUT R11, R11, R10, RZ, 0x3c, !PT ;  /* 0x0000000a0b0b1212 */ /* 0x000fca00078e3cff */
[----:B------:R0:W3:Y:S04]  /*2cfa0*/  @P1 LDG.E.U8 R45, desc[UR20][R10.64] ;  /* 0x000000140a2d1981 */ /* 0x0000e8000c1e1100 */
[----:B------:R-:W0:Y:S04]  /*2cfb0*/  LDL R10, [R1+0xaac] ;  /* 0x000aac00010a7983 */ /* 0x000e280000100800 */
[----:B------:R-:W0:Y:S01]  /*2cfc0*/  LDL R11, [R1+0xab0] ;  /* 0x000ab000010b7983 */ /* 0x000e220000100800 */
[----:B------:R-:W-:Y:S02]  /*2cfd0*/  ISETP.GT.AND P4, PT, R9, 0x37, PT ;  /* 0x000000370900780c */ /* 0x000fe40003f84270 */
[----:B------:R-:W-:-:S11]  /*2cfe0*/  PRMT R61, RZ, 0x7610, R61 ;  /* 0x00007610ff3d7816 */ /* 0x000fd6000000003d */
[----:B0-----:R-:W-:-:S04]  /*2cff0*/  @P4 LOP3.LUT R11, R11, R10, RZ, 0x3c, !PT ;  /* 0x0000000a0b0b4212 */ /* 0x001fc800078e3cff */
[----:B------:R-:W-:-:S04]  /*2d000*/  @P4 LOP3.LUT R10, R11, R10, RZ, 0x3c, !PT ;  /* 0x0000000a0b0a4212 */ /* 0x000fc800078e3cff */
[----:B------:R-:W-:-:S05]  /*2d010*/  @P4 LOP3.LUT R11, R11, R10, RZ, 0x3c, !PT ;  /* 0x0000000a0b0b4212 */ /* 0x000fca00078e3cff */
[----:B------:R-:W4:Y:S04]  /*2d020*/  @P4 LDG.E.U8 R61, desc[UR20][R10.64] ;  /* 0x000000140a3d4981 */ /* 0x000f28000c1e1100 */
[----:B---3--:R0:W-:Y:S04]  /*2d030*/  STL [R1+0x294], R45 ;  /* 0x0002942d01007387 */ /* 0x0081e80000100800 */
[----:B0-----:R-:W3:Y:S04]  /*2d040*/  LDL R45, [R1+0xac8] ;  /* 0x000ac800012d7983 */ /* 0x001ee80000100800 */
[----:B----4-:R0:W-:Y:S04]  /*2d050*/  STL [R1+0x28c], R61 ;  /* 0x00028c3d01007387 */ /* 0x0101e80000100800 */
[----:B0-----:R-:W4:Y:S04]  /*2d060*/  LDL.LU R61, [R1+0x10dc] ;  /* 0x0010dc00013d7983 */ /* 0x001f280000300800 */
[----:B------:R-:W2:Y:S01]  /*2d070*/  LDL R11, [R1+0xab4] ;  /* 0x000ab400010b7983 */ /* 0x000ea20000100800 */
[----:B------:R-:W-:Y:S01]  /*2d080*/  PRMT R14, RZ, 0x7610, R14 ;  /* 0x00007610ff0e7816 */ /* 0x000fe2000000000e */
[----:B------:R-:W-:Y:S01]  /*2d090*/  @P4 IMAD.MOV.U32 R10, RZ, RZ, R17 ;  /* 0x000000ffff0a4224 */ /* 0x000fe200078e0011 */
[----:B------:R-:W-:Y:S01]  /*2d0a0*/  ISETP.GT.AND P3, PT, R9, 0x38, PT ;  /* 0x000000380900780c */ /* 0x000fe20003f64270 */
[----:B------:R-:W3:Y:S01]  /*2d0b0*/  LDL R17, [R1+0xad4] ;  /* 0x000ad40001117983 */ /* 0x000ee20000100800 */
[----:B------:R-:W-:-:S03]  /*2d0c0*/  PRMT R13, RZ, 0x7610, R13 ;  /* 0x00007610ff0d7816 */ /* 0x000fc6000000000d */
[----:B--2---:R0:W2:Y:S04]  /*2d0d0*/  @P4 LDG.E.U8 R14, desc[UR20][R10.64] ;  /* 0x000000140a0e4981 */ /* 0x0040a8000c1e1100 */
[----:B------:R-:W3:Y:S04]  /*2d0e0*/  LDL R11, [R1+0xabc] ;  /* 0x000abc00010b7983 */ /* 0x000ee80000100800 */
[----:B0-----:R-:W-:Y:S01]  /*2d0f0*/  @P3 IMAD.MOV.U32 R10, RZ, RZ, R19 ;  /* 0x000000ffff0a3224 */ /* 0x001fe200078e0013 */
[----:B--2---:R0:W-:Y:S01]  /*2d100*/  STL [R1+0x288], R14 ;  /* 0x0002880e01007387 */ /* 0x0041e20000100800 */
[----:B------:R-:W-:-:S03]  /*2d110*/  PRMT R40, RZ, 0x7610, R40 ;  /* 0x00007610ff287816 */ /* 0x000fc60000000028 */
[----:B------:R-:W2:Y:S04]  /*2d120*/  LDL R19, [R1+0xadc] ;  /* 0x000adc0001137983 */ /* 0x000ea80000100800 */
[----:B---3--:R1:W3:Y:S04]  /*2d130*/  @P3 LDG.E.U8 R13, desc[UR20][R10.64] ;  /* 0x000000140a0d3981 */ /* 0x0082e8000c1e1100 */
[----:B0-----:R-:W2:Y:S04]  /*2d140*/  LDL R14, [R1+0xad8] ;  /* 0x000ad800010e7983 */ /* 0x001ea80000100800 */
[----:B------:R-:W2:Y:S01]  /*2d150*/  LDL R11, [R1+0xac4] ;  /* 0x000ac400010b7983 */ /* 0x000ea20000100800 */
[----:B-1----:R-:W-:Y:S01]  /*2d160*/  @P3 IMAD.MOV.U32 R10, RZ, RZ, R45 ;  /* 0x000000ffff0a3224 */ /* 0x002fe200078e002d */
[----:B------:R-:W-:-:S02]  /*2d170*/  ISETP.GT.AND P1, PT, R9, 0x39, PT ;  /* 0x000000390900780c */ /* 0x000fc40003f24270 */
[----:B---3--:R0:W-:Y:S01]  /*2d180*/  STL [R1+0x64], R13 ;  /* 0x0000640d01007387 */ /* 0x0081e20000100800 */
[----:B------:R-:W-:Y:S02]  /*2d190*/  PRMT R63, RZ, 0x7610, R63 ;  /* 0x00007610ff3f7816 */ /* 0x000fe4000000003f */
[----:B------:R-:W-:Y:S01]  /*2d1a0*/  ISETP.GT.AND P4, PT, R9, 0x3a, PT ;  /* 0x0000003a0900780c */ /* 0x000fe20003f84270 */
[----:B------:R-:W3:Y:S04]  /*2d1b0*/  LDL R45, [R1+0xae4] ;  /* 0x000ae400012d7983 */ /* 0x000ee80000100800 */
[----:B--2---:R1:W2:Y:S04]  /*2d1c0*/  @P3 LDG.E.U8 R40, desc[UR20][R10.64] ;  /* 0x000000140a283981 */ /* 0x0042a8000c1e1100 */
[----:B0-----:R-:W2:Y:S04]  /*2d1d0*/  LDL R13, [R1+0xae0] ;  /* 0x000ae000010d7983 */ /* 0x001ea80000100800 */
[----:B------:R-:W1:Y:S04]  /*2d1e0*/  LDL R10, [R1+0xacc] ;  /* 0x000acc00010a7983 */ /* 0x000e680000100800 */
[----:B------:R-:W1:Y:S01]  /*2d1f0*/  LDL R11, [R1+0xad0] ;  /* 0x000ad000010b7983 */ /* 0x000e620000100800 */
[----:B------:R-:W-:-:S02]  /*2d200*/  PRMT R47, RZ, 0x7610, R47 ;  /* 0x00007610ff2f7816 */ /* 0x000fc4000000002f */
[----:B------:R-:W-:Y:S02]  /*2d210*/  PRMT R46, RZ, 0x7610, R46 ;  /* 0x00007610ff2e7816 */ /* 0x000fe4000000002e */
[----:B-1----:R-:W-:-:S04]  /*2d220*/  @P1 LOP3.LUT R11, R11, R10, RZ, 0x3c, !PT ;  /* 0x0000000a0b0b1212 */ /* 0x002fc800078e3cff */
[----:B------:R-:W-:-:S04]  /*2d230*/  @P1 LOP3.LUT R10, R11, R10, RZ, 0x3c, !PT ;  /* 0x0000000a0b0a1212 */ /* 0x000fc800078e3cff */
[----:B------:R-:W-:-:S05]  /*2d240*/  @P1 LOP3.LUT R11, R11, R10, RZ, 0x3c, !PT ;  /* 0x0000000a0b0b1212 */ /* 0x000fca00078e3cff */
[----:B------:R0:W4:Y:S02]  /*2d250*/  @P1 LDG.E.U8 R63, desc[UR20][R10.64] ;  /* 0x000000140a3f1981 */ /* 0x000124000c1e1100 */
[----:B0-----:R-:W-:Y:S02]  /*2d260*/  @P1 IMAD.MOV.U32 R10, RZ, RZ, R14 ;  /* 0x000000ffff0a1224 */ /* 0x001fe400078e000e */
[----:B------:R-:W-:-:S05]  /*2d270*/  @P1 IMAD.MOV.U32 R11, RZ, RZ, R17 ;  /* 0x000000ffff0b1224 */ /* 0x000fca00078e0011 */
[----:B------:R2:W4:Y:S02]  /*2d280*/  @P1 LDG.E.U8 R47, desc[UR20][R10.64] ;  /* 0x000000140a2f1981 */ /* 0x000524000c1e1100 */
[----:B--2---:R-:W-:Y:S02]  /*2d290*/  @P4 IMAD.MOV.U32 R10, RZ, RZ, R13 ;  /* 0x000000ffff0a4224 */ /* 0x004fe400078e000d */
[----:B------:R-:W-:Y:S01]  /*2d2a0*/  @P4 IMAD.MOV.U32 R11, RZ, RZ, R19 ;  /* 0x000000ffff0b4224 */ /* 0x000fe200078e0013 */
[----:B------:R0:W-:Y:S04]  /*2d2b0*/  STL [R1+0x60], R40 ;  /* 0x0000602801007387 */ /* 0x0001e80000100800 */
[----:B------:R3:W2:Y:S04]  /*2d2c0*/  @P4 LDG.E.U8 R46, desc[UR20][R10.64] ;  /* 0x000000140a2e4981 */ /* 0x0006a8000c1e1100 */
[----:B0-----:R-:W2:Y:S01]  /*2d2d0*/  LDL R40, [R1+0xae8] ;  /* 0x000ae80001287983 */ /* 0x001ea20000100800 */
[----:B------:R-:W-:Y:S01]  /*2d2e0*/  PRMT R24, RZ, 0x7610, R24 ;  /* 0x00007610ff187816 */ /* 0x000fe20000000018 */
[----:B---3--:R-:W-:-:S02]  /*2d2f0*/  @P4 IMAD.MOV.U32 R11, RZ, RZ, R45 ;  /* 0x000000ffff0b4224 */ /* 0x008fc400078e002d */
[----:B----4-:R0:W-:Y:S04]  /*2d300*/  STL [R1+0x5c], R63 ;  /* 0x00005c3f01007387 */ /* 0x0101e80000100800 */
[----:B0-----:R-:W3:Y:S04]  /*2d310*/  LDL.LU R63, [R1+0x10d8] ;  /* 0x0010d800013f7983 */ /* 0x001ee80000300800 */
[----:B------:R-:W4:Y:S04]  /*2d320*/  LDL R17, [R1+0xaec] ;  /* 0x000aec0001117983 */ /* 0x000f280000100800 */
[----:B------:R-:W3:Y:S04]  /*2d330*/  LDL R14, [R1+0xaf0] ;  /* 0x000af000010e7983 */ /* 0x000ee80000100800 */
[----:B------:R-:W3:Y:S04]  /*2d340*/  LDL R19, [R1+0xaf4] ;  /* 0x000af40001137983 */ /* 0x000ee80000100800 */
[----:B------:R-:W3:Y:S04]  /*2d350*/  LDL R13, [R1+0xaf8] ;  /* 0x000af800010d7983 */ /* 0x000ee80000100800 */
[----:B--2---:R0:W-:Y:S04]  /*2d360*/  STL [R1+0x54], R46 ;  /* 0x0000542e01007387 */ /* 0x0041e80000100800 */
[----:B------:R-:W2:Y:S01]  /*2d370*/  LDL R45, [R1+0xb00] ;  /* 0x000b0000012d7983 */ /* 0x000ea20000100800 */
[----:B------:R-:W-:Y:S01]  /*2d380*/  @P4 IMAD.MOV.U32 R10, RZ, RZ, R40 ;  /* 0x000000ffff0a4224 */ /* 0x000fe200078e0028 */
[----:B------:R-:W-:-:S02]  /*2d390*/  ISETP.GT.AND P3, PT, R9, 0x3b, PT ;  /* 0x0000003b0900780c */ /* 0x000fc40003f64270 */
[----:B------:R-:W2:Y:S04]  /*2d3a0*/  LDL R40, [R1+0xb04] ;  /* 0x000b040001287983 */ /* 0x000ea80000100800 */
[----:B0-----:R-:W2:Y:S04]  /*2d3b0*/  LDL R46, [R1+0xafc] ;  /* 0x000afc00012e7983 */ /* 0x001ea80000100800 */
[----:B------:R4:W2:Y:S01]  /*2d3c0*/  @P4 LDG.E.U8 R24, desc[UR20][R10.64] ;  /* 0x000000140a184981 */ /* 0x0008a2000c1e1100 */
[----:B------:R-:W-:Y:S02]  /*2d3d0*/  ISETP.GT.AND P1, PT, R9, 0x3c, PT ;  /* 0x0000003c0900780c */ /* 0x000fe40003f24270 */
[----:B------:R-:W-:-:S02]  /*2d3e0*/  PRMT R8, RZ, 0x7610, R8 ;  /* 0x00007610ff087816 */ /* 0x000fc40000000008 */
[----:B------:R-:W-:Y:S02]  /*2d3f0*/  PRMT R7, RZ, 0x7610, R7 ;  /* 0x00007610ff077816 */ /* 0x000fe40000000007 */
[----:B------:R-:W-:Y:S01]  /*2d400*/  PRMT R44, RZ, 0x7610, R44 ;  /* 0x00007610ff2c7816 */ /* 0x000fe2000000002c */
[----:B----4-:R-:W-:Y:S02]  /*2d410*/  @P3 IMAD.MOV.U32 R11, RZ, RZ, R17 ;  /* 0x000000ffff0b3224 */ /* 0x010fe400078e0011 */
[----:B---3--:R-:W-:-:S05]  /*2d420*/  @P3 IMAD.MOV.U32 R10, RZ, RZ, R14 ;  /* 0x000000ffff0a3224 */ /* 0x008fca00078e000e */
[----:B------:R0:W3:Y:S02]  /*2d430*/  @P3 LDG.E.U8 R8, desc[UR20][R10.64] ;  /* 0x000000140a083981 */ /* 0x0000e4000c1e1100 */
[----:B0-----:R-:W-:Y:S02]  /*2d440*/  @P3 IMAD.MOV.U32 R10, RZ, RZ, R13 ;  /* 0x000000ffff0a3224 */ /* 0x001fe400078e000d */
[----:B------:R-:W-:-:S05]  /*2d450*/  @P3 IMAD.MOV.U32 R11, RZ, RZ, R19 ;  /* 0x000000ffff0b3224 */ /* 0x000fca00078e0013 */
[----:B------:R2:W4:Y:S02]  /*2d460*/  @P3 LDG.E.U8 R7, desc[UR20][R10.64] ;  /* 0x000000140a073981 */ /* 0x000524000c1e1100 */
[----:B--2---:R-:W-:Y:S02]  /*2d470*/  @P1 IMAD.MOV.U32 R10, RZ, RZ, R45 ;  /* 0x000000ffff0a1224 */ /* 0x004fe400078e002d */
[----:B------:R-:W-:Y:S01]  /*2d480*/  @P1 IMAD.MOV.U32 R11, RZ, RZ, R46 ;  /* 0x000000ffff0b1224 */ /* 0x000fe200078e002e */
[----:B------:R0:W-:Y:S04]  /*2d490*/  STL [R1+0x50], R24 ;  /* 0x0000501801007387 */ /* 0x0001e80000100800 */
[----:B------:R1:W2:Y:S04]  /*2d4a0*/  @P1 LDG.E.U8 R44, desc[UR20][R10.64] ;  /* 0x000000140a2c1981 */ /* 0x0002a8000c1e1100 */
[----:B------:R-:W2:Y:S04]  /*2d4b0*/  LDL R17, [R1+0xb0c] ;  /* 0x000b0c0001117983 */ /* 0x000ea80000100800 */
[----:B0-----:R-:W2:Y:S04]  /*2d4c0*/  LDL R24, [R1+0xb08] ;  /* 0x000b080001187983 */ /* 0x001ea80000100800 */
[----:B------:R-:W2:Y:S01]  /*2d4d0*/  LDL R14, [R1+0xb10] ;  /* 0x000b1000010e7983 */ /* 0x000ea20000100800 */
[----:B------:R-:W-:Y:S01]  /*2d4e0*/  ISETP.GT.AND P4, PT, R9, 0x3d, PT ;  /* 0x0000003d0900780c */ /* 0x000fe20003f84270 */
[----:B-1----:R-:W-:Y:S01]  /*2d4f0*/  @P1 IMAD.MOV.U32 R11, RZ, RZ, R40 ;  /* 0x000000ffff0b1224 */ /* 0x002fe200078e0028 */
[----:B------:R-:W-:-:S02]  /*2d500*/  PRMT R21, RZ, 0x7610, R21 ;  /* 0x00007610ff157816 */ /* 0x000fc40000000015 */
[----:B------:R-:W-:Y:S01]  /*2d510*/  PRMT R2, RZ, 0x7610, R2 ;  /* 0x00007610ff027816 */ /* 0x000fe20000000002 */
[----:B---3--:R-:W-:Y:S04]  /*2d520*/  STL [R1+0x10a4], R8 ;  /* 0x0010a40801007387 */ /* 0x008fe80000100800 */
[----:B------:R-:W3:Y:S04]  /*2d530*/  LDL R19, [R1+0xb14] ;  /* 0x000b140001137983 */ /* 0x000ee80000100800 */
[----:B------:R-:W3:Y:S04]  /*2d540*/  LDL R13, [R1+0xb18] ;  /* 0x000b1800010d7983 */ /* 0x000ee80000100800 */
[----:B----4-:R-:W-:Y:S04]  /*2d550*/  STL [R1+0x10a8], R7 ;  /* 0x0010a80701007387 */ /* 0x010fe80000100800 */
[----:B------:R-:W-:Y:S04]  /*2d560*/  STL [R1+0x58], R47 ;  /* 0x0000582f01007387 */ /* 0x000fe80000100800 */
[----:B--2---:R0:W-:Y:S04]  /*2d570*/  STL [R1+0x44], R44 ;  /* 0x0000442c01007387 */ /* 0x0041e80000100800 */
[----:B------:R-:W2:Y:S04]  /*2d580*/  LDL R40, [R1+0xb20] ;  /* 0x000b200001287983 */ /* 0x000ea80000100800 */
[----:B0-----:R-:W4:Y:S01]  /*2d590*/  LDL R44, [R1+0xb1c] ;  /* 0x000b1c00012c7983 */ /* 0x001f220000100800 */
[----:B------:R-:W-:-:S05]  /*2d5a0*/  @P1 IMAD.MOV.U32 R10, RZ, RZ, R24 ;  /* 0x000000ffff0a1224 */ /* 0x000fca00078e0018 */
[----:B------:R0:W4:Y:S02]  /*2d5b0*/  @P1 LDG.E.U8 R21, desc[UR20][R10.64] ;  /* 0x000000140a151981 */ /* 0x000124000c1e1100 */
[----:B0-----:R-:W-:Y:S02]  /*2d5c0*/  @P4 IMAD.MOV.U32 R10, RZ, RZ, R14 ;  /* 0x000000ffff0a4224 */ /* 0x001fe400078e000e */
[----:B------:R-:W-:Y:S01]  /*2d5d0*/  @P4 IMAD.MOV.U32 R11, RZ, RZ, R17 ;  /* 0x000000ffff0b4224 */ /* 0x000fe200078e0011 */
[----:B------:R-:W-:Y:S01]  /*2d5e0*/  ISETP.GT.AND P3, PT, R9, 0x3e, PT ;  /* 0x0000003e0900780c */ /* 0x000fe20003f64270 */
[----:B------:R-:W4:Y:S04]  /*2d5f0*/  LDL R17, [R1+0xb24] ;  /* 0x000b240001117983 */ /* 0x000f280000100800 */
[----:B------:R3:W4:Y:S01]  /*2d600*/  @P4 LDG.E.U8 R2, desc[UR20][R10.64] ;  /* 0x000000140a024981 */ /* 0x000722000c1e1100 */
[----:B------:R-:W-:-:S02]  /*2d610*/  PRMT R3, RZ, 0x7610, R3 ;  /* 0x00007610ff037816 */ /* 0x000fc40000000003 */
[----:B------:R-:W-:Y:S01]  /*2d620*/  PRMT R39, RZ, 0x7610, R39 ;  /* 0x00007610ff277816 */ /* 0x000fe20000000027 */
[----:B------:R-:W4:Y:S01]  /*2d630*/  LDL R14, [R1+0xb28] ;  /* 0x000b2800010e7983 */ /* 0x000f220000100800 */
[----:B---3--:R-:W-:Y:S02]  /*2d640*/  @P4 IMAD.MOV.U32 R11, RZ, RZ, R19 ;  /* 0x000000ffff0b4224 */ /* 0x008fe400078e0013 */
[----:B------:R-:W-:-:S05]  /*2d650*/  @P4 IMAD.MOV.U32 R10, RZ, RZ, R13 ;  /* 0x000000ffff0a4224 */ /* 0x000fca00078e000d */
[----:B------:R2:W3:Y:S02]  /*2d660*/  @P4 LDG.E.U8 R3, desc[UR20][R10.64] ;  /* 0x000000140a034981 */ /* 0x0004e4000c1e1100 */
[----:B--2---:R-:W-:Y:S02]  /*2d670*/  @P3 IMAD.MOV.U32 R10, RZ, RZ, R40 ;  /* 0x000000ffff0a3224 */ /* 0x004fe400078e0028 */
[----:B----4-:R-:W-:-:S05]  /*2d680*/  @P3 IMAD.MOV.U32 R11, RZ, RZ, R44 ;  /* 0x000000ffff0b3224 */ /* 0x010fca00078e002c */
[----:B------:R0:W2:Y:S04]  /*2d690*/  @P3 LDG.E.U8 R39, desc[UR20][R10.64] ;  /* 0x000000140a273981 */ /* 0x0000a8000c1e1100 */
[----:B------:R-:W-:Y:S04]  /*2d6a0*/  STL [R1+0x1070], R2 ;  /* 0x0010700201007387 */ /* 0x000fe80000100800 */
[----:B------:R-:W4:Y:S04]  /*2d6b0*/  LDL R24, [R1+0xb2c] ;  /* 0x000b2c0001187983 */ /* 0x000f280000100800 */
[----:B------:R1:W-:Y:S04]  /*2d6c0*/  STL [R1+0x40], R21 ;  /* 0x0000401501007387 */ /* 0x0003e80000100800 */
[----:B------:R-:W4:Y:S04]  /*2d6d0*/  LDL R19, [R1+0xb34] ;  /* 0x000b340001137983 */ /* 0x000f280000100800 */
[----:B------:R-:W4:Y:S04]  /*2d6e0*/  LDL R13, [R1+0xb38] ;  /* 0x000b3800010d7983 */ /* 0x000f280000100800 */
[----:B-1----:R-:W4:Y:S01]  /*2d6f0*/  LDL R21, [R1+0xb30] ;  /* 0x000b300001157983 */ /* 0x002f220000100800 */
[----:B------:R-:W-:Y:S01]  /*2d700*/  ISETP.GT.AND P1, PT, R9, 0x3f, PT ;  /* 0x0000003f0900780c */ /* 0x000fe20003f24270 */
[----:B0-----:R-:W-:Y:S01]  /*2d710*/  @P3 IMAD.MOV.U32 R10, RZ, RZ, R14 ;  /* 0x000000ffff0a3224 */ /* 0x001fe200078e000e */
[----:B------:R-:W-:Y:S01]  /*2d720*/  PRMT R43, RZ, 0x7610, R43 ;  /* 0x00007610ff2b7816 */ /* 0x000fe2000000002b */
[----:B------:R-:W-:-:S05]  /*2d730*/  @P3 IMAD.MOV.U32 R11, RZ, RZ, R17 ;  /* 0x000000ffff0b3224 */ /* 0x000fca00078e0011 */
[----:B------:R4:W4:Y:S04]  /*2d740*/  @P3 LDG.E.U8 R43, desc[UR20][R10.64] ;  /* 0x000000140a2b3981 */ /* 0x000928000c1e1100 */
[----:B---3--:R-:W-:Y:S04]  /*2d750*/  STL [R1+0x1074], R3 ;  /* 0x0010740301007387 */ /* 0x008fe80000100800 */
[----:B------:R-:W3:Y:S04]  /*2d760*/  LDL R40, [R1+0xb3c] ;  /* 0x000b3c0001287983 */ /* 0x000ee80000100800 */
[----:B--2---:R0:W-:Y:S04]  /*2d770*/  STL [R1+0x284], R39 ;  /* 0x0002842701007387 */ /* 0x0041e80000100800 */
[----:B------:R-:W2:Y:S04]  /*2d780*/  LDL R17, [R1+0xb44] ;  /* 0x000b440001117983 */ /* 0x000ea80000100800 */
[----:B------:R-:W2:Y:S04]  /*2d790*/  LDL R14, [R1+0xb48] ;  /* 0x000b4800010e7983 */ /* 0x000ea80000100800 */
[----:B0-----:R-:W2:Y:S01]  /*2d7a0*/  LDL R39, [R1+0xb40] ;  /* 0x000b400001277983 */ /* 0x001ea20000100800 */
[----:B----4-:R-:W-:-:S03]  /*2d7b0*/  @P1 IMAD.MOV.U32 R11, RZ, RZ, R24 ;  /* 0x000000ffff0b1224 */ /* 0x010fc600078e0018 */
[----:B------:R-:W4:Y:S01]  /*2d7c0*/  LDL R24, [R1+0xb4c] ;  /* 0x000b4c0001187983 */ /* 0x000f220000100800 */
[----:B------:R-:W-:-:S03]  /*2d7d0*/  @P1 IMAD.MOV.U32 R10, RZ, RZ, R21 ;  /* 0x000000ffff0a1224 */ /* 0x000fc600078e0015 */
[----:B------:R-:W4:Y:S01]  /*2d7e0*/  LDL R21, [R1+0xb50] ;  /* 0x000b500001157983 */ /* 0x000f220000100800 */
[----:B------:R-:W-:Y:S02]  /*2d7f0*/  ISETP.GT.AND P4, PT, R9, 0x40, PT ;  /* 0x000000400900780c */ /* 0x000fe40003f84270 */
[----:B------:R-:W-:Y:S02]  /*2d800*/  PRMT R42, RZ, 0x7610, R42 ;  /* 0x00007610ff2a7816 */ /* 0x000fe4000000002a */
[----:B------:R-:W-:-:S04]  /*2d810*/  PRMT R41, RZ, 0x7610, R41 ;  /* 0x00007610ff297816 */ /* 0x000fc80000000029 */
[----:B------:R0:W4:Y:S01]  /*2d820*/  @P1 LDG.E.U8 R42, desc[UR20][R10.64] ;  /* 0x000000140a2a1981 */ /* 0x000122000c1e1100 */
[----:B------:R-:W-:Y:S02]  /*2d830*/  ISETP.GT.AND P3, PT, R9, 0x41, PT ;  /* 0x000000410900780c */ /* 0x000fe40003f64270 */
[----:B------:R-:W-:Y:S01]  /*2d840*/  PRMT R38, RZ, 0x7610, R38 ;  /* 0x00007610ff267816 */ /* 0x000fe20000000026 */
[----:B0-----:R-:W-:Y:S02]  /*2d850*/  @P1 IMAD.MOV.U32 R10, RZ, RZ, R13 ;  /* 0x000000ffff0a1224 */ /* 0x001fe400078e000d */
[----:B------:R-:W-:Y:S01]  /*2d860*/  @P1 IMAD.MOV.U32 R11, RZ, RZ, R19 ;  /* 0x000000ffff0b1224 */ /* 0x000fe200078e0013 */
[----:B------:R-:W-:Y:S01]  /*2d870*/  PRMT R37, RZ, 0x7610, R37 ;  /* 0x00007610ff257816 */ /* 0x000fe20000000025 */
[----:B------:R-:W4:Y:S04]  /*2d880*/  LDL R19, [R1+0xb54] ;  /* 0x000b540001137983 */ /* 0x000f280000100800 */
[----:B------:R3:W4:Y:S01]  /*2d890*/  @P1 LDG.E.U8 R41, desc[UR20][R10.64] ;  /* 0x000000140a291981 */ /* 0x000722000c1e1100 */
[----:B------:R-:W-:-:S03]  /*2d8a0*/  PRMT R35, RZ, 0x7610, R35 ;  /* 0x00007610ff237816 */ /* 0x000fc60000000023 */
[----:B------:R-:W4:Y:S01]  /*2d8b0*/  LDL R13, [R1+0xb58] ;  /* 0x000b5800010d7983 */ /* 0x000f220000100800 */
[----:B---3--:R-:W-:Y:S02]  /*2d8c0*/  @P4 IMAD.MOV.U32 R11, RZ, RZ, R40 ;  /* 0x000000ffff0b4224 */ /* 0x008fe400078e0028 */
[----:B--2---:R-:W-:-:S05]  /*2d8d0*/  @P4 IMAD.MOV.U32 R10, RZ, RZ, R39 ;  /* 0x000000ffff0a4224 */ /* 0x004fca00078e0027 */
[----:B------:R0:W2:Y:S02]  /*2d8e0*/  @P4 LDG.E.U8 R38, desc[UR20][R10.64] ;  /* 0x000000140a264981 */ /* 0x0000a4000c1e1100 */
[----:B0-----:R-:W-:Y:S02]  /*2d8f0*/  @P4 IMAD.MOV.U32 R10, RZ, RZ, R14 ;  /* 0x000000ffff0a4224 */ /* 0x001fe400078e000e */
[----:B------:R-:W-:Y:S01]  /*2d900*/  @P4 IMAD.MOV.U32 R11, RZ, RZ, R17 ;  /* 0x000000ffff0b4224 */ /* 0x000fe200078e0011 */
[----:B------:R-:W3:Y:S04]  /*2d910*/  LDL R14, [R1+0xb60] ;  /* 0x000b6000010e7983 */ /* 0x000ee80000100800 */
[----:B------:R4:W2:Y:S04]  /*2d920*/  @P4 LDG.E.U8 R37, desc[UR20][R10.64] ;  /* 0x000000140a254981 */ /* 0x0008a8000c1e1100 */
[----:B------:R-:W3:Y:S01]  /*2d930*/  LDL R17, [R1+0xb5c] ;  /* 0x000b5c0001117983 */ /* 0x000ee20000100800 */
[----:B----4-:R-:W-:-:S02]  /*2d940*/  @P3 IMAD.MOV.U32 R10, RZ, RZ, R21 ;  /* 0x000000ffff0a3224 */ /* 0x010fc400078e0015 */
[----:B------:R-:W-:Y:S01]  /*2d950*/  @P3 IMAD.MOV.U32 R11, RZ, RZ, R24 ;  /* 0x000000ffff0b3224 */ /* 0x000fe200078e0018 */
[----:B------:R-:W4:Y:S04]  /*2d960*/  LDL R21, [R1+0xb68] ;  /* 0x000b680001157983 */ /* 0x000f280000100800 */
[----:B------:R0:W3:Y:S04]  /*2d970*/  @P3 LDG.E.U8 R35, desc[UR20][R10.64] ;  /* 0x000000140a233981 */ /* 0x0000e8000c1e1100 */
[----:B------:R-:W4:Y:S01]  /*2d980*/  LDL R24, [R1+0xb64] ;  /* 0x000b640001187983 */ /* 0x000f220000100800 */
[----:B------:R-:W-:Y:S01]  /*2d990*/  PRMT R8, RZ, 0x7610, R8 ;  /* 0x00007610ff087816 */ /* 0x000fe20000000008 */
[----:B0-----:R-:W-:-:S02]  /*2d9a0*/  @P3 IMAD.MOV.U32 R11, RZ, RZ, R19 ;  /* 0x000000ffff0b3224 */ /* 0x001fc400078e0013 */
[----:B------:R-:W-:-:S05]  /*2d9b0*/  @P3 IMAD.MOV.U32 R10, RZ, RZ, R13 ;  /* 0x000000ffff0a3224 */ /* 0x000fca00078e000d */
[----:B------:R0:W4:Y:S04]  /*2d9c0*/  @P3 LDG.E.U8 R8, desc[UR20][R10.64] ;  /* 0x000000140a083981 */ /* 0x000128000c1e1100 */
[----:B--2---:R1:W-:Y:S04]  /*2d9d0*/  STL [R1+0x30], R37 ;  /* 0x0000302501007387 */ /* 0x0043e80000100800 */
[----:B-1----:R-:W2:Y:S04]  /*2d9e0*/  LDL R37, [R1+0xb6c] ;  /* 0x000b6c0001257983 */ /* 0x002ea80000100800 */
[----:B---3--:R1:W-:Y:S04]  /*2d9f0*/  STL [R1+0x2c], R35 ;  /* 0x00002c2301007387 */ /* 0x0083e80000100800 */
[----:B------:R-:W-:Y:S01]  /*2da00*/  STL [R1+0x280], R43 ;  /* 0x0002802b01007387 */ /* 0x000fe20000100800 */
[----:B------:R-:W-:-:S02]  /*2da10*/  ISETP.GT.AND P1, PT, R9, 0x42, PT ;  /* 0x000000420900780c */ /* 0x000fc40003f24270 */
[----:B------:R-:W-:Y:S01]  /*2da20*/  ISETP.GT.AND P4, PT, R9, 0x43, PT ;  /* 0x000000430900780c */ /* 0x000fe20003f84270 */
[----:B------:R-:W3:Y:S04]  /*2da30*/  LDL R19, [R1+0xb74] ;  /* 0x000b740001137983 */ /* 0x000ee80000100800 */
[----:B-1----:R-:W3:Y:S01]  /*2da40*/  LDL R35, [R1+0xb70] ;  /* 0x000b700001237983 */ /* 0x002ee20000100800 */
[----:B------:R-:W-:Y:S02]  /*2da50*/  PRMT R7, RZ, 0x7610, R7 ;  /* 0x00007610ff077816 */ /* 0x000fe40000000007 */
[----:B------:R-:W-:Y:S01]  /*2da60*/  PRMT R3, RZ, 0x7610, R3 ;  /* 0x00007610ff037816 */ /* 0x000fe20000000003 */
[----:B------:R-:W3:Y:S02]  /*2da70*/  LDL R13, [R1+0xb78] ;  /* 0x000b7800010d7983 */ /* 0x000ee40000100800 */
[----:B0-----:R-:W-:-:S02]  /*2da80*/  @P1 IMAD.MOV.U32 R10, RZ, RZ, R14 ;  /* 0x000000ffff0a1224 */ /* 0x001fc400078e000e */
[----:B------:R-:W-:-:S05]  /*2da90*/  @P1 IMAD.MOV.U32 R11, RZ, RZ, R17 ;  /* 0x000000ffff0b1224 */ /* 0x000fca00078e0011 */
[----:B------:R4:W3:Y:S01]  /*2daa0*/  @P1 LDG.E.U8 R7, desc[UR20][R10.64] ;  /* 0x000000140a071981 */ /* 0x0008e2000c1e1100 */
[----:B------:R-:W-:Y:S01]  /*2dab0*/  PRMT R2, RZ, 0x7610, R2 ;  /* 0x00007610ff027816 */ /* 0x000fe20000000002 */
[----:B----4-:R-:W-:Y:S02]  /*2dac0*/  @P1 IMAD.MOV.U32 R10, RZ, RZ, R21 ;  /* 0x000000ffff0a1224 */ /* 0x010fe400078e0015 */
[----:B------:R-:W-:-:S05]  /*2dad0*/  @P1 IMAD.MOV.U32 R11, RZ, RZ, R24 ;  /* 0x000000ffff0b1224 */ /* 0x000fca00078e0018 */
[----:B------:R2:W4:Y:S04]  /*2dae0*/  @P1 LDG.E.U8 R3, desc[UR20][R10.64] ;  /* 0x000000140a031981 */ /* 0x000528000c1e1100 */
[----:B------:R-:W-:Y:S04]  /*2daf0*/  STL [R1+0x10c4], R8 ;  /* 0x0010c40801007387 */ /* 0x000fe80000100800 */
[----:B------:R-:W-:Y:S04]  /*2db00*/  STL [R1+0x27c], R42 ;  /* 0x00027c2a01007387 */ /* 0x000fe80000100800 */
[----:B------:R-:W4:Y:S04]  /*2db10*/  LDL R17, [R1+0xb7c] ;  /* 0x000b7c0001117983 */ /* 0x000f280000100800 */
[----:B------:R-:W4:Y:S01]  /*2db20*/  LDL R14, [R1+0xb80] ;  /* 0x000b8000010e7983 */ /* 0x000f220000100800 */
[----:B--2---:R-:W-:-:S02]  /*2db30*/  @P4 IMAD.MOV.U32 R11, RZ, RZ, R37 ;  /* 0x000000ffff0b4224 */ /* 0x004fc400078e0025 */
[----:B---3--:R-:W-:-:S05]  /*2db40*/  @P4 IMAD.MOV.U32 R10, RZ, RZ, R35 ;  /* 0x000000ffff0a4224 */ /* 0x008fca00078e0023 */
[----:B------:R0:W2:Y:S01]  /*2db50*/  @P4 LDG.E.U8 R2, desc[UR20][R10.64] ;  /* 0x000000140a024981 */ /* 0x0000a2000c1e1100 */
[----:B------:R-:W-:-:S03]  /*2db60*/  ISETP.GT.AND P3, PT, R9, 0x44, PT ;  /* 0x000000440900780c */ /* 0x000fc60003f64270 */
[----:B------:R-:W-:Y:S04]  /*2db70*/  STL [R1+0x278], R41 ;  /* 0x0002782901007387 */ /* 0x000fe80000100800 */
[----:B------:R-:W-:Y:S04]  /*2db80*/  STL [R1+0x10b0], R7 ;  /* 0x0010b00701007387 */ /* 0x000fe80000100800 */
[----:B------:R-:W-:Y:S04]  /*2db90*/  STL [R1+0x34], R38 ;  /* 0x0000342601007387 */ /* 0x000fe80000100800 */
[----:B------:R-:W3:Y:S04]  /*2dba0*/  LDL R24, [R1+0xb84] ;  /* 0x000b840001187983 */ /* 0x000ee80000100800 */
[----:B------:R-:W3:Y:S01]  /*2dbb0*/  LDL R21, [R1+0xb88] ;  /* 0x000b880001157983 */ /* 0x000ee20000100800 */
[----:B------:R-:W-:Y:S01]  /*2dbc0*/  PRMT R0, RZ, 0x7610, R0 ;  /* 0x00007610ff007816 */ /* 0x000fe20000000000 */
[----:B0-----:R-:W-:-:S02]  /*2dbd0*/  @P4 IMAD.MOV.U32 R10, RZ, RZ, R13 ;  /* 0x000000ffff0a4224 */ /* 0x001fc400078e000d */
[----:B------:R-:W-:Y:S01]  /*2dbe0*/  @P4 IMAD.MOV.U32 R11, RZ, RZ, R19 ;  /* 0x000000ffff0b4224 */ /* 0x000fe200078e0013 */
[----:B----4-:R-:W-:Y:S01]  /*2dbf0*/  STL [R1+0x10b4], R3 ;  /* 0x0010b40301007387 */ /* 0x010fe20000100800 */
[----:B------:R-:W-:-:S03]  /*2dc00*/  PRMT R34, RZ, 0x7610, R34 ;  /* 0x00007610ff227816 */ /* 0x000fc60000000022 */
[----:B------:R0:W4:Y:S02]  /*2dc10*/  @P4 LDG.E.U8 R0, desc[UR20][R10.64] ;  /* 0x000000140a004981 */ /* 0x000124000c1e1100 */
[----:B0-----:R-:W-:Y:S02]  /*2dc20*/  @P3 IMAD.MOV.U32 R11, RZ, RZ, R17 ;  /* 0x000000ffff0b3224 */ /* 0x001fe400078e0011 */
[----:B------:R-:W-:-:S05]  /*2dc30*/  @P3 IMAD.MOV.U32 R10, RZ, RZ, R14 ;  /* 0x000000ffff0a3224 */ /* 0x000fca00078e000e */
[----:B------:R3:W4:Y:S04]  /*2dc40*/  @P3 LDG.E.U8 R34, desc[UR20][R10.64] ;  /* 0x000000140a223981 */ /* 0x000728000c1e1100 */
[----:B--2---:R-:W-:Y:S04]  /*2dc50*/  STL [R1+0x10ac], R2 ;  /* 0x0010ac0201007387 */ /* 0x004fe80000100800 */
[----:B------:R-:W2:Y:S04]  /*2dc60*/  LDL R19, [R1+0xb8c] ;  /* 0x000b8c0001137983 */ /* 0x000ea80000100800 */
[----:B------:R-:W2:Y:S01]  /*2dc70*/  LDL R13, [R1+0xb90] ;  /* 0x000b9000010d7983 */ /* 0x000ea20000100800 */
[----:B------:R-:W-:-:S02]  /*2dc80*/  ISETP.GT.AND P1, PT, R9, 0x45, PT ;  /* 0x000000450900780c */ /* 0x000fc40003f24270 */
[----:B------:R-:W-:Y:S01]  /*2dc90*/  PRMT R36, RZ, 0x7610, R36 ;  /* 0x00007610ff247816 */ /* 0x000fe20000000024 */
[----:B---3--:R-:W-:Y:S02]  /*2dca0*/  @P3 IMAD.MOV.U32 R11, RZ, RZ, R24 ;  /* 0x000000ffff0b3224 */ /* 0x008fe400078e0018 */
[----:B------:R-:W-:Y:S01]  /*2dcb0*/  @P3 IMAD.MOV.U32 R10, RZ, RZ, R21 ;  /* 0x000000ffff0a3224 */ /* 0x000fe200078e0015 */
[----:B------:R-:W-:-:S04]  /*2dcc0*/  PRMT R4, RZ, 0x7610, R4 ;  /* 0x00007610ff047816 */ /* 0x000fc80000000004 */
[----:B------:R2:W3:Y:S04]  /*2dcd0*/  @P3 LDG.E.U8 R36, desc[UR20][R10.64] ;  /* 0x000000140a243981 */ /* 0x0004e8000c1e1100 */
[----:B----4-:R-:W-:Y:S04]  /*2dce0*/  STL [R1+0x10b8], R0 ;  /* 0x0010b80001007387 */ /* 0x010fe80000100800 */
[----:B------:R-:W4:Y:S04]  /*2dcf0*/  LDL R17, [R1+0xb94] ;  /* 0x000b940001117983 */ /* 0x000f280000100800 */
[----:B------:R-:W3:Y:S04]  /*2dd00*/  LDL R14, [R1+0xb98] ;  /* 0x000b9800010e7983 */ /* 0x000ee80000100800 */
[----:B------:R-:W3:Y:S04]  /*2dd10*/  LDL R35, [R1+0xb9c] ;  /* 0x000b9c0001237983 */ /* 0x000ee80000100800 */
[----:B------:R0:W-:Y:S04]  /*2dd20*/  STL [R1+0x14], R34 ;  /* 0x0000142201007387 */ /* 0x0001e80000100800 */
[----:B------:R-:W3:Y:S04]  /*2dd30*/  LDL R24, [R1+0xba4] ;  /* 0x000ba40001187983 */ /* 0x000ee80000100800 */
[----:B------:R-:W3:Y:S04]  /*2dd40*/  LDL R21, [R1+0xba8] ;  /* 0x000ba80001157983 */ /* 0x000ee80000100800 */
[----:B0-----:R-:W3:Y:S01]  /*2dd50*/  LDL R34, [R1+0xba0] ;  /* 0x000ba00001227983 */ /* 0x001ee20000100800 */
[----:B--2---:R-:W-:-:S02]  /*2dd60*/  @P1 IMAD.MOV.U32 R11, RZ, RZ, R19 ;  /* 0x000000ffff0b1224 */ /* 0x004fc400078e0013 */
[----:B------:R-:W-:Y:S01]  /*2dd70*/  @P1 IMAD.MOV.U32 R10, RZ, RZ, R13 ;  /* 0x000000ffff0a1224 */ /* 0x000fe200078e000d */
[----:B------:R-:W-:Y:S01]  /*2dd80*/  ISETP.GT.AND P4, PT, R9, 0x46, PT ;  /* 0x000000460900780c */ /* 0x000fe20003f84270 */
[----:B------:R-:W2:Y:S04]  /*2dd90*/  LDL R13, [R1+0xbb0] ;  /* 0x000bb000010d7983 */ /* 0x000ea80000100800 */
[----:B------:R4:W2:Y:S01]  /*2dda0*/  @P1 LDG.E.U8 R4, desc[UR20][R10.64] ;  /* 0x000000140a041981 */ /* 0x0008a2000c1e1100 */
[----:B------:R-:W-:Y:S02]  /*2ddb0*/  PRMT R5, RZ, 0x7610, R5 ;  /* 0x00007610ff057816 */ /* 0x000fe40000000005 */
[----:B------:R-:W-:Y:S01]  /*2ddc0*/  PRMT R28, RZ, 0x7610, R28 ;  /* 0x00007610ff1c7816 */ /* 0x000fe2000000001c */
[----:B----4-:R-:W-:-:S02]  /*2ddd0*/  @P1 IMAD.MOV.U32 R11, RZ, RZ, R17 ;  /* 0x000000ffff0b1224 */ /* 0x010fc400078e0011 */
[----:B---3--:R-:W-:-:S05]  /*2dde0*/  @P1 IMAD.MOV.U32 R10, RZ, RZ, R14 ;  /* 0x000000ffff0a1224 */ /* 0x008fca00078e000e */
[----:B------:R0:W3:Y:S02]  /*2ddf0*/  @P1 LDG.E.U8 R5, desc[UR20][R10.64] ;  /* 0x000000140a051981 */ /* 0x0000e4000c1e1100 */
[----:B0-----:R-:W-:Y:S02]  /*2de00*/  @P4 IMAD.MOV.U32 R11, RZ, RZ, R35 ;  /* 0x000000ffff0b4224 */ /* 0x001fe400078e0023 */
[----:B------:R-:W-:-:S05]  /*2de10*/  @P4 IMAD.MOV.U32 R10, RZ, RZ, R34 ;  /* 0x000000ffff0a4224 */ /* 0x000fca00078e0022 */
[----:B------:R0:W4:Y:S04]  /*2de20*/  @P4 LDG.E.U8 R28, desc[UR20][R10.64] ;  /* 0x000000140a1c4981 */ /* 0x000128000c1e1100 */
[----:B--2---:R-:W-:Y:S04]  /*2de30*/  STL [R1+0x1078], R4 ;  /* 0x0010780401007387 */ /* 0x004fe80000100800 */
[----:B------:R-:W2:Y:S01]  /*2de40*/  LDL R17, [R1+0xbac] ;  /* 0x000bac0001117983 */ /* 0x000ea20000100800 */
[----:B------:R-:W-:Y:S01]  /*2de50*/  ISETP.GT.AND P3, PT, R9, 0x47, PT ;  /* 0x000000470900780c */ /* 0x000fe20003f64270 */
[----:B0-----:R-:W-:Y:S01]  /*2de60*/  @P4 IMAD.MOV.U32 R10, RZ, RZ, R21 ;  /* 0x000000ffff0a4224 */ /* 0x001fe200078e0015 */
[----:B------:R-:W-:Y:S01]  /*2de70*/  PRMT R27, RZ, 0x7610, R27 ;  /* 0x00007610ff1b7816 */ /* 0x000fe2000000001b */
[----:B------:R-:W-:Y:S01]  /*2de80*/  @P4 IMAD.MOV.U32 R11, RZ, RZ, R24 ;  /* 0x000000ffff0b4224 */ /* 0x000fe200078e0018 */
[----:B------:R-:W-:Y:S01]  /*2de90*/  PRMT R25, RZ, 0x7610, R25 ;  /* 0x00007610ff197816 */ /* 0x000fe20000000019 */
[----:B------:R-:W2:Y:S04]  /*2dea0*/  LDL R19, [R1+0xbb4] ;  /* 0x000bb40001137983 */ /* 0x000ea80000100800 */
[----:B------:R0:W2:Y:S04]  /*2deb0*/  @P4 LDG.E.U8 R27, desc[UR20][R10.64] ;  /* 0x000000140a1b4981 */ /* 0x0000a8000c1e1100 */
[----:B------:R-:W2:Y:S01]  /*2dec0*/  LDL R14, [R1+0xbb8] ;  /* 0x000bb800010e7983 */ /* 0x000ea20000100800 */
[----:B0-----:R-:W-:-:S03]  /*2ded0*/  @P3 IMAD.MOV.U32 R10, RZ, RZ, R13 ;  /* 0x000000ffff0a3224 */ /* 0x001fc600078e000d */
[----:B---3--:R-:W-:Y:S04]  /*2dee0*/  STL [R1+0x107c], R5 ;  /* 0x00107c0501007387 */ /* 0x008fe80000100800 */
[----:B----4-:R0:W-:Y:S04]  /*2def0*/  STL [R1+0x274], R28 ;  /* 0x0002741c01007387 */ /* 0x0101e80000100800 */
[----:B------:R-:W3:Y:S04]  /*2df00*/  LDL R21, [R1+0xbc0] ;  /* 0x000bc00001157983 */ /* 0x000ee80000100800 */
[----:B------:R-:W4:Y:S04]  /*2df10*/  LDL R24, [R1+0xbc8] ;  /* 0x000bc80001187983 */ /* 0x000f280000100800 */
[----:B0-----:R-:W4:Y:S01]  /*2df20*/  LDL R28, [R1+0xbbc] ;  /* 0x000bbc00011c7983 */ /* 0x001f220000100800 */
[----:B--2---:R-:W-:-:S05]  /*2df30*/  @P3 IMAD.MOV.U32 R11, RZ, RZ, R17 ;  /* 0x000000ffff0b3224 */ /* 0x004fca00078e0011 */
[----:B------:R0:W2:Y:S04]  /*2df40*/  @P3 LDG.E.U8 R25, desc[UR20][R10.64] ;  /* 0x000000140a193981 */ /* 0x0000a8000c1e1100 */
[----:B------:R1:W-:Y:S01]  /*2df50*/  STL [R1+0x270], R27 ;  /* 0x0002701b01007387 */ /* 0x0003e20000100800 */
[----:B------:R-:W-:-:S03]  /*2df60*/  ISETP.GT.AND P1, PT, R9, 0x48, PT ;  /* 0x000000480900780c */ /* 0x000fc60003f24270 */
[----:B------:R-:W2:Y:S04]  /*2df70*/  LDL R17, [R1+0xbcc] ;  /* 0x000bcc0001117983 */ /* 0x000ea80000100800 */
[----:B------:R-:W2:Y:S04]  /*2df80*/  LDL R13, [R1+0xbd0] ;  /* 0x000bd000010d7983 */ /* 0x000ea80000100800 */
[----:B-1----:R-:W2:Y:S01]  /*2df90*/  LDL R27, [R1+0xbc4] ;  /* 0x000bc400011b7983 */ /* 0x002ea20000100800 */
[----:B------:R-:W-:Y:S01]  /*2dfa0*/  PRMT R33, RZ, 0x7610, R33 ;  /* 0x00007610ff217816 */ /* 0x000fe20000000021 */
[----:B0-----:R-:W-:-:S02]  /*2dfb0*/  @P3 IMAD.MOV.U32 R10, RZ, RZ, R14 ;  /* 0x000000ffff0a3224 */ /* 0x001fc400078e000e */
[----:B------:R-:W-:Y:S01]  /*2dfc0*/  STL [R1+0x10], R36 ;  /* 0x0000102401007387 */ /* 0x000fe20000100800 */
[----:B------:R-:W-:-:S05]  /*2dfd0*/  @P3 IMAD.MOV.U32 R11, RZ, RZ, R19 ;  /* 0x000000ffff0b3224 */ /* 0x000fca00078e0013 */
[----:B------:R3:W2:Y:S01]  /*2dfe0*/  @P3 LDG.E.U8 R33, desc[UR20][R10.64] ;  /* 0x000000140a213981 */ /* 0x0006a2000c1e1100 */
[----:B------:R-:W-:Y:S01]  /*2dff0*/  PRMT R2, RZ, 0x7610, R2 ;  /* 0x00007610ff027816 */ /* 0x000fe20000000002 */
[----:B---3--:R-:W-:Y:S02]  /*2e000*/  @P1 IMAD.MOV.U32 R10, RZ, RZ, R21 ;  /* 0x000000ffff0a1224 */ /* 0x008fe400078e0015 */
[----:B----4-:R-:W-:-:S05]  /*2e010*/  @P1 IMAD.MOV.U32 R11, RZ, RZ, R28 ;  /* 0x000000ffff0b1224 */ /* 0x010fca00078e001c */
[----:B------:R0:W3:Y:S04]  /*2e020*/  @P1 LDG.E.U8 R2, desc[UR20][R10.64] ;  /* 0x000000140a021981 */ /* 0x0000e8000c1e1100 */
[----:B--2---:R1:W-:Y:S04]  /*2e030*/  STL [R1+0x26c], R25 ;  /* 0x00026c1901007387 */ /* 0x0043e80000100800 */
[----:B------:R-:W2:Y:S04]  /*2e040*/  LDL R14, [R1+0xbd8] ;  /* 0x000bd800010e7983 */ /* 0x000ea80000100800 */
[----:B------:R-:W4:Y:S04]  /*2e050*/  LDL R19, [R1+0xbe0] ;  /* 0x000be00001137983 */ /* 0x000f280000100800 */
[----:B-1----:R-:W4:Y:S04]  /*2e060*/  LDL R25, [R1+0xbd4] ;  /* 0x000bd40001197983 */ /* 0x002f280000100800 */
[----:B------:R-:W4:Y:S01]  /*2e070*/  LDL R28, [R1+0xbdc] ;  /* 0x000bdc00011c7983 */ /* 0x000f220000100800 */
[C---:B------:R-:W-:Y:S01]  /*2e080*/  ISETP.GT.AND P4, PT, R9.reuse, 0x49, PT ;  /* 0x000000490900780c */ /* 0x040fe20003f84270 */
[----:B0-----:R-:W-:Y:S01]  /*2e090*/  @P1 IMAD.MOV.U32 R10, RZ, RZ, R24 ;  /* 0x000000ffff0a1224 */ /* 0x001fe200078e0018 */
[----:B------:R-:W-:Y:S01]  /*2e0a0*/  PRMT R0, RZ, 0x7610, R0 ;  /* 0x00007610ff007816 */ /* 0x000fe20000000000 */
[----:B------:R-:W-:Y:S01]  /*2e0b0*/  @P1 IMAD.MOV.U32 R11, RZ, RZ, R27 ;  /* 0x000000ffff0b1224 */ /* 0x000fe200078e001b */
[----:B------:R-:W-:Y:S01]  /*2e0c0*/  ISETP.GT.AND P3, PT, R9, 0x4a, PT ;  /* 0x0000004a0900780c */ /* 0x000fe20003f64270 */
[----:B------:R-:W4:Y:S01]  /*2e0d0*/  LDL R21, [R1+0xbe8] ;  /* 0x000be80001157983 */ /* 0x000f220000100800 */
[----:B------:R-:W-:-:S03]  /*2e0e0*/  PRMT R93, RZ, 0x7610, R93 ;  /* 0x00007610ff5d7816 */ /* 0x000fc6000000005d */
[----:B------:R0:W4:Y:S01]  /*2e0f0*/  @P1 LDG.E.U8 R0, desc[UR20][R10.64] ;  /* 0x000000140a001981 */ /* 0x000122000c1e1100 */
[----:B------:R-:W-:-:S03]  /*2e100*/  PRMT R92, RZ, 0x7610, R92 ;  /* 0x00007610ff5c7816 */ /* 0x000fc6000000005c */
[----:B0-----:R-:W-:Y:S02]  /*2e110*/  @P4 IMAD.MOV.U32 R10, RZ, RZ, R13 ;  /* 0x000000ffff0a4224 */ /* 0x001fe400078e000d */
[----:B------:R-:W-:-:S05]  /*2e120*/  @P4 IMAD.MOV.U32 R11, RZ, RZ, R17 ;  /* 0x000000ffff0b4224 */ /* 0x000fca00078e0011 */
[----:B------:R2:W4:Y:S01]  /*2e130*/  @P4 LDG.E.U8 R93, desc[UR20][R10.64] ;  /* 0x000000140a5d4981 */ /* 0x000522000c1e1100 */
[----:B------:R-:W-:-:S03]  /*2e140*/  PRMT R91, RZ, 0x7610, R91 ;  /* 0x00007610ff5b7816 */ /* 0x000fc6000000005b */
[----:B---3--:R-:W-:Y:S04]  /*2e150*/  STL [R1+0x10cc], R2 ;  /* 0x0010cc0201007387 */ /* 0x008fe80000100800 */
[----:B------:R-:W3:Y:S01]  /*2e160*/  LDL R27, [R1+0xbe4] ;  /* 0x000be400011b7983 */ /* 0x000ee20000100800 */
[----:B--2---:R-:W-:Y:S02]  /*2e170*/  @P4 IMAD.MOV.U32 R10, RZ, RZ, R14 ;  /* 0x000000ffff0a4224 */ /* 0x004fe400078e000e */
[----:B----4-:R-:W-:-:S05]  /*2e180*/  @P4 IMAD.MOV.U32 R11, RZ, RZ, R25 ;  /* 0x000000ffff0b4224 */ /* 0x010fca00078e0019 */
[----:B------:R0:W2:Y:S02]  /*2e190*/  @P4 LDG.E.U8 R92, desc[UR20][R10.64] ;  /* 0x000000140a5c4981 */ /* 0x0000a4000c1e1100 */
[----:B0-----:R-:W-:Y:S02]  /*2e1a0*/  @P3 IMAD.MOV.U32 R10, RZ, RZ, R19 ;  /* 0x000000ffff0a3224 */ /* 0x001fe400078e0013 */
[----:B------:R-:W-:-:S05]  /*2e1b0*/  @P3 IMAD.MOV.U32 R11, RZ, RZ, R28 ;  /* 0x000000ffff0b3224 */ /* 0x000fca00078e001c */
[----:B------:R0:W4:Y:S04]  /*2e1c0*/  @P3 LDG.E.U8 R91, desc[UR20][R10.64] ;  /* 0x000000140a5b3981 */ /* 0x000128000c1e1100 */
[----:B------:R-:W-:Y:S04]  /*2e1d0*/  STL [R1+0x10d0], R0 ;  /* 0x0010d00001007387 */ /* 0x000fe80000100800 */
[----:B------:R-:W2:Y:S04]  /*2e1e0*/  LDL R24, [R1+0xbec] ;  /* 0x000bec0001187983 */ /* 0x000ea80000100800 */
[----:B------:R-:W2:Y:S04]  /*2e1f0*/  LDL R17, [R1+0xbf0] ;  /* 0x000bf00001117983 */ /* 0x000ea80000100800 */
[----:B------:R-:W2:Y:S04]  /*2e200*/  LDL R13, [R1+0xbf8] ;  /* 0x000bf800010d7983 */ /* 0x000ea80000100800 */
[----:B------:R-:W-:Y:S04]  /*2e210*/  STL [R1+0x10c8], R93 ;  /* 0x0010c85d01007387 */ /* 0x000fe80000100800 */
[----:B------:R-:W2:Y:S04]  /*2e220*/  LDL R25, [R1+0xbf4] ;  /* 0x000bf40001197983 */ /* 0x000ea80000100800 */
[----:B------:R-:W2:Y:S04]  /*2e230*/  LDL R14, [R1+0xc00] ;  /* 0x000c0000010e7983 */ /* 0x000ea80000100800 */
[----:B------:R-:W2:Y:S04]  /*2e240*/  LDL R19, [R1+0xbfc] ;  /* 0x000bfc0001137983 */ /* 0x000ea80000100800 */
[----:B------:R-:W2:Y:S04]  /*2e250*/  LDL R28, [R1+0xc08] ;  /* 0x000c0800011c7983 */ /* 0x000ea80000100800 */
[----:B------:R1:W-:Y:S01]  /*2e260*/  STL [R1+0x268], R33 ;  /* 0x0002682101007387 */ /* 0x0003e20000100800 */
[----:B------:R-:W-:Y:S01]  /*2e270*/  PRMT R90, RZ, 0x7610, R90 ;  /* 0x00007610ff5a7816 */ /* 0x000fe2000000005a */
[----:B0-----:R-:W-:-:S02]  /*2e280*/  @P3 IMAD.MOV.U32 R10, RZ, RZ, R21 ;  /* 0x000000ffff0a3224 */ /* 0x001fc400078e0015 */
[----:B---3--:R-:W-:-:S05]  /*2e290*/  @P3 IMAD.MOV.U32 R11, RZ, RZ, R27 ;  /* 0x000000ffff0b3224 */ /* 0x008fca00078e001b */
[----:B------:R2:W3:Y:S04]  /*2e2a0*/  @P3 LDG.E.U8 R90, desc[UR20][R10.64] ;  /* 0x000000140a5a3981 */ /* 0x0004e8000c1e1100 */
[----:B----4-:R-:W-:Y:S04]  /*2e2b0*/  STL [R1+0x10bc], R91 ;  /* 0x0010bc5b01007387 */ /* 0x010fe80000100800 */
[----:B-1----:R-:W4:Y:S04]  /*2e2c0*/  LDL R33, [R1+0xc04] ;  /* 0x000c040001217983 */ /* 0x002f280000100800 */
[----:B------:R-:W4:Y:S04]  /*2e2d0*/  LDL R27, [R1+0xc0c] ;  /* 0x000c0c00011b7983 */ /* 0x000f280000100800 */
[----:B------:R-:W4:Y:S01]  /*2e2e0*/  LDL R21, [R1+0xc10] ;  /* 0x000c100001157983 */ /* 0x000f220000100800 */
[----:B------:R-:W-:-:S02]  /*2e2f0*/  ISETP.GT.AND P1, PT, R9, 0x4b, PT ;  /* 0x0000004b0900780c */ /* 0x000fc40003f24270 */
[----:B------:R-:W-:Y:S02]  /*2e300*/  ISETP.GT.AND P4, PT, R9, 0x4c, PT ;  /* 0x0000004c0900780c */ /* 0x000fe40003f84270 */
[----:B------:R-:W-:Y:S02]  /*2e310*/  PRMT R89, RZ, 0x7610, R89 ;  /* 0x00007610ff597816 */ /* 0x000fe40000000059 */
[----:B------:R-:W-:-:S07]  /*2e320*/  PRMT R88, RZ, 0x7610, R88 ;  /* 0x00007610ff587816 */ /* 0x000fce0000000058 */
[----:B--2---:R-:W-:Y:S02]  /*2e330*/  @P1 IMAD.MOV.U32 R10, RZ, RZ, R17 ;  /* 0x000000ffff0a1224 */ /* 0x004fe400078e0011 */
[----:B------:R-:W-:-:S05]  /*2e340*/  @P1 IMAD.MOV.U32 R11, RZ, RZ, R24 ;  /* 0x000000ffff0b1224 */ /* 0x000fca00078e0018 */
[----:B------:R0:W2:Y:S01]  /*2e350*/  @P1 LDG.E.U8 R89, desc[UR20][R10.64] ;  /* 0x000000140a591981 */ /* 0x0000a2000c1e1100 */
[----:B------:R-:W-:Y:S01]  /*2e360*/  PRMT R87, RZ, 0x7610, R87 ;  /* 0x00007610ff577816 */ /* 0x000fe20000000057 */
[----:B0-----:R-:W-:Y:S02]  /*2e370*/  @P1 IMAD.MOV.U32 R10, RZ, RZ, R13 ;  /* 0x000000ffff0a1224 */ /* 0x001fe400078e000d */
[----:B------:R-:W-:-:S05]  /*2e380*/  @P1 IMAD.MOV.U32 R11, RZ, RZ, R25 ;  /* 0x000000ffff0b1224 */ /* 0x000fca00078e0019 */
[----:B------:R0:W2:Y:S01]  /*2e390*/  @P1 LDG.E.U8 R88, desc[UR20][R10.64] ;  /* 0x000000140a581981 */ /* 0x0000a2000c1e1100 */
[----:B------:R-:W-:Y:S01]  /*2e3a0*/  PRMT R86, RZ, 0x7610, R86 ;  /* 0x00007610ff567816 */ /* 0x000fe20000000056 */
[----:B0-----:R-:W-:Y:S02]  /*2e3b0*/  @P4 IMAD.MOV.U32 R10, RZ, RZ, R14 ;  /* 0x000000ffff0a4224 */ /* 0x001fe400078e000e */
[----:B------:R-:W-:-:S05]  /*2e3c0*/  @P4 IMAD.MOV.U32 R11, RZ, RZ, R19 ;  /* 0x000000ffff0b4224 */ /* 0x000fca00078e0013 */
[----:B------:R0:W2:Y:S02]  /*2e3d0*/  @P4 LDG.E.U8 R87, desc[UR20][R10.64] ;  /* 0x000000140a574981 */ /* 0x0000a4000c1e1100 */
[----:B0-----:R-:W-:Y:S02]  /*2e3e0*/  @P4 IMAD.MOV.U32 R10, RZ, RZ, R28 ;  /* 0x000000ffff0a4224 */ /* 0x001fe400078e001c */
[----:B---3--:R-:W-:Y:S01]  /*2e3f0*/  STL [R1+0x10c0], R90 ;  /* 0x0010c05a01007387 */ /* 0x008fe20000100800 */
[----:B------:R-:W-:-:S03]  /*2e400*/  ISETP.GT.AND P3, PT, R9, 0x4d, PT ;  /* 0x0000004d0900780c */ /* 0x000fc60003f64270 */
[----:B------:R-:W3:Y:S04]  /*2e410*/  LDL R24, [R1+0xc14] ;  /* 0x000c140001187983 */ /* 0x000ee80000100800 */
[----:B------:R-:W3:Y:S04]  /*2e420*/  LDL R17, [R1+0xc18] ;  /* 0x000c180001117983 */ /* 0x000ee80000100800 */
[----:B------:R-:W3:Y:S04]  /*2e430*/  LDL R25, [R1+0xc1c] ;  /* 0x000c1c0001197983 */ /* 0x000ee80000100800 */
[----:B------:R-:W3:Y:S01]  /*2e440*/  LDL R13, [R1+0xc20] ;  /* 0x000c2000010d7983 */ /* 0x000ee20000100800 */
[----:B------:R-:W-:-:S03]  /*2e450*/  PRMT R85, RZ, 0x7610, R85 ;  /* 0x00007610ff557816 */ /* 0x000fc60000000055 */
[----:B------:R-:W3:Y:S04]  /*2e460*/  LDL R19, [R1+0xc24] ;  /* 0x000c240001137983 */ /* 0x000ee80000100800 */
[----:B------:R-:W3:Y:S01]  /*2e470*/  LDL R14, [R1+0xc28] ;  /* 0x000c2800010e7983 */ /* 0x000ee20000100800 */
[----:B----4-:R-:W-:-:S05]  /*2e480*/  @P4 IMAD.MOV.U32 R11, RZ, RZ, R33 ;  /* 0x000000ffff0b4224 */ /* 0x010fca00078e0021 */
[----:B------:R0:W4:Y:S02]  /*2e490*/  @P4 LDG.E.U8 R86, desc[UR20][R10.64] ;  /* 0x000000140a564981 */ /* 0x000124000c1e1100 */
[----:B0-----:R-:W-:Y:S02]  /*2e4a0*/  @P3 IMAD.MOV.U32 R10, RZ, RZ, R21 ;  /* 0x000000ffff0a3224 */ /* 0x001fe400078e0015 */
[----:B------:R-:W-:-:S05]  /*2e4b0*/  @P3 IMAD.MOV.U32 R11, RZ, RZ, R27 ;  /* 0x000000ffff0b3224 */ /* 0x000fca00078e001b */
[----:B------:R3:W4:Y:S01]  /*2e4c0*/  @P3 LDG.E.U8 R85, desc[UR20][R10.64] ;  /* 0x000000140a553981 */ /* 0x000722000c1e1100 */
[----:B------:R-:W-:Y:S02]  /*2e4d0*/  ISETP.GT.AND P1, PT, R9, 0x4e, PT ;  /* 0x0000004e0900780c */ /* 0x000fe40003f24270 */
[----:B------:R-:W-:Y:S02]  /*2e4e0*/  PRMT R84, RZ, 0x7610, R84 ;  /* 0x00007610ff547816 */ /* 0x000fe40000000054 */
[----:B------:R-:W-:Y:S01]  /*2e4f0*/  PRMT R23, RZ, 0x7610, R23 ;  /* 0x00007610ff177816 */ /* 0x000fe20000000017 */
[----:B--2---:R-:W-:Y:S01]  /*2e500*/  STL [R1+0x1088], R87 ;  /* 0x0010885701007387 */ /* 0x004fe20000100800 */
[----:B---3--:R-:W-:Y:S02]  /*2e510*/  @P3 IMAD.MOV.U32 R11, RZ, RZ, R24 ;  /* 0x000000ffff0b3224 */ /* 0x008fe400078e0018 */
[----:B------:R-:W-:-:S05]  /*2e520*/  @P3 IMAD.MOV.U32 R10, RZ, RZ, R17 ;  /* 0x000000ffff0a3224 */ /* 0x000fca00078e0011 */
[----:B------:R0:W2:Y:S02]  /*2e530*/  @P3 LDG.E.U8 R84, desc[UR20][R10.64] ;  /* 0x000000140a543981 */ /* 0x0000a4000c1e1100 */
[----:B0-----:R-:W-:Y:S02]  /*2e540*/  @P1 IMAD.MOV.U32 R10, RZ, RZ, R13 ;  /* 0x000000ffff0a1224 */ /* 0x001fe400078e000d */
[----:B------:R-:W-:-:S05]  /*2e550*/  @P1 IMAD.MOV.U32 R11, RZ, RZ, R25 ;  /* 0x000000ffff0b1224 */ /* 0x000fca00078e0019 */
[----:B------:R0:W3:Y:S04]  /*2e560*/  @P1 LDG.E.U8 R23, desc[UR20][R10.64] ;  /* 0x000000140a171981 */ /* 0x0000e8000c1e1100 */
[----:B----4-:R-:W-:Y:S04]  /*2e570*/  STL [R1+0x108c], R86 ;  /* 0x00108c5601007387 */ /* 0x010fe80000100800 */
[----:B------:R-:W4:Y:S04]  /*2e580*/  LDL R27, [R1+0xc2c] ;  /* 0x000c2c00011b7983 */ /* 0x000f280000100800 */
[----:B------:R-:W4:Y:S04]  /*2e590*/  LDL R21, [R1+0xc30] ;  /* 0x000c300001157983 */ /* 0x000f280000100800 */
[----:B------:R-:W-:Y:S04]  /*2e5a0*/  STL [R1+0x1080], R85 ;  /* 0x0010805501007387 */ /* 0x000fe80000100800 */
[----:B------:R-:W4:Y:S04]  /*2e5b0*/  LDL R24, [R1+0xc34] ;  /* 0x000c340001187983 */ /* 0x000f280000100800 */
[----:B------:R-:W4:Y:S01]  /*2e5c0*/  LDL R17, [R1+0xc38] ;  /* 0x000c380001117983 */ /* 0x000f220000100800 */
[----:B------:R-:W-:Y:S01]  /*2e5d0*/  ISETP.GT.AND P4, PT, R9, 0x4f, PT ;  /* 0x0000004f0900780c */ /* 0x000fe20003f84270 */
[----:B0-----:R-:W-:Y:S01]  /*2e5e0*/  @P1 IMAD.MOV.U32 R10, RZ, RZ, R14 ;  /* 0x000000ffff0a1224 */ /* 0x001fe200078e000e */
[----:B------:R-:W-:Y:S01]  /*2e5f0*/  PRMT R32, RZ, 0x7610, R32 ;  /* 0x00007610ff207816 */ /* 0x000fe20000000020 */
[----:B------:R-:W-:Y:S01]  /*2e600*/  @P1 IMAD.MOV.U32 R11, RZ, RZ, R19 ;  /* 0x000000ffff0b1224 */ /* 0x000fe200078e0013 */
[----:B------:R-:W-:-:S04]  /*2e610*/  PRMT R26, RZ, 0x7610, R26 ;  /* 0x00007610ff1a7816 */ /* 0x000fc8000000001a */
[----:B------:R4:W4:Y:S01]  /*2e620*/  @P1 LDG.E.U8 R32, desc[UR20][R10.64] ;  /* 0x000000140a201981 */ /* 0x000922000c1e1100 */
[----:B------:R-:W-:-:S03]  /*2e630*/  PRMT R31, RZ, 0x7610, R31 ;  /* 0x00007610ff1f7816 */ /* 0x000fc6000000001f */
[----:B--2---:R-:W-:Y:S04]  /*2e640*/  STL [R1+0x1084], R84 ;  /* 0x0010845401007387 */ /* 0x004fe80000100800 */
[----:B------:R-:W2:Y:S04]  /*2e650*/  LDL R25, [R1+0xc3c] ;  /* 0x000c3c0001197983 */ /* 0x000ea80000100800 */
[----:B------:R-:W2:Y:S04]  /*2e660*/  LDL R13, [R1+0xc40] ;  /* 0x000c4000010d7983 */ /* 0x000ea80000100800 */
[----:B---3--:R0:W-:Y:S04]  /*2e670*/  STL [R1+0x264], R23 ;  /* 0x0002641701007387 */ /* 0x0081e80000100800 */
[----:B------:R-:W3:Y:S04]  /*2e680*/  LDL R14, [R1+0xc48] ;  /* 0x000c4800010e7983 */ /* 0x000ee80000100800 */
[----:B------:R-:W3:Y:S04]  /*2e690*/  LDL R19, [R1+0xc50] ;  /* 0x000c500001137983 */ /* 0x000ee80000100800 */
[----:B0-----:R-:W3:Y:S04]  /*2e6a0*/  LDL R23, [R1+0xc44] ;  /* 0x000c440001177983 */ /* 0x001ee80000100800 */
[----:B------:R-:W3:Y:S01]  /*2e6b0*/  LDL R28, [R1+0xc4c] ;  /* 0x000c4c00011c7983 */ /* 0x000ee20000100800 */
[----:B----4-:R-:W-:-:S03]  /*2e6c0*/  @P4 IMAD.MOV.U32 R11, RZ, RZ, R27 ;  /* 0x000000ffff0b4224 */ /* 0x010fc600078e001b */
[----:B------:R-:W4:Y:S01]  /*2e6d0*/  LDL R27, [R1+0xc54] ;  /* 0x000c5400011b7983 */ /* 0x000f220000100800 */
[----:B------:R-:W-:-:S03]  /*2e6e0*/  @P4 IMAD.MOV.U32 R10, RZ, RZ, R21 ;  /* 0x000000ffff0a4224 */ /* 0x000fc600078e0015 */
[----:B------:R-:W4:Y:S04]  /*2e6f0*/  LDL R21, [R1+0xc58] ;  /* 0x000c580001157983 */ /* 0x000f280000100800 */
[----:B------:R0:W4:Y:S02]  /*2e700*/  @P4 LDG.E.U8 R26, desc[UR20][R10.64] ;  /* 0x000000140a1a4981 */ /* 0x000124000c1e1100 */
[----:B0-----:R-:W-:Y:S02]  /*2e710*/  @P4 IMAD.MOV.U32 R11, RZ, RZ, R24 ;  /* 0x000000ffff0b4224 */ /* 0x001fe400078e0018 */
[----:B------:R-:W-:-:S05]  /*2e720*/  @P4 IMAD.MOV.U32 R10, RZ, RZ, R17 ;  /* 0x000000ffff0a4224 */ /* 0x000fca00078e0011 */
[----:B------:R2:W4:Y:S01]  /*2e730*/  @P4 LDG.E.U8 R31, desc[UR20][R10.64] ;  /* 0x000000140a1f4981 */ /* 0x000522000c1e1100 */
[C---:B------:R-:W-:Y:S02]  /*2e740*/  ISETP.GT.AND P3, PT, R9.reuse, 0x50, PT ;  /* 0x000000500900780c */ /* 0x040fe40003f64270 */
[----:B------:R-:W-:Y:S02]  /*2e750*/  ISETP.GT.AND P1, PT, R9, 0x51, PT ;  /* 0x000000510900780c */ /* 0x000fe40003f24270 */
[----:B------:R-:W-:Y:S02]  /*2e760*/  PRMT R83, RZ, 0x7610, R83 ;  /* 0x00007610ff537816 */ /* 0x000fe40000000053 */
[----:B------:R-:W-:Y:S02]  /*2e770*/  PRMT R82, RZ, 0x7610, R82 ;  /* 0x00007610ff527816 */ /* 0x000fe40000000052 */
[----:B------:R-:W-:-:S05]  /*2e780*/  PRMT R81, RZ, 0x7610, R81 ;  /* 0x00007610ff517816 */ /* 0x000fca0000000051 */
[----:B--2---:R-:W-:Y:S02]  /*2e790*/  @P3 IMAD.MOV.U32 R11, RZ, RZ, R25 ;  /* 0x000000ffff0b3224 */ /* 0x004fe400078e0019 */
[----:B------:R-:W-:-:S05]  /*2e7a0*/  @P3 IMAD.MOV.U32 R10, RZ, RZ, R13 ;  /* 0x000000ffff0a3224 */ /* 0x000fca00078e000d */
[----:B------:R3:W2:Y:S02]  /*2e7b0*/  @P3 LDG.E.U8 R83, desc[UR20][R10.64] ;  /* 0x000000140a533981 */ /* 0x0006a4000c1e1100 */
[----:B---3--:R-:W-:Y:S02]  /*2e7c0*/  @P3 IMAD.MOV.U32 R10, RZ, RZ, R14 ;  /* 0x000000ffff0a3224 */ /* 0x008fe400078e000e */
[----:B------:R-:W-:-:S05]  /*2e7d0*/  @P3 IMAD.MOV.U32 R11, RZ, RZ, R23 ;  /* 0x000000ffff0b3224 */ /* 0x000fca00078e0017 */
[----:B------:R0:W3:Y:S02]  /*2e7e0*/  @P3 LDG.E.U8 R82, desc[UR20][R10.64] ;  /* 0x000000140a523981 */ /* 0x0000e4000c1e1100 */
[----:B0-----:R-:W-:Y:S02]  /*2e7f0*/  @P1 IMAD.MOV.U32 R10, RZ, RZ, R19 ;  /* 0x000000ffff0a1224 */ /* 0x001fe400078e0013 */
[----:B------:R-:W-:-:S05]  /*2e800*/  @P1 IMAD.MOV.U32 R11, RZ, RZ, R28 ;  /* 0x000000ffff0b1224 */ /* 0x000fca00078e001c */
[----:B------:R0:W2:Y:S04]  /*2e810*/  @P1 LDG.E.U8 R81, desc[UR20][R10.64] ;  /* 0x000000140a511981 */ /* 0x0000a8000c1e1100 */
[----:B----4-:R1:W-:Y:S04]  /*2e820*/  STL [R1+0x25c], R26 ;  /* 0x00025c1a01007387 */ /* 0x0103e80000100800 */
[----:B------:R-:W4:Y:S04]  /*2e830*/  LDL R17, [R1+0xc60] ;  /* 0x000c600001117983 */ /* 0x000f280000100800 */
[----:B------:R-:W2:Y:S04]  /*2e840*/  LDL R24, [R1+0xc68] ;  /* 0x000c680001187983 */ /* 0x000ea80000100800 */
[----:B-1----:R-:W2:Y:S04]  /*2e850*/  LDL R26, [R1+0xc5c] ;  /* 0x000c5c00011a7983 */ /* 0x002ea80000100800 */
[----:B------:R-:W3:Y:S04]  /*2e860*/  LDL R25, [R1+0xc64] ;  /* 0x000c640001197983 */ /* 0x000ee80000100800 */
[----:B------:R-:W3:Y:S04]  /*2e870*/  LDL R13, [R1+0xc70] ;  /* 0x000c7000010d7983 */ /* 0x000ee80000100800 */
[----:B------:R-:W3:Y:S04]  /*2e880*/  LDL R23, [R1+0xc6c] ;  /* 0x000c6c0001177983 */ /* 0x000ee80000100800 */
[----:B------:R-:W3:Y:S04]  /*2e890*/  LDL R14, [R1+0xc78] ;  /* 0x000c7800010e7983 */ /* 0x000ee80000100800 */
[----:B------:R-:W3:Y:S04]  /*2e8a0*/  LDL R19, [R1+0xc74] ;  /* 0x000c740001137983 */ /* 0x000ee80000100800 */
[----:B------:R-:W3:Y:S04]  /*2e8b0*/  LDL R28, [R1+0xc80] ;  /* 0x000c8000011c7983 */ /* 0x000ee80000100800 */
[----:B------:R-:W-:Y:S04]  /*2e8c0*/  STL [R1+0x260], R32 ;  /* 0x0002602001007387 */ /* 0x000fe80000100800 */
[----:B------:R1:W-:Y:S01]  /*2e8d0*/  STL [R1+0x258], R31 ;  /* 0x0002581f01007387 */ /* 0x0003e20000100800 */
[----:B0-----:R-:W-:-:S02]  /*2e8e0*/  @P1 IMAD.MOV.U32 R10, RZ, RZ, R21 ;  /* 0x000000ffff0a1224 */ /* 0x001fc400078e0015 */
[----:B------:R-:W-:Y:S01]  /*2e8f0*/  @P1 IMAD.MOV.U32 R11, RZ, RZ, R27 ;  /* 0x000000ffff0b1224 */ /* 0x000fe200078e001b */
[----:B------:R-:W3:Y:S04]  /*2e900*/  LDL R21, [R1+0xc88] ;  /* 0x000c880001157983 */ /* 0x000ee80000100800 */
[----:B------:R-:W3:Y:S04]  /*2e910*/  LDL R27, [R1+0xc84] ;  /* 0x000c8400011b7983 */ /* 0x000ee80000100800 */
[----:B-1----:R-:W3:Y:S01]  /*2e920*/  LDL R31, [R1+0xc7c] ;  /* 0x000c7c00011f7983 */ /* 0x002ee20000100800 */
[----:B------:R-:W-:-:S02]  /*2e930*/  ISETP.GT.AND P4, PT, R9, 0x52, PT ;  /* 0x000000520900780c */ /* 0x000fc40003f84270 */
[----:B------:R-:W-:Y:S02]  /*2e940*/  PRMT R80, RZ, 0x7610, R80 ;  /* 0x00007610ff507816 */ /* 0x000fe40000000050 */
[C---:B------:R-:W-:Y:S02]  /*2e950*/  ISETP.GT.AND P3, PT, R9.reuse, 0x53, PT ;  /* 0x000000530900780c */ /* 0x040fe40003f64270 */
[----:B------:R-:W-:Y:S02]  /*2e960*/  PRMT R79, RZ, 0x7610, R79 ;  /* 0x00007610ff4f7816 */ /* 0x000fe4000000004f */
[----:B------:R4:W3:Y:S01]  /*2e970*/  @P1 LDG.E.U8 R80, desc[UR20][R10.64] ;  /* 0x000000140a501981 */ /* 0x0008e2000c1e1100 */
[----:B------:R-:W-:Y:S02]  /*2e980*/  PRMT R78, RZ, 0x7610, R78 ;  /* 0x00007610ff4e7816 */ /* 0x000fe4000000004e */
[----:B------:R-:W-:Y:S02]  /*2e990*/  ISETP.GT.AND P1, PT, R9, 0x54, PT ;  /* 0x000000540900780c */ /* 0x000fe40003f24270 */
[----:B------:R-:W-:-:S02]  /*2e9a0*/  PRMT R77, RZ, 0x7610, R77 ;  /* 0x00007610ff4d7816 */ /* 0x000fc4000000004d */
[----:B------:R-:W-:Y:S02]  /*2e9b0*/  PRMT R76, RZ, 0x7610, R76 ;  /* 0x00007610ff4c7816 */ /* 0x000fe4000000004c */
[----:B------:R-:W-:Y:S02]  /*2e9c0*/  PRMT R75, RZ, 0x7610, R75 ;  /* 0x00007610ff4b7816 */ /* 0x000fe4000000004b */
[----:B------:R-:W-:Y:S01]  /*2e9d0*/  PRMT R74, RZ, 0x7610, R74 ;  /* 0x00007610ff4a7816 */ /* 0x000fe2000000004a */
[----:B----4-:R-:W-:Y:S02]  /*2e9e0*/  @P4 IMAD.MOV.U32 R10, RZ, RZ, R17 ;  /* 0x000000ffff0a4224 */ /* 0x010fe400078e0011 */
[----:B------:R-:W4:Y:S01]  /*2e9f0*/  LDL R17, [R1+0xc90] ;  /* 0x000c900001117983 */ /* 0x000f220000100800 */
[----:B--2---:R-:W-:-:S03]  /*2ea00*/  @P4 IMAD.MOV.U32 R11, RZ, RZ, R26 ;  /* 0x000000ffff0b4224 */ /* 0x004fc600078e001a */
[----:B------:R-:W2:Y:S04]  /*2ea10*/  LDL R26, [R1+0xc8c] ;  /* 0x000c8c00011a7983 */ /* 0x000ea80000100800 */
[----:B------:R0:W2:Y:S02]  /*2ea20*/  @P4 LDG.E.U8 R79, desc[UR20][R10.64] ;  /* 0x000000140a4f4981 */ /* 0x0000a4000c1e1100 */
[----:B0-----:R-:W-:Y:S02]  /*2ea30*/  @P4 IMAD.MOV.U32 R10, RZ, RZ, R24 ;  /* 0x000000ffff0a4224 */ /* 0x001fe400078e0018 */
[----:B---3--:R-:W-:Y:S01]  /*2ea40*/  @P4 IMAD.MOV.U32 R11, RZ, RZ, R25 ;  /* 0x000000ffff0b4224 */ /* 0x008fe200078e0019 */
[----:B------:R-:W3:Y:S04]  /*2ea50*/  LDL R24, [R1+0xc98] ;  /* 0x000c980001187983 */ /* 0x000ee80000100800 */
[----:B------:R0:W3:Y:S04]  /*2ea60*/  @P4 LDG.E.U8 R78, desc[UR20][R10.64] ;  /* 0x000000140a4e4981 */ /* 0x0000e8000c1e1100 */
[----:B------:R-:W3:Y:S01]  /*2ea70*/  LDL R25, [R1+0xc94] ;  /* 0x000c940001197983 */ /* 0x000ee20000100800 */
[----:B0-----:R-:W-:-:S02]  /*2ea80*/  @P3 IMAD.MOV.U32 R10, RZ, RZ, R13 ;  /* 0x000000ffff0a3224 */ /* 0x001fc400078e000d */
[----:B------:R-:W-:Y:S01]  /*2ea90*/  @P3 IMAD.MOV.U32 R11, RZ, RZ, R23 ;  /* 0x000000ffff0b3224 */ /* 0x000fe200078e0017 */
[----:B------:R-:W3:Y:S04]  /*2eaa0*/  LDL R13, [R1+0xca0] ;  /* 0x000ca000010d7983 */ /* 0x000ee80000100800 */
[----:B------:R0:W3:Y:S04]  /*2eab0*/  @P3 LDG.E.U8 R77, desc[UR20][R10.64] ;  /* 0x000000140a4d3981 */ /* 0x0000e8000c1e1100 */
[----:B------:R-:W3:Y:S01]  /*2eac0*/  LDL R23, [R1+0xc9c] ;  /* 0x000c9c0001177983 */ /* 0x000ee20000100800 */
[----:B0-----:R-:W-:-:S02]  /*2ead0*/  @P3 IMAD.MOV.U32 R10, RZ, RZ, R14 ;  /* 0x000000ffff0a3224 */ /* 0x001fc400078e000e */
[----:B------:R-:W-:Y:S01]  /*2eae0*/  @P3 IMAD.MOV.U32 R11, RZ, RZ, R19 ;  /* 0x000000ffff0b3224 */ /* 0x000fe200078e0013 */
[----:B------:R-:W-:Y:S01]  /*2eaf0*/  ISETP.GT.AND P4, PT, R9, 0x55, PT ;  /* 0x000000550900780c */ /* 0x000fe20003f84270 */
[----:B------:R-:W3:Y:S04]  /*2eb00*/  LDL R19, [R1+0xca4] ;  /* 0x000ca40001137983 */ /* 0x000ee80000100800 */
[----:B------:R0:W3:Y:S04]  /*2eb10*/  @P3 LDG.E.U8 R76, desc[UR20][R10.64] ;  /* 0x000000140a4c3981 */ /* 0x0000e8000c1e1100 */
[----:B------:R-:W3:Y:S01]  /*2eb20*/  LDL R14, [R1+0xca8] ;  /* 0x000ca800010e7983 */ /* 0x000ee20000100800 */
[----:B0-----:R-:W-:-:S02]  /*2eb30*/  @P1 IMAD.MOV.U32 R10, RZ, RZ, R28 ;  /* 0x000000ffff0a1224 */ /* 0x001fc400078e001c */
[----:B------:R-:W-:-:S05]  /*2eb40*/  @P1 IMAD.MOV.U32 R11, RZ, RZ, R31 ;  /* 0x000000ffff0b1224 */ /* 0x000fca00078e001f */
[----:B------:R0:W3:Y:S02]  /*2eb50*/  @P1 LDG.E.U8 R75, desc[UR20][R10.64] ;  /* 0x000000140a4b1981 */ /* 0x0000e4000c1e1100 */
[----:B0-----:R-:W-:Y:S02]  /*2eb60*/  @P1 IMAD.MOV.U32 R10, RZ, RZ, R21 ;  /* 0x000000ffff0a1224 */ /* 0x001fe400078e0015 */
[----:B------:R-:W-:-:S05]  /*2eb70*/  @P1 IMAD.MOV.U32 R11, RZ, RZ, R27 ;  /* 0x000000ffff0b1224 */ /* 0x000fca00078e001b */
[----:B------:R4:W3:Y:S01]  /*2eb80*/  @P1 LDG.E.U8 R74, desc[UR20][R10.64] ;  /* 0x000000140a4a1981 */ /* 0x0008e2000c1e1100 */
[----:B------:R-:W-:Y:S02]  /*2eb90*/  PRMT R73, RZ, 0x7610, R73 ;  /* 0x00007610ff497816 */ /* 0x000fe40000000049 */
[----:B------:R-:W-:Y:S02]  /*2eba0*/  ISETP.GT.AND P3, PT, R9, 0x56, PT ;  /* 0x000000560900780c */ /* 0x000fe40003f64270 */
[----:B------:R-:W-:Y:S02]  /*2ebb0*/  PRMT R72, RZ, 0x7610, R72 ;  /* 0x00007610ff487816 */ /* 0x000fe40000000048 */
[----:B------:R-:W-:Y:S01]  /*2ebc0*/  PRMT R22, RZ, 0x7610, R22 ;  /* 0x00007610ff167816 */ /* 0x000fe20000000016 */
[----:B----4-:R-:W-:Y:S02]  /*2ebd0*/  @P4 IMAD.MOV.U32 R10, RZ, RZ, R17 ;  /* 0x000000ffff0a4224 */ /* 0x010fe400078e0011 */
[----:B--2---:R-:W-:-:S05]  /*2ebe0*/  @P4 IMAD.MOV.U32 R11, RZ, RZ, R26 ;  /* 0x000000ffff0b4224 */ /* 0x004fca00078e001a */
[----:B------:R3:W2:Y:S02]  /*2ebf0*/  @P4 LDG.E.U8 R73, desc[UR20][R10.64] ;  /* 0x000000140a494981 */ /* 0x0006a4000c1e1100 */
[----:B---3--:R-:W-:Y:S02]  /*2ec00*/  @P4 IMAD.MOV.U32 R10, RZ, RZ, R24 ;  /* 0x000000ffff0a4224 */ /* 0x008fe400078e0018 */
[----:B------:R-:W-:-:S05]  /*2ec10*/  @P4 IMAD.MOV.U32 R11, RZ, RZ, R25 ;  /* 0x000000ffff0b4224 */ /* 0x000fca00078e0019 */
[----:B------:R0:W3:Y:S02]  /*2ec20*/  @P4 LDG.E.U8 R72, desc[UR20][R10.64] ;  /* 0x000000140a484981 */ /* 0x0000e4000c1e1100 */
[----:B0-----:R-:W-:Y:S02]  /*2ec30*/  @P3 IMAD.MOV.U32 R10, RZ, RZ, R13 ;  /* 0x000000ffff0a3224 */ /* 0x001fe400078e000d */
[----:B------:R-:W-:-:S05]  /*2ec40*/  @P3 IMAD.MOV.U32 R11, RZ, RZ, R23 ;  /* 0x000000ffff0b3224 */ /* 0x000fca00078e0017 */
[----:B------:R0:W4:Y:S04]  /*2ec50*/  @P3 LDG.E.U8 R22, desc[UR20][R10.64] ;  /* 0x000000140a163981 */ /* 0x000128000c1e1100 */
[----:B------:R-:W-:Y:S04]  /*2ec60*/  STL [R1+0x1090], R75 ;  /* 0x0010904b01007387 */ /* 0x000fe80000100800 */
        /* <DEDUP_REMOVED lines=15> */
[----:B---3--:R-:W-:Y:S04]  /*2ed60*/  STL [R1+0x10a0], R72 ;  /* 0x0010a04801007387 */ /* 0x008fe80000100800 */
[----:B------:R-:W3:Y:S04]  /*2ed70*/  LDL R24, [R1+0xcc4] ;  /* 0x000cc40001187983 */ /* 0x000ee80000100800 */
[----:B------:R-:W3:Y:S04]  /*2ed80*/  LDL R13, [R1+0xcc8] ;  /* 0x000cc800010d7983 */ /* 0x000ee80000100800 */
[----:B------:R-:W3:Y:S04]  /*2ed90*/  LDL R23, [R1+0xccc] ;  /* 0x000ccc0001177983 */ /* 0x000ee80000100800 */
[----:B------:R-:W3:Y:S01]  /*2eda0*/  LDL R19, [R1+0xcd0] ;  /* 0x000cd00001137983 */ /* 0x000ee20000100800 */
[----:B----4-:R-:W-:-:S02]  /*2edb0*/  @P1 IMAD.MOV.U32 R11, RZ, RZ, R28 ;  /* 0x000000ffff0b1224 */ /* 0x010fc400078e001c */
[----:B------:R-:W-:-:S05]  /*2edc0*/  @P1 IMAD.MOV.U32 R10, RZ, RZ, R21 ;  /* 0x000000ffff0a1224 */ /* 0x000fca00078e0015 */
[----:B------:R0:W4:Y:S02]  /*2edd0*/  @P1 LDG.E.U8 R20, desc[UR20][R10.64] ;  /* 0x000000140a141981 */ /* 0x000124000c1e1100 */
[----:B0-----:R-:W-:Y:S02]  /*2ede0*/  @P1 IMAD.MOV.U32 R11, RZ, RZ, R27 ;  /* 0x000000ffff0b1224 */ /* 0x001fe400078e001b */
[----:B------:R-:W-:-:S05]  /*2edf0*/  @P1 IMAD.MOV.U32 R10, RZ, RZ, R17 ;  /* 0x000000ffff0a1224 */ /* 0x000fca00078e0011 */
[----:B------:R2:W4:Y:S04]  /*2ee00*/  @P1 LDG.E.U8 R16, desc[UR20][R10.64] ;  /* 0x000000140a101981 */ /* 0x000528000c1e1100 */
[----:B------:R0:W-:Y:S04]  /*2ee10*/  STL [R1+0x254], R22 ;  /* 0x0002541601007387 */ /* 0x0001e80000100800 */
[----:B------:R-:W4:Y:S01]  /*2ee20*/  LDL R14, [R1+0xcd8] ;  /* 0x000cd800010e7983 */ /* 0x000f220000100800 */
[----:B------:R-:W-:-:S03]  /*2ee30*/  ISETP.GT.AND P4, PT, R9, 0x58, PT ;  /* 0x000000580900780c */ /* 0x000fc60003f84270 */
[----:B------:R-:W4:Y:S04]  /*2ee40*/  LDL R21, [R1+0xcdc] ;  /* 0x000cdc0001157983 */ /* 0x000f280000100800 */
[----:B0-----:R-:W4:Y:S01]  /*2ee50*/  LDL R22, [R1+0xcd4] ;  /* 0x000cd40001167983 */ /* 0x001f220000100800 */
[----:B------:R-:W-:Y:S02]  /*2ee60*/  ISETP.GT.AND P3, PT, R9, 0x59, PT ;  /* 0x000000590900780c */ /* 0x000fe40003f64270 */
[----:B------:R-:W-:Y:S02]  /*2ee70*/  PRMT R71, RZ, 0x7610, R71 ;  /* 0x00007610ff477816 */ /* 0x000fe40000000047 */
[----:B------:R-:W-:Y:S02]  /*2ee80*/  PRMT R70, RZ, 0x7610, R70 ;  /* 0x00007610ff467816 */ /* 0x000fe40000000046 */
[----:B------:R-:W-:Y:S01]  /*2ee90*/  PRMT R69, RZ, 0x7610, R69 ;  /* 0x00007610ff457816 */ /* 0x000fe20000000045 */
[----:B--2---:R-:W-:-:S02]  /*2eea0*/  @P4 IMAD.MOV.U32 R11, RZ, RZ, R26 ;  /* 0x000000ffff0b4224 */ /* 0x004fc400078e001a */
        /* <DEDUP_REMOVED lines=10> */
[----:B-1----:R-:W2:Y:S04]  /*2ef50*/  LDL R20, [R1+0xce0] ;  /* 0x000ce00001147983 */ /* 0x002ea80000100800 */
[----:B------:R1:W-:Y:S04]  /*2ef60*/  STL [R1+0x248], R16 ;  /* 0x0002481001007387 */ /* 0x0003e80000100800 */
[----:B------:R-:W3:Y:S04]  /*2ef70*/  LDL R28, [R1+0xcec] ;  /* 0x000cec00011c7983 */ /* 0x000ee80000100800 */
[----:B------:R-:W3:Y:S04]  /*2ef80*/  LDL R27, [R1+0xcf0] ;  /* 0x000cf000011b7983 */ /* 0x000ee80000100800 */
[----:B-1----:R-:W3:Y:S04]  /*2ef90*/  LDL R16, [R1+0xce8] ;  /* 0x000ce80001107983 */ /* 0x002ee80000100800 */
[----:B------:R-:W3:Y:S04]  /*2efa0*/  LDL R25, [R1+0xcf4] ;  /* 0x000cf40001197983 */ /* 0x000ee80000100800 */
[----:B------:R-:W3:Y:S04]  /*2efb0*/  LDL R13, [R1+0xcf8] ;  /* 0x000cf800010d7983 */ /* 0x000ee80000100800 */
[----:B------:R-:W3:Y:S04]  /*2efc0*/  LDL R24, [R1+0xcfc] ;  /* 0x000cfc0001187983 */ /* 0x000ee80000100800 */
[----:B------:R-:W3:Y:S01]  /*2efd0*/  LDL R19, [R1+0xd00] ;  /* 0x000d000001137983 */ /* 0x000ee20000100800 */
[----:B0-----:R-:W-:-:S03]  /*2efe0*/  @P3 IMAD.MOV.U32 R10, RZ, RZ, R14 ;  /* 0x000000ffff0a3224 */ /* 0x001fc600078e000e */
[----:B------:R-:W-:Y:S04]  /*2eff0*/  STL [R1+0x250], R30 ;  /* 0x0002501e01007387 */ /* 0x000fe80000100800 */
[----:B------:R-:W3:Y:S04]  /*2f000*/  LDL R26, [R1+0xe44] ;  /* 0x000e4400011a7983 */ /* 0x000ee80000100800 */
[----:B------:R-:W3:Y:S04]  /*2f010*/  LDL R14, [R1+0xe48] ;  /* 0x000e4800010e7983 */ /* 0x000ee80000100800 */
[----:B------:R-:W3:Y:S01]  /*2f020*/  LDL R23, [R1+0xe4c] ;  /* 0x000e4c0001177983 */ /* 0x000ee20000100800 */
[C---:B------:R-:W-:Y:S01]  /*2f030*/  ISETP.GT.AND P1, PT, R9.reuse, 0x5a, PT ;  /* 0x0000005a0900780c */ /* 0x040fe20003f24270 */
[----:B------:R-:W-:Y:S01]  /*2f040*/  @P3 IMAD.MOV.U32 R11, RZ, RZ, R22 ;  /* 0x000000ffff0b3224 */ /* 0x000fe200078e0016 */
[----:B------:R-:W-:Y:S01]  /*2f050*/  PRMT R68, RZ, 0x7610, R68 ;  /* 0x00007610ff447816 */ /* 0x000fe20000000044 */
[----:B------:R-:W3:Y:S01]  /*2f060*/  LDL R22, [R1+0xe50] ;  /* 0x000e500001167983 */ /* 0x000ee20000100800 */
[----:B------:R-:W-:-:S02]  /*2f070*/  ISETP.GT.AND P4, PT, R9, 0x5b, PT ;  /* 0x0000005b0900780c */ /* 0x000fc40003f84270 */
[----:B------:R-:W-:Y:S02]  /*2f080*/  PRMT R67, RZ, 0x7610, R67 ;  /* 0x00007610ff437816 */ /* 0x000fe40000000043 */
[----:B------:R0:W3:Y:S01]  /*2f090*/  @P3 LDG.E.U8 R68, desc[UR20][R10.64] ;  /* 0x000000140a443981 */ /* 0x0000e2000c1e1100 */
[----:B------:R-:W-:-:S04]  /*2f0a0*/  PRMT R66, RZ, 0x7610, R66 ;  /* 0x00007610ff427816 */ /* 0x000fc80000000042 */
[----:B0-----:R-:W-:Y:S01]  /*2f0b0*/  @P1 IMAD.MOV.U32 R11, RZ, RZ, R21 ;  /* 0x000000ffff0b1224 */ /* 0x001fe200078e0015 */
[----:B------:R-:W-:Y:S01]  /*2f0c0*/  ISETP.GT.AND P3, PT, R9, 0x5c, PT ;  /* 0x0000005c0900780c */ /* 0x000fe20003f64270 */
[----:B------:R-:W3:Y:S01]  /*2f0d0*/  LDL R21, [R1+0xe54] ;  /* 0x000e540001157983 */ /* 0x000ee20000100800 */
[----:B------:R-:W-:Y:S02]  /*2f0e0*/  PRMT R65, RZ, 0x7610, R65 ;  /* 0x00007610ff417816 */ /* 0x000fe40000000041 */
[----:B------:R-:W-:Y:S02]  /*2f0f0*/  PRMT R64, RZ, 0x7610, R64 ;  /* 0x00007610ff407816 */ /* 0x000fe40000000040 */
[----:B------:R-:W-:Y:S02]  /*2f100*/  PRMT R62, RZ, 0x7610, R62 ;  /* 0x00007610ff3e7816 */ /* 0x000fe4000000003e */
[----:B------:R-:W-:Y:S01]  /*2f110*/  PRMT R60, RZ, 0x7610, R60 ;  /* 0x00007610ff3c7816 */ /* 0x000fe2000000003c */
[----:B--2---:R-:W-:-:S02]  /*2f120*/  @P1 IMAD.MOV.U32 R10, RZ, RZ, R20 ;  /* 0x000000ffff0a1224 */ /* 0x004fc400078e0014 */
[----:B------:R-:W2:Y:S04]  /*2f130*/  LDL R20, [R1+0xe58] ;  /* 0x000e580001147983 */ /* 0x000ea80000100800 */
[----:B------:R4:W2:Y:S02]  /*2f140*/  @P1 LDG.E.U8 R67, desc[UR20][R10.64] ;  /* 0x000000140a431981 */ /* 0x0008a4000c1e1100 */
[----:B----4-:R-:W-:Y:S02]  /*2f150*/  @P1 IMAD.MOV.U32 R11, RZ, RZ, R17 ;  /* 0x000000ffff0b1224 */ /* 0x010fe400078e0011 */
[----:B------:R-:W4:Y:S01]  /*2f160*/  LDL R17, [R1+0xe5c] ;  /* 0x000e5c0001117983 */ /* 0x000f220000100800 */
[----:B---3--:R-:W-:-:S03]  /*2f170*/  @P1 IMAD.MOV.U32 R10, RZ, RZ, R16 ;  /* 0x000000ffff0a1224 */ /* 0x008fc600078e0010 */
[----:B------:R-:W3:Y:S04]  /*2f180*/  LDL R16, [R1+0xe60] ;  /* 0x000e600001107983 */ /* 0x000ee80000100800 */
[----:B------:R0:W3:Y:S02]  /*2f190*/  @P1 LDG.E.U8 R66, desc[UR20][R10.64] ;  /* 0x000000140a421981 */ /* 0x0000e4000c1e1100 */
[----:B0-----:R-:W-:Y:S02]  /*2f1a0*/  @P4 IMAD.MOV.U32 R10, RZ, RZ, R27 ;  /* 0x000000ffff0a4224 */ /* 0x001fe400078e001b */
[----:B------:R-:W-:-:S05]  /*2f1b0*/  @P4 IMAD.MOV.U32 R11, RZ, RZ, R28 ;  /* 0x000000ffff0b4224 */ /* 0x000fca00078e001c */
[----:B------:R0:W3:Y:S01]  /*2f1c0*/  @P4 LDG.E.U8 R65, desc[UR20][R10.64] ;  /* 0x000000140a414981 */ /* 0x0000e2000c1e1100 */
[----:B------:R-:W-:Y:S01]  /*2f1d0*/  ISETP.GT.AND P1, PT, R9, 0x5d, PT ;  /* 0x0000005d0900780c */ /* 0x000fe20003f24270 */
[----:B0-----:R-:W-:Y:S02]  /*2f1e0*/  @P4 IMAD.MOV.U32 R10, RZ, RZ, R13 ;  /* 0x000000ffff0a4224 */ /* 0x001fe400078e000d */
[----:B------:R-:W-:Y:S01]  /*2f1f0*/  @P4 IMAD.MOV.U32 R11, RZ, RZ, R25 ;  /* 0x000000ffff0b4224 */ /* 0x000fe200078e0019 */
        /* <DEDUP_REMOVED lines=10> */
[----:B------:R-:W3:Y:S04]  /*2f2a0*/  LDL R14, [R1+0xe78] ;  /* 0x000e7800010e7983 */ /* 0x000ee80000100800 */
[----:B------:R0:W3:Y:S02]  /*2f2b0*/  @P3 LDG.E.U8 R60, desc[UR20][R10.64] ;  /* 0x000000140a3c3981 */ /* 0x0000e4000c1e1100 */
[----:B0-----:R-:W-:Y:S02]  /*2f2c0*/  @P1 IMAD.MOV.U32 R11, RZ, RZ, R23 ;  /* 0x000000ffff0b1224 */ /* 0x001fe400078e0017 */
[----:B------:R-:W3:Y:S01]  /*2f2d0*/  LDL R23, [R1+0xe74] ;  /* 0x000e740001177983 */ /* 0x000ee20000100800 */
[----:B------:R-:W-:Y:S01]  /*2f2e0*/  ISETP.GT.AND P4, PT, R9, 0x5e, PT ;  /* 0x0000005e0900780c */ /* 0x000fe20003f84270 */
[----:B------:R-:W-:Y:S01]  /*2f2f0*/  @P1 IMAD.MOV.U32 R10, RZ, RZ, R22 ;  /* 0x000000ffff0a1224 */ /* 0x000fe200078e0016 */
[----:B------:R-:W-:Y:S01]  /*2f300*/  PRMT R58, RZ, 0x7610, R58 ;  /* 0x00007610ff3a7816 */ /* 0x000fe2000000003a */
[----:B------:R-:W3:Y:S01]  /*2f310*/  LDL R22, [R1+0xe90] ;  /* 0x000e900001167983 */ /* 0x000ee20000100800 */
[----:B------:R-:W-:-:S04]  /*2f320*/  PRMT R56, RZ, 0x7610, R56 ;  /* 0x00007610ff387816 */ /* 0x000fc80000000038 */
[----:B------:R0:W3:Y:S01]  /*2f330*/  @P1 LDG.E.U8 R58, desc[UR20][R10.64] ;  /* 0x000000140a3a1981 */ /* 0x0000e2000c1e1100 */
[----:B------:R-:W-:Y:S02]  /*2f340*/  ISETP.GT.AND P3, PT, R9, 0x5f, PT ;  /* 0x0000005f0900780c */ /* 0x000fe40003f64270 */
[----:B------:R-:W-:Y:S01]  /*2f350*/  PRMT R18, RZ, 0x7610, R18 ;  /* 0x00007610ff127816 */ /* 0x000fe20000000012 */
[----:B0-----:R-:W-:Y:S01]  /*2f360*/  @P1 IMAD.MOV.U32 R11, RZ, RZ, R21 ;  /* 0x000000ffff0b1224 */ /* 0x001fe200078e0015 */
[----:B------:R-:W-:Y:S01]  /*2f370*/  PRMT R12, RZ, 0x7610, R12 ;  /* 0x00007610ff0c7816 */ /* 0x000fe2000000000c */
[----:B------:R-:W3:Y:S01]  /*2f380*/  LDL R21, [R1+0xe7c] ;  /* 0x000e7c0001157983 */ /* 0x000ee20000100800 */
        /* <DEDUP_REMOVED lines=9> */
[----:B------:R0:W2:Y:S02]  /*2f420*/  @P4 LDG.E.U8 R18, desc[UR20][R10.64] ;  /* 0x000000140a124981 */ /* 0x0000a4000c1e1100 */
[----:B0-----:R-:W-:Y:S02]  /*2f430*/  @P4 IMAD.MOV.U32 R10, RZ, RZ, R13 ;  /* 0x000000ffff0a4224 */ /* 0x001fe400078e000d */
[----:B------:R-:W-:-:S05]  /*2f440*/  @P4 IMAD.MOV.U32 R11, RZ, RZ, R25 ;  /* 0x000000ffff0b4224 */ /* 0x000fca00078e0019 */
[----:B------:R0:W3:Y:S02]  /*2f450*/  @P4 LDG.E.U8 R12, desc[UR20][R10.64] ;  /* 0x000000140a0c4981 */ /* 0x0000e4000c1e1100 */
[----:B0-----:R-:W-:Y:S02]  /*2f460*/  @P3 IMAD.MOV.U32 R10, RZ, RZ, R19 ;  /* 0x000000ffff0a3224 */ /* 0x001fe400078e0013 */
[----:B------:R-:W-:-:S05]  /*2f470*/  @P3 IMAD.MOV.U32 R11, RZ, RZ, R24 ;  /* 0x000000ffff0b3224 */ /* 0x000fca00078e0018 */
[----:B------:R0:W4:Y:S02]  /*2f480*/  @P3 LDG.E.U8 R15, desc[UR20][R10.64] ;  /* 0x000000140a0f3981 */ /* 0x000124000c1e1100 */
[----:B0-----:R-:W-:Y:S02]  /*2f490*/  @P3 IMAD.MOV.U32 R10, RZ, RZ, R14 ;  /* 0x000000ffff0a3224 */ /* 0x001fe400078e000e */
[----:B------:R-:W-:-:S05]  /*2f4a0*/  @P3 IMAD.MOV.U32 R11, RZ, RZ, R23 ;  /* 0x000000ffff0b3224 */ /* 0x000fca00078e0017 */
[----:B------:R-:W4:Y:S04]  /*2f4b0*/  @P3 LDG.E.U8 R4, desc[UR20][R10.64] ;  /* 0x000000140a043981 */ /* 0x000f28000c1e1100 */
[----:B--2---:R0:W-:Y:S04]  /*2f4c0*/  STL [R1+0x244], R18 ;  /* 0x0002441201007387 */ /* 0x0041e80000100800 */
[----:B------:R-:W2:Y:S04]  /*2f4d0*/  LDL R13, [R1+0xe9c] ;  /* 0x000e9c00010d7983 */ /* 0x000ea80000100800 */
[----:B0-----:R-:W2:Y:S04]  /*2f4e0*/  LDL R18, [R1+0xe94] ;  /* 0x000e940001127983 */ /* 0x001ea80000100800 */
[----:B---3--:R0:W-:Y:S04]  /*2f4f0*/  STL [R1+0x240], R12 ;  /* 0x0002400c01007387 */ /* 0x0081e80000100800 */
[----:B------:R-:W3:Y:S04]  /*2f500*/  LDL R25, [R1+0xea4] ;  /* 0x000ea40001197983 */ /* 0x000ee80000100800 */
[----:B------:R-:W3:Y:S04]  /*2f510*/  LDL R19, [R1+0xea8] ;  /* 0x000ea80001137983 */ /* 0x000ee80000100800 */
[----:B0-----:R-:W3:Y:S04]  /*2f520*/  LDL R12, [R1+0xea0] ;  /* 0x000ea000010c7983 */ /* 0x001ee80000100800 */
[----:B------:R-:W3:Y:S04]  /*2f530*/  LDL R24, [R1+0xeac] ;  /* 0x000eac0001187983 */ /* 0x000ee80000100800 */
[----:B----4-:R0:W-:Y:S04]  /*2f540*/  STL [R1+0x23c], R15 ;  /* 0x00023c0f01007387 */ /* 0x0101e80000100800 */
[----:B------:R-:W4:Y:S04]  /*2f550*/  LDL R14, [R1+0xeb4] ;  /* 0x000eb400010e7983 */ /* 0x000f280000100800 */
[----:B0-----:R-:W4:Y:S04]  /*2f560*/  LDL R15, [R1+0xeb0] ;  /* 0x000eb000010f7983 */ /* 0x001f280000100800 */
[----:B------:R0:W-:Y:S01]  /*2f570*/  STL [R1+0x234], R4 ;  /* 0x0002340401007387 */ /* 0x0001e20000100800 */
[----:B------:R-:W-:-:S02]  /*2f580*/  ISETP.GT.AND P1, PT, R9, 0x60, PT ;  /* 0x000000600900780c */ /* 0x000fc40003f24270 */
[----:B------:R-:W-:Y:S01]  /*2f590*/  ISETP.GT.AND P4, PT, R9, 0x61, PT ;  /* 0x000000610900780c */ /* 0x000fe20003f84270 */
[----:B------:R-:W4:Y:S01]  /*2f5a0*/  LDL R23, [R1+0xd0c] ;  /* 0x000d0c0001177983 */ /* 0x000f220000100800 */
[----:B------:R-:W-:Y:S02]  /*2f5b0*/  PRMT R54, RZ, 0x7610, R54 ;  /* 0x00007610ff367816 */ /* 0x000fe40000000036 */
[----:B------:R-:W-:Y:S01]  /*2f5c0*/  PRMT R52, RZ, 0x7610, R52 ;  /* 0x00007610ff347816 */ /* 0x000fe20000000034 */
[----:B------:R-:W4:Y:S04]  /*2f5d0*/  LDL R28, [R1+0xd1c] ;  /* 0x000d1c00011c7983 */ /* 0x000f280000100800 */
[----:B0-----:R-:W4:Y:S02]  /*2f5e0*/  LDL R4, [R1+0xeb8] ;  /* 0x000eb80001047983 */ /* 0x001f240000100800 */
[----:B------:R-:W-:-:S02]  /*2f5f0*/  @P1 IMAD.MOV.U32 R10, RZ, RZ, R20 ;  /* 0x000000ffff0a1224 */ /* 0x000fc400078e0014 */
[----:B------:R-:W-:Y:S01]  /*2f600*/  @P1 IMAD.MOV.U32 R11, RZ, RZ, R21 ;  /* 0x000000ffff0b1224 */ /* 0x000fe200078e0015 */
[----:B------:R-:W4:Y:S04]  /*2f610*/  LDL R20, [R1+0xec0] ;  /* 0x000ec00001147983 */ /* 0x000f280000100800 */
[----:B------:R-:W4:Y:S04]  /*2f620*/  LDL R21, [R1+0xebc] ;  /* 0x000ebc0001157983 */ /* 0x000f280000100800 */
[----:B------:R0:W4:Y:S01]  /*2f630*/  @P1 LDG.E.U8 R54, desc[UR20][R10.64] ;  /* 0x000000140a361981 */ /* 0x000122000c1e1100 */
[----:B------:R-:W-:-:S02]  /*2f640*/  ISETP.GT.AND P3, PT, R9, 0x62, PT ;  /* 0x000000620900780c */ /* 0x000fc40003f64270 */
[----:B------:R-:W-:Y:S01]  /*2f650*/  PRMT R50, RZ, 0x7610, R50 ;  /* 0x00007610ff327816 */ /* 0x000fe20000000032 */
[----:B------:R-:W4:Y:S01]  /*2f660*/  LDL R26, [R1+0xd30] ;  /* 0x000d3000011a7983 */ /* 0x000f220000100800 */
[----:B------:R-:W-:-:S03]  /*2f670*/  PRMT R48, RZ, 0x7610, R48 ;  /* 0x00007610ff307816 */ /* 0x000fc60000000030 */
[----:B------:R-:W4:Y:S01]  /*2f680*/  LDL R27, [R1+0xd2c] ;  /* 0x000d2c00011b7983 */ /* 0x000f220000100800 */
[----:B0-----:R-:W-:Y:S02]  /*2f690*/  @P1 IMAD.MOV.U32 R10, RZ, RZ, R16 ;  /* 0x000000ffff0a1224 */ /* 0x001fe400078e0010 */
[----:B------:R-:W-:Y:S01]  /*2f6a0*/  @P1 IMAD.MOV.U32 R11, RZ, RZ, R17 ;  /* 0x000000ffff0b1224 */ /* 0x000fe200078e0011 */
[----:B------:R-:W4:Y:S04]  /*2f6b0*/  LDL R16, [R1+0xd08] ;  /* 0x000d080001107983 */ /* 0x000f280000100800 */
[----:B------:R0:W4:Y:S04]  /*2f6c0*/  @P1 LDG.E.U8 R52, desc[UR20][R10.64] ;  /* 0x000000140a341981 */ /* 0x000128000c1e1100 */
[----:B------:R-:W4:Y:S01]  /*2f6d0*/  LDL R17, [R1+0xd04] ;  /* 0x000d040001117983 */ /* 0x000f220000100800 */
[----:B------:R-:W-:-:S02]  /*2f6e0*/  ISETP.GT.AND P1, PT, R9, 0x63, PT ;  /* 0x000000630900780c */ /* 0x000fc40003f24270 */
[----:B------:R-:W-:Y:S01]  /*2f6f0*/  PRMT R29, RZ, 0x7610, R29 ;  /* 0x00007610ff1d7816 */ /* 0x000fe2000000001d */
[----:B------:R-:W4:Y:S01]  /*2f700*/  LDL R31, [R1+0xd4c] ;  /* 0x000d4c00011f7983 */ /* 0x000f220000100800 */
[----:B0-----:R-:W-:-:S03]  /*2f710*/  @P4 IMAD.MOV.U32 R11, RZ, RZ, R22 ;  /* 0x000000ffff0b4224 */ /* 0x001fc600078e0016 */
[----:B------:R-:W4:Y:S04]  /*2f720*/  LDL R22, [R1+0xd10] ;  /* 0x000d100001167983 */ /* 0x000f280000100800 */
[----:B------:R-:W4:Y:S04]  /*2f730*/  LDL R30, [R1+0xd50] ;  /* 0x000d5000011e7983 */ /* 0x000f280000100800 */
[----:B------:R-:W4:Y:S04]  /*2f740*/  LDL R33, [R1+0xd5c] ;  /* 0x000d5c0001217983 */ /* 0x000f280000100800 */
[----:B------:R-:W4:Y:S01]  /*2f750*/  LDL R32, [R1+0xd60] ;  /* 0x000d600001207983 */ /* 0x000f220000100800 */
[----:B--2---:R-:W-:-:S03]  /*2f760*/  @P4 IMAD.MOV.U32 R10, RZ, RZ, R18 ;  /* 0x000000ffff0a4224 */ /* 0x004fc600078e0012 */
[----:B------:R-:W2:Y:S04]  /*2f770*/  LDL R18, [R1+0xd18] ;  /* 0x000d180001127983 */ /* 0x000ea80000100800 */
[----:B------:R0:W2:Y:S02]  /*2f780*/  @P4 LDG.E.U8 R50, desc[UR20][R10.64] ;  /* 0x000000140a324981 */ /* 0x0000a4000c1e1100 */
[----:B0-----:R-:W-:Y:S02]  /*2f790*/  PRMT R10, RZ, 0x7610, R10 ;  /* 0x00007610ff0a7816 */ /* 0x001fe4000000000a */
[----:B---3--:R0:W3:Y:S02]  /*2f7a0*/  @P4 LDG.E.U8 R48, desc[UR20][R12.64] ;  /* 0x000000140c304981 */ /* 0x0080e4000c1e1100 */
[----:B0-----:R-:W-:-:S02]  /*2f7b0*/  @P3 IMAD.MOV.U32 R12, RZ, RZ, R19 ;  /* 0x000000ffff0c3224 */ /* 0x001fc400078e0013 */
[----:B------:R-:W-:Y:S01]  /*2f7c0*/  @P3 IMAD.MOV.U32 R13, RZ, RZ, R25 ;  /* 0x000000ffff0d3224 */ /* 0x000fe200078e0019 */
[----:B------:R-:W2:Y:S04]  /*2f7d0*/  LDL R19, [R1+0xd14] ;  /* 0x000d140001137983 */ /* 0x000ea80000100800 */
[----:B------:R-:W3:Y:S04]  /*2f7e0*/  LDL R25, [R1+0xd20] ;  /* 0x000d200001197983 */ /* 0x000ee80000100800 */
[----:B------:R4:W3:Y:S02]  /*2f7f0*/  @P3 LDG.E.U8 R10, desc[UR20][R12.64] ;  /* 0x000000140c0a3981 */ /* 0x0008e4000c1e1100 */
[----:B----4-:R-:W-:-:S02]  /*2f800*/  @P3 IMAD.MOV.U32 R12, RZ, RZ, R15 ;  /* 0x000000ffff0c3224 */ /* 0x010fc400078e000f */
[----:B------:R-:W-:Y:S02]  /*2f810*/  @P1 IMAD.MOV.U32 R15, RZ, RZ, R14 ;  /* 0x000000ffff0f1224 */ /* 0x000fe400078e000e */
[----:B------:R-:W-:Y:S02]  /*2f820*/  @P3 IMAD.MOV.U32 R13, RZ, RZ, R24 ;  /* 0x000000ffff0d3224 */ /* 0x000fe400078e0018 */
[----:B------:R-:W4:Y:S01]  /*2f830*/  LDL R24, [R1+0x34c] ;  /* 0x00034c0001187983 */ /* 0x000f220000100800 */
[----:B------:R-:W-:-:S03]  /*2f840*/  @P1 IMAD.MOV.U32 R14, RZ, RZ, R4 ;  /* 0x000000ffff0e1224 */ /* 0x000fc600078e0004 */
[----:B------:R-:W4:Y:S01]  /*2f850*/  LDL R4, [R1+0x350] ;  /* 0x0003500001047983 */ /* 0x000f220000100800 */
[----:B------:R-:W-:-:S06]  /*2f860*/  PRMT R11, RZ, 0x7610, R11 ;  /* 0x00007610ff0b7816 */ /* 0x000fcc000000000b */
[----:B------:R0:W4:Y:S01]  /*2f870*/  @P3 LDG.E.U8 R11, desc[UR20][R12.64] ;  /* 0x000000140c0b3981 */ /* 0x000122000c1e1100 */
[----:B------:R-:W-:Y:S02]  /*2f880*/  ISETP.GT.AND P3, PT, R9, 0x64, PT ;  /* 0x000000640900780c */ /* 0x000fe40003f64270 */
[----:B0-----:R-:W-:Y:S02]  /*2f890*/  PRMT R12, RZ, 0x7610, R12 ;  /* 0x00007610ff0c7816 */ /* 0x001fe4000000000c */
[----:B------:R-:W-:-:S04]  /*2f8a0*/  PRMT R13, RZ, 0x7610, R13 ;  /* 0x00007610ff0d7816 */ /* 0x000fc8000000000d */
[----:B------:R0:W4:Y:S02]  /*2f8b0*/  @P1 LDG.E.U8 R12, desc[UR20][R14.64] ;  /* 0x000000140e0c1981 */ /* 0x000124000c1e1100 */
[----:B0-----:R-:W-:Y:S02]  /*2f8c0*/  @P1 IMAD.MOV.U32 R14, RZ, RZ, R20 ;  /* 0x000000ffff0e1224 */ /* 0x001fe400078e0014 */
[----:B------:R-:W-:Y:S01]  /*2f8d0*/  @P1 IMAD.MOV.U32 R15, RZ, RZ, R21 ;  /* 0x000000ffff0f1224 */ /* 0x000fe200078e0015 */
[----:B------:R-:W-:Y:S01]  /*2f8e0*/  ISETP.GT.AND P4, PT, R9, 0x65, PT ;  /* 0x000000650900780c */ /* 0x000fe20003f84270 */
[----:B------:R-:W4:Y:S04]  /*2f8f0*/  LDL R21, [R1+0xd24] ;  /* 0x000d240001157983 */ /* 0x000f280000100800 */
[----:B------:R0:W4:Y:S04]  /*2f900*/  @P1 LDG.E.U8 R13, desc[UR20][R14.64] ;  /* 0x000000140e0d1981 */ /* 0x000128000c1e1100 */
[----:B------:R-:W4:Y:S01]  /*2f910*/  LDL R20, [R1+0xd28] ;  /* 0x000d280001147983 */ /* 0x000f220000100800 */
[----:B0-----:R-:W-:-:S02]  /*2f920*/  PRMT R14, RZ, 0x7610, R14 ;  /* 0x00007610ff0e7816 */ /* 0x001fc4000000000e */
[----:B------:R-:W-:-:S04]  /*2f930*/  PRMT R15, RZ, 0x7610, R15 ;  /* 0x00007610ff0f7816 */ /* 0x000fc8000000000f */
[----:B------:R0:W4:Y:S01]  /*2f940*/  @P3 LDG.E.U8 R14, desc[UR20][R16.64] ;  /* 0x00000014100e3981 */ /* 0x000122000c1e1100 */
[----:B------:R-:W-:Y:S01]  /*2f950*/  ISETP.GT.AND P1, PT, R9, 0x66, PT ;  /* 0x000000660900780c */ /* 0x000fe20003f24270 */
[----:B0-----:R-:W-:Y:S02]  /*2f960*/  @P3 IMAD.MOV.U32 R16, RZ, RZ, R22 ;  /* 0x000000ffff103224 */ /* 0x001fe400078e0016 */
[----:B------:R-:W-:Y:S01]  /*2f970*/  @P3 IMAD.MOV.U32 R17, RZ, RZ, R23 ;  /* 0x000000ffff113224 */ /* 0x000fe200078e0017 */
[----:B------:R-:W4:Y:S04]  /*2f980*/  LDL R22, [R1+0xd38] ;  /* 0x000d380001167983 */ /* 0x000f280000100800 */
[----:B------:R0:W4:Y:S04]  /*2f990*/  @P3 LDG.E.U8 R15, desc[UR20][R16.64] ;  /* 0x00000014100f3981 */ /* 0x000128000c1e1100 */
[----:B------:R-:W4:Y:S01]  /*2f9a0*/  LDL R23, [R1+0xd34] ;  /* 0x000d340001177983 */ /* 0x000f220000100800 */
[----:B0-----:R-:W-:-:S02]  /*2f9b0*/  PRMT R16, RZ, 0x7610, R16 ;  /* 0x00007610ff107816 */ /* 0x001fc40000000010 */
[----:B------:R-:W-:-:S04]  /*2f9c0*/  PRMT R17, RZ, 0x7610, R17 ;  /* 0x00007610ff117816 */ /* 0x000fc80000000011 */
[----:B--2---:R3:W2:Y:S02]  /*2f9d0*/  @P4 LDG.E.U8 R16, desc[UR20][R18.64] ;  /* 0x0000001412104981 */ /* 0x0046a4000c1e1100 */
[----:B---3--:R-:W-:Y:S02]  /*2f9e0*/  @P4 IMAD.MOV.U32 R18, RZ, RZ, R25 ;  /* 0x000000ffff124224 */ /* 0x008fe400078e0019 */
[----:B------:R-:W-:Y:S01]  /*2f9f0*/  @P4 IMAD.MOV.U32 R19, RZ, RZ, R28 ;  /* 0x000000ffff134224 */ /* 0x000fe200078e001c */
[----:B------:R-:W3:Y:S04]  /*2fa00*/  LDL R25, [R1+0xd40] ;  /* 0x000d400001197983 */ /* 0x000ee80000100800 */
[----:B------:R4:W2:Y:S04]  /*2fa10*/  @P4 LDG.E.U8 R17, desc[UR20][R18.64] ;  /* 0x0000001412114981 */ /* 0x0008a8000c1e1100 */
[----:B------:R-:W2:Y:S01]  /*2fa20*/  LDL R28, [R1+0xd3c] ;  /* 0x000d3c00011c7983 */ /* 0x000ea20000100800 */
[----:B----4-:R-:W-:-:S03]  /*2fa30*/  @P1 IMAD.MOV.U32 R19, RZ, RZ, R24 ;  /* 0x000000ffff131224 */ /* 0x010fc600078e0018 */
[----:B------:R-:W4:Y:S01]  /*2fa40*/  LDL R24, [R1+0xd44] ;  /* 0x000d440001187983 */ /* 0x000f220000100800 */
[----:B------:R-:W-:-:S03]  /*2fa50*/  @P1 IMAD.MOV.U32 R18, RZ, RZ, R4 ;  /* 0x000000ffff121224 */ /* 0x000fc600078e0004 */
[----:B------:R-:W4:Y:S04]  /*2fa60*/  LDL R4, [R1+0xd48] ;  /* 0x000d480001047983 */ /* 0x000f280000100800 */
[----:B------:R0:W4:Y:S01]  /*2fa70*/  @P1 LDG.E.U8 R29, desc[UR20][R18.64] ;  /* 0x00000014121d1981 */ /* 0x000122000c1e1100 */
[C---:B------:R-:W-:Y:S02]  /*2fa80*/  ISETP.GT.AND P3, PT, R9.reuse, 0x68, PT ;  /* 0x000000680900780c */ /* 0x040fe40003f64270 */
[----:B0-----:R-:W-:Y:S02]  /*2fa90*/  PRMT R18, RZ, 0x7610, R18 ;  /* 0x00007610ff127816 */ /* 0x001fe40000000012 */
[----:B------:R-:W-:Y:S02]  /*2faa0*/  PRMT R19, RZ, 0x7610, R19 ;  /* 0x00007610ff137816 */ /* 0x000fe40000000013 */
[----:B------:R-:W-:-:S07]  /*2fab0*/  ISETP.GT.AND P4, PT, R9, 0x69, PT ;  /* 0x000000690900780c */ /* 0x000fce0003f84270 */
[----:B------:R0:W4:Y:S02]  /*2fac0*/  @P3 LDG.E.U8 R18, desc[UR20][R20.64] ;  /* 0x0000001414123981 */ /* 0x000124000c1e1100 */
[----:B0-----:R-:W-:Y:S02]  /*2fad0*/  @P3 IMAD.MOV.U32 R20, RZ, RZ, R26 ;  /* 0x000000ffff143224 */ /* 0x001fe400078e001a */
[----:B------:R-:W-:Y:S01]  /*2fae0*/  @P3 IMAD.MOV.U32 R21, RZ, RZ, R27 ;  /* 0x000000ffff153224 */ /* 0x000fe200078e001b */
[----:B------:R-:W4:Y:S04]  /*2faf0*/  LDL R26, [R1+0xd58] ;  /* 0x000d5800011a7983 */ /* 0x000f280000100800 */
[----:B------:R0:W4:Y:S01]  /*2fb00*/  @P3 LDG.E.U8 R19, desc[UR20][R20.64] ;  /* 0x0000001414133981 */ /* 0x000122000c1e1100 */
[----:B------:R-:W-:-:S03]  /*2fb10*/  ISETP.GT.AND P3, PT, R9, 0x6a, PT ;  /* 0x0000006a0900780c */ /* 0x000fc60003f64270 */
[----:B------:R-:W4:Y:S01]  /*2fb20*/  LDL R27, [R1+0xd54] ;  /* 0x000d5400011b7983 */ /* 0x000f220000100800 */
[----:B0-----:R-:W-:-:S06]  /*2fb30*/  PRMT R20, RZ, 0x7610, R20 ;  /* 0x00007610ff147816 */ /* 0x001fcc0000000014 */
[----:B------:R3:W4:Y:S02]  /*2fb40*/  @P4 LDG.E.U8 R20, desc[UR20][R22.64] ;  /* 0x0000001416144981 */ /* 0x000724000c1e1100 */
[----:B---3--:R-:W-:Y:S02]  /*2fb50*/  @P4 IMAD.MOV.U32 R22, RZ, RZ, R25 ;  /* 0x000000ffff164224 */ /* 0x008fe400078e0019 */
[----:B--2---:R-:W-:Y:S02]  /*2fb60*/  @P4 IMAD.MOV.U32 R23, RZ, RZ, R28 ;  /* 0x000000ffff174224 */ /* 0x004fe400078e001c */
[----:B----4-:R-:W-:Y:S02]  /*2fb70*/  @P3 IMAD.MOV.U32 R25, RZ, RZ, R24 ;  /* 0x000000ffff193224 */ /* 0x010fe400078e0018 */
[----:B------:R-:W-:Y:S01]  /*2fb80*/  @P3 IMAD.MOV.U32 R24, RZ, RZ, R4 ;  /* 0x000000ffff183224 */ /* 0x000fe200078e0004 */
[----:B------:R0:W-:Y:S04]  /*2fb90*/  STL [R1+0x230], R29 ;  /* 0x0002301d01007387 */ /* 0x0001e80000100800 */
[----:B------:R-:W2:Y:S04]  /*2fba0*/  LDL R28, [R1+0xd68] ;  /* 0x000d6800011c7983 */ /* 0x000ea80000100800 */
[----:B------:R-:W3:Y:S04]  /*2fbb0*/  LDL R4, [R1+0xd70] ;  /* 0x000d700001047983 */ /* 0x000ee80000100800 */
[----:B0-----:R-:W2:Y:S01]  /*2fbc0*/  LDL R29, [R1+0xd64] ;  /* 0x000d6400011d7983 */ /* 0x001ea20000100800 */
[----:B------:R-:W-:-:S03]  /*2fbd0*/  PRMT R21, RZ, 0x7610, R21 ;  /* 0x00007610ff157816 */ /* 0x000fc60000000015 */
[----:B------:R-:W4:Y:S04]  /*2fbe0*/  LDL R34, [R1+0xd6c] ;  /* 0x000d6c0001227983 */ /* 0x000f280000100800 */
[----:B------:R0:W3:Y:S01]  /*2fbf0*/  @P4 LDG.E.U8 R21, desc[UR20][R22.64] ;  /* 0x0000001416154981 */ /* 0x0000e2000c1e1100 */
[----:B------:R-:W-:-:S03]  /*2fc00*/  ISETP.GT.AND P4, PT, R9, 0x6b, PT ;  /* 0x0000006b0900780c */ /* 0x000fc60003f84270 */
[----:B------:R-:W4:Y:S04]  /*2fc10*/  LDL R35, [R1+0xd90] ;  /* 0x000d900001237983 */ /* 0x000f280000100800 */
[----:B------:R-:W4:Y:S01]  /*2fc20*/  LDL R37, [R1+0xd8c] ;  /* 0x000d8c0001257983 */ /* 0x000f220000100800 */
[----:B0-----:R-:W-:Y:S02]  /*2fc30*/  PRMT R22, RZ, 0x7610, R22 ;  /* 0x00007610ff167816 */ /* 0x001fe40000000016 */
[----:B------:R-:W-:Y:S01]  /*2fc40*/  PRMT R23, RZ, 0x7610, R23 ;  /* 0x00007610ff177816 */ /* 0x000fe20000000017 */
[----:B------:R-:W4:Y:S04]  /*2fc50*/  LDL R36, [R1+0xdec] ;  /* 0x000dec0001247983 */ /* 0x000f280000100800 */
[----:B------:R0:W4:Y:S01]  /*2fc60*/  @P3 LDG.E.U8 R22, desc[UR20][R24.64] ;  /* 0x0000001418163981 */ /* 0x000122000c1e1100 */
[----:B------:R-:W-:-:S03]  /*2fc70*/  ISETP.GT.AND P5, PT, R9, 0x78, PT ;  /* 0x000000780900780c */ /* 0x000fc60003fa4270 */
[----:B------:R-:W4:Y:S04]  /*2fc80*/  LDL R39, [R1+0xd94] ;  /* 0x000d940001277983 */ /* 0x000f280000100800 */
[----:B------:R-:W4:Y:S01]  /*2fc90*/  LDL R38, [R1+0xd98] ;  /* 0x000d980001267983 */ /* 0x000f220000100800 */
[----:B0-----:R-:W-:Y:S02]  /*2fca0*/  @P3 IMAD.MOV.U32 R24, RZ, RZ, R30 ;  /* 0x000000ffff183224 */ /* 0x001fe400078e001e */
[----:B------:R-:W-:Y:S01]  /*2fcb0*/  @P3 IMAD.MOV.U32 R25, RZ, RZ, R31 ;  /* 0x000000ffff193224 */ /* 0x000fe200078e001f */
[----:B------:R-:W4:Y:S04]  /*2fcc0*/  LDL R30, [R1+0xd88] ;  /* 0x000d8800011e7983 */ /* 0x000f280000100800 */
[----:B------:R0:W4:Y:S01]  /*2fcd0*/  @P3 LDG.E.U8 R23, desc[UR20][R24.64] ;  /* 0x0000001418173981 */ /* 0x000122000c1e1100 */
[----:B------:R-:W-:-:S03]  /*2fce0*/  ISETP.GT.AND P3, PT, R9, 0x6c, PT ;  /* 0x0000006c0900780c */ /* 0x000fc60003f64270 */
[----:B------:R-:W4:Y:S04]  /*2fcf0*/  LDL R31, [R1+0xd84] ;  /* 0x000d8400011f7983 */ /* 0x000f280000100800 */
[----:B------:R-:W4:Y:S01]  /*2fd00*/  LDL R40, [R1+0xdf4] ;  /* 0x000df40001287983 */ /* 0x000f220000100800 */
[----:B0-----:R-:W-:Y:S02]  /*2fd10*/  PRMT R24, RZ, 0x7610, R24 ;  /* 0x00007610ff187816 */ /* 0x001fe40000000018 */
[----:B------:R-:W-:Y:S01]  /*2fd20*/  PRMT R25, RZ, 0x7610, R25 ;  /* 0x00007610ff197816 */ /* 0x000fe20000000019 */
[----:B------:R-:W4:Y:S04]  /*2fd30*/  LDL R43, [R1+0xda4] ;  /* 0x000da400012b7983 */ /* 0x000f280000100800 */
[----:B------:R0:W4:Y:S04]  /*2fd40*/  @P4 LDG.E.U8 R24, desc[UR20][R26.64] ;  /* 0x000000141a184981 */ /* 0x000128000c1e1100 */
[----:B------:R-:W4:Y:S04]  /*2fd50*/  LDL R42, [R1+0xda8] ;  /* 0x000da800012a7983 */ /* 0x000f280000100800 */
[----:B------:R-:W4:Y:S01]  /*2fd60*/  LDL R41, [R1+0xdac] ;  /* 0x000dac0001297983 */ /* 0x000f220000100800 */
[----:B0-----:R-:W-:-:S02]  /*2fd70*/  @P4 IMAD.MOV.U32 R26, RZ, RZ, R32 ;  /* 0x000000ffff1a4224 */ /* 0x001fc400078e0020 */
[----:B------:R-:W-:Y:S01]  /*2fd80*/  @P4 IMAD.MOV.U32 R27, RZ, RZ, R33 ;  /* 0x000000ffff1b4224 */ /* 0x000fe200078e0021 */
[----:B------:R-:W4:Y:S04]  /*2fd90*/  LDL R32, [R1+0xde8] ;  /* 0x000de80001207983 */ /* 0x000f280000100800 */
[----:B------:R0:W4:Y:S04]  /*2fda0*/  @P4 LDG.E.U8 R25, desc[UR20][R26.64] ;  /* 0x000000141a194981 */ /* 0x000128000c1e1100 */
[----:B------:R-:W4:Y:S04]  /*2fdb0*/  LDL R33, [R1+0xde4] ;  /* 0x000de40001217983 */ /* 0x000f280000100800 */
[----:B------:R-:W4:Y:S01]  /*2fdc0*/  LDL R46, [R1+0xe04] ;  /* 0x000e0400012e7983 */ /* 0x000f220000100800 */
[----:B0-----:R-:W-:-:S03]  /*2fdd0*/  PRMT R26, RZ, 0x7610, R26 ;  /* 0x00007610ff1a7816 */ /* 0x001fc6000000001a */
[----:B------:R-:W4:Y:S04]  /*2fde0*/  LDL R87, [R1+0xdb4] ;  /* 0x000db40001577983 */ /* 0x000f280000100800 */
[----:B------:R-:W4:Y:S04]  /*2fdf0*/  LDL R85, [R1+0xdb8] ;  /* 0x000db80001557983 */ /* 0x000f280000100800 */
[----:B------:R-:W4:Y:S04]  /*2fe00*/  LDL R45, [R1+0xdbc] ;  /* 0x000dbc00012d7983 */ /* 0x000f280000100800 */
[----:B------:R-:W4:Y:S04]  /*2fe10*/  LDL R44, [R1+0xdc0] ;  /* 0x000dc000012c7983 */ /* 0x000f280000100800 */
[----:B------:R-:W4:Y:S04]  /*2fe20*/  LDL R73, [R1+0xe14] ;  /* 0x000e140001497983 */ /* 0x000f280000100800 */
[----:B------:R-:W4:Y:S04]  /*2fe30*/  LDL R47, [R1+0xe1c] ;  /* 0x000e1c00012f7983 */ /* 0x000f280000100800 */
[----:B------:R-:W4:Y:S04]  /*2fe40*/  LDL R93, [R1+0xdcc] ;  /* 0x000dcc00015d7983 */ /* 0x000f280000100800 */
[----:B--2---:R3:W2:Y:S02]  /*2fe50*/  @P3 LDG.E.U8 R26, desc[UR20][R28.64] ;  /* 0x000000141c1a3981 */ /* 0x0046a4000c1e1100 */
[----:B---3--:R-:W-:-:S02]  /*2fe60*/  @P3 IMAD.MOV.U32 R28, RZ, RZ, R4 ;  /* 0x000000ffff1c3224 */ /* 0x008fc400078e0004 */
[----:B------:R-:W3:Y:S01]  /*2fe70*/  LDL R4, [R1+0xdf0] ;  /* 0x000df00001047983 */ /* 0x000ee20000100800 */
[----:B------:R-:W-:Y:S01]  /*2fe80*/  ISETP.GT.AND P4, PT, R9, 0x70, PT ;  /* 0x000000700900780c */ /* 0x000fe20003f84270 */
[----:B----4-:R-:W-:Y:S01]  /*2fe90*/  @P3 IMAD.MOV.U32 R29, RZ, RZ, R34 ;  /* 0x000000ffff1d3224 */ /* 0x010fe200078e0022 */
[----:B------:R-:W-:Y:S01]  /*2fea0*/  PRMT R27, RZ, 0x7610, R27 ;  /* 0x00007610ff1b7816 */ /* 0x000fe2000000001b */
[----:B------:R-:W4:Y:S05]  /*2feb0*/  LDL R34, [R1+0xd78] ;  /* 0x000d780001227983 */ /* 0x000f2a0000100800 */
[----:B------:R0:W2:Y:S02]  /*2fec0*/  @P3 LDG.E.U8 R27, desc[UR20][R28.64] ;  /* 0x000000141c1b3981 */ /* 0x0000a4000c1e1100 */
[----:B0-----:R-:W-:-:S02]  /*2fed0*/  PRMT R28, RZ, 0x7610, R28 ;  /* 0x00007610ff1c7816 */ /* 0x001fc4000000001c */
[----:B------:R-:W-:-:S04]  /*2fee0*/  PRMT R29, RZ, 0x7610, R29 ;  /* 0x00007610ff1d7816 */ /* 0x000fc8000000001d */
[----:B------:R0:W2:Y:S02]  /*2fef0*/  @P4 LDG.E.U8 R28, desc[UR20][R30.64] ;  /* 0x000000141e1c4981 */ /* 0x0000a4000c1e1100 */
[----:B0-----:R-:W-:Y:S02]  /*2ff00*/  @P4 IMAD.MOV.U32 R30, RZ, RZ, R35 ;  /* 0x000000ffff1e4224 */ /* 0x001fe400078e0023 */
[----:B------:R-:W-:Y:S01]  /*2ff10*/  @P4 IMAD.MOV.U32 R31, RZ, RZ, R37 ;  /* 0x000000ffff1f4224 */ /* 0x000fe200078e0025 */
[----:B------:R-:W4:Y:S04]  /*2ff20*/  LDL R35, [R1+0xd74] ;  /* 0x000d740001237983 */ /* 0x000f280000100800 */
[----:B------:R0:W2:Y:S04]  /*2ff30*/  @P4 LDG.E.U8 R29, desc[UR20][R30.64] ;  /* 0x000000141e1d4981 */ /* 0x0000a8000c1e1100 */
[----:B------:R-:W2:Y:S01]  /*2ff40*/  LDL R37, [R1+0xd9c] ;  /* 0x000d9c0001257983 */ /* 0x000ea20000100800 */
[----:B0-----:R-:W-:-:S06]  /*2ff50*/  PRMT R30, RZ, 0x7610, R30 ;  /* 0x00007610ff1e7816 */ /* 0x001fcc000000001e */
[----:B------:R0:W2:Y:S02]  /*2ff60*/  @P5 LDG.E.U8 R30, desc[UR20][R32.64] ;  /* 0x00000014201e5981 */ /* 0x0000a4000c1e1100 */
[----:B0-----:R-:W-:Y:S02]  /*2ff70*/  @P5 IMAD.MOV.U32 R33, RZ, RZ, R36 ;  /* 0x000000ffff215224 */ /* 0x001fe400078e0024 */
[----:B------:R-:W2:Y:S01]  /*2ff80*/  LDL R36, [R1+0xda0] ;  /* 0x000da00001247983 */ /* 0x000ea20000100800 */
[----:B---3--:R-:W-:-:S03]  /*2ff90*/  @P5 IMAD.MOV.U32 R32, RZ, RZ, R4 ;  /* 0x000000ffff205224 */ /* 0x008fc600078e0004 */
[----:B------:R-:W3:Y:S01]  /*2ffa0*/  LDL R4, [R1+0xdf8] ;  /* 0x000df80001047983 */ /* 0x000ee20000100800 */
[C---:B------:R-:W-:Y:S02]  /*2ffb0*/  ISETP.GT.AND P3, PT, R9.reuse, 0x6d, PT ;  /* 0x0000006d0900780c */ /* 0x040fe40003f64270 */
[----:B------:R-:W-:Y:S02]  /*2ffc0*/  PRMT R31, RZ, 0x7610, R31 ;  /* 0x00007610ff1f7816 */ /* 0x000fe4000000001f */
[----:B------:R-:W-:-:S04]  /*2ffd0*/  ISETP.GT.AND P4, PT, R9, 0x71, PT ;  /* 0x000000710900780c */ /* 0x000fc80003f84270 */
[----:B------:R0:W3:Y:S01]  /*2ffe0*/  @P5 LDG.E.U8 R31, desc[UR20][R32.64] ;  /* 0x00000014201f5981 */ /* 0x0000e2000c1e1100 */
[----:B------:R-:W-:Y:S02]  /*2fff0*/  ISETP.GT.AND P5, PT, R9, 0x79, PT ;  /* 0x000000790900780c */ /* 0x000fe40003fa4270 */
[----:B0-----:R-:W-:Y:S02]  /*30000*/  PRMT R32, RZ, 0x7610, R32 ;  /* 0x00007610ff207816 */ /* 0x001fe40000000020 */
[----:B------:R-:W-:-:S04]  /*30010*/  PRMT R33, RZ, 0x7610, R33 ;  /* 0x00007610ff217816 */ /* 0x000fc80000000021 */
[----:B----4-:R0:W4:Y:S02]  /*30020*/  @P3 LDG.E.U8 R32, desc[UR20][R34.64] ;  /* 0x0000001422203981 */ /* 0x010124000c1e1100 */
[----:B0-----:R-:W-:Y:S02]  /*30030*/  @P4 IMAD.MOV.U32 R34, RZ, RZ, R38 ;  /* 0x000000ffff224224 */ /* 0x001fe400078e0026 */
[----:B------:R-:W-:Y:S01]  /*30040*/  @P4 IMAD.MOV.U32 R35, RZ, RZ, R39 ;  /* 0x000000ffff234224 */ /* 0x000fe200078e0027 */
[----:B------:R-:W4:Y:S04]  /*30050*/  LDL R38, [R1+0xe00] ;  /* 0x000e000001267983 */ /* 0x000f280000100800 */
[----:B------:R-:W4:Y:S04]  /*30060*/  LDL R39, [R1+0xdfc] ;  /* 0x000dfc0001277983 */ /* 0x000f280000100800 */
[----:B------:R0:W4:Y:S02]  /*30070*/  @P4 LDG.E.U8 R33, desc[UR20][R34.64] ;  /* 0x0000001422214981 */ /* 0x000124000c1e1100 */
[----:B0-----:R-:W-:-:S06]  /*30080*/  PRMT R34, RZ, 0x7610, R34 ;  /* 0x00007610ff227816 */ /* 0x001fcc0000000022 */
[----:B--2---:R0:W2:Y:S02]  /*30090*/  @P4 LDG.E.U8 R34, desc[UR20][R36.64] ;  /* 0x0000001424224981 */ /* 0x0040a4000c1e1100 */
[----:B0-----:R-:W-:Y:S02]  /*300a0*/  @P5 IMAD.MOV.U32 R37, RZ, RZ, R40 ;  /* 0x000000ffff255224 */ /* 0x001fe400078e0028 */
[----:B------:R-:W2:Y:S01]  /*300b0*/  LDL R40, [R1+0xdb0] ;  /* 0x000db00001287983 */ /* 0x000ea20000100800 */
[----:B---3--:R-:W-:-:S03]  /*300c0*/  @P5 IMAD.MOV.U32 R36, RZ, RZ, R4 ;  /* 0x000000ffff245224 */ /* 0x008fc600078e0004 */
[----:B------:R-:W3:Y:S01]  /*300d0*/  LDL R4, [R1+0xe08] ;  /* 0x000e080001047983 */ /* 0x000ee20000100800 */
[----:B------:R-:W-:Y:S02]  /*300e0*/  PRMT R35, RZ, 0x7610, R35 ;  /* 0x00007610ff237816 */ /* 0x000fe40000000023 */
[----:B------:R-:W-:-:S04]  /*300f0*/  ISETP.GT.AND P4, PT, R9, 0x72, PT ;  /* 0x000000720900780c */ /* 0x000fc80003f84270 */
[----:B------:R0:W3:Y:S02]  /*30100*/  @P5 LDG.E.U8 R35, desc[UR20][R36.64] ;  /* 0x0000001424235981 */ /* 0x0000e4000c1e1100 */
[----:B0-----:R-:W-:Y:S02]  /*30110*/  PRMT R36, RZ, 0x7610, R36 ;  /* 0x00007610ff247816 */ /* 0x001fe40000000024 */
[----:B------:R-:W-:-:S04]  /*30120*/  PRMT R37, RZ, 0x7610, R37 ;  /* 0x00007610ff257816 */ /* 0x000fc80000000025 */
[----:B----4-:R0:W4:Y:S01]  /*30130*/  @P5 LDG.E.U8 R36, desc[UR20][R38.64] ;  /* 0x0000001426245981 */ /* 0x010122000c1e1100 */
[----:B------:R-:W-:Y:S01]  /*30140*/  ISETP.GT.AND P5, PT, R9, 0x7a, PT ;  /* 0x0000007a0900780c */ /* 0x000fe20003fa4270 */
        /* <DEDUP_REMOVED lines=13> */
[----:B------:R0:W2:Y:S02]  /*30220*/  @P5 LDG.E.U8 R39, desc[UR20][R40.64] ;  /* 0x0000001428275981 */ /* 0x0000a4000c1e1100 */
[----:B0-----:R-:W-:Y:S02]  /*30230*/  PRMT R40, RZ, 0x7610, R40 ;  /* 0x00007610ff287816 */ /* 0x001fe40000000028 */
[----:B------:R-:W-:-:S04]  /*30240*/  PRMT R41, RZ, 0x7610, R41 ;  /* 0x00007610ff297816 */ /* 0x000fc80000000029 */
[----:B----4-:R0:W4:Y:S01]  /*30250*/  @P5 LDG.E.U8 R40, desc[UR20][R42.64] ;  /* 0x000000142a285981 */ /* 0x010122000c1e1100 */
        /* <DEDUP_REMOVED lines=8> */
[----:B------:R0:W4:Y:S02]  /*302e0*/  @P4 LDG.E.U8 R42, desc[UR20][R44.64] ;  /* 0x000000142c2a4981 */ /* 0x000124000c1e1100 */
[----:B0-----:R-:W-:Y:S02]  /*302f0*/  @P5 IMAD.MOV.U32 R45, RZ, RZ, R73 ;  /* 0x000000ffff2d5224 */ /* 0x001fe400078e0049 */
[----:B------:R-:W4:Y:S01]  /*30300*/  LDL R73, [R1+0xdd0] ;  /* 0x000dd00001497983 */ /* 0x000f220000100800 */
[----:B---3--:R-:W-:-:S03]  /*30310*/  @P5 IMAD.MOV.U32 R44, RZ, RZ, R4 ;  /* 0x000000ffff2c5224 */ /* 0x008fc600078e0004 */
[----:B------:R-:W3:Y:S04]  /*30320*/  LDL R4, [R1+0xe28] ;  /* 0x000e280001047983 */ /* 0x000ee80000100800 */
[----:B------:R0:W3:Y:S02]  /*30330*/  @P5 LDG.E.U8 R43, desc[UR20][R44.64] ;  /* 0x000000142c2b5981 */ /* 0x0000e4000c1e1100 */
[----:B0-----:R-:W-:-:S06]  /*30340*/  PRMT R44, RZ, 0x7610, R44 ;  /* 0x00007610ff2c7816 */ /* 0x001fcc000000002c */
[----:B--2---:R0:W2:Y:S04]  /*30350*/  @P5 LDG.E.U8 R44, desc[UR20][R46.64] ;  /* 0x000000142e2c5981 */ /* 0x0040a8000c1e1100 */
[----:B------:R-:W0:Y:S04]  /*30360*/  LDL R46, [R1+0xd7c] ;  /* 0x000d7c00012e7983 */ /* 0x000e280000100800 */
[----:B------:R-:W0:Y:S01]  /*30370*/  LDL R47, [R1+0xd80] ;  /* 0x000d8000012f7983 */ /* 0x000e220000100800 */
[----:B------:R-:W-:Y:S02]  /*30380*/  PRMT R45, RZ, 0x7610, R45 ;  /* 0x00007610ff2d7816 */ /* 0x000fe4000000002d */
[----:B------:R-:W-:-:S02]  /*30390*/  ISETP.GT.AND P4, PT, R9, 0x74, PT ;  /* 0x000000740900780c */ /* 0x000fc40003f84270 */
[----:B0-----:R-:W-:-:S04]  /*303a0*/  @P3 LOP3.LUT R47, R47, R46, RZ, 0x3c, !PT ;  /* 0x0000002e2f2f3212 */ /* 0x001fc800078e3cff */
[----:B------:R-:W-:-:S04]  /*303b0*/  @P3 LOP3.LUT R46, R47, R46, RZ, 0x3c, !PT ;  /* 0x0000002e2f2e3212 */ /* 0x000fc800078e3cff */
[----:B------:R-:W-:-:S05]  /*303c0*/  @P3 LOP3.LUT R47, R47, R46, RZ, 0x3c, !PT ;  /* 0x0000002e2f2f3212 */ /* 0x000fca00078e3cff */
[----:B------:R4:W2:Y:S04]  /*303d0*/  @P3 LDG.E.U8 R45, desc[UR20][R46.64] ;  /* 0x000000142e2d3981 */ /* 0x0008a8000c1e1100 */
[----:B------:R-:W2:Y:S01]  /*303e0*/  LDL R47, [R1+0xdc4] ;  /* 0x000dc400012f7983 */ /* 0x000ea20000100800 */
[----:B------:R-:W-:Y:S01]  /*303f0*/  PRMT R49, RZ, 0x7610, R49 ;  /* 0x00007610ff317816 */ /* 0x000fe20000000031 */
[----:B----4-:R-:W-:Y:S01]  /*30400*/  @P4 IMAD.MOV.U32 R46, RZ, RZ, R85 ;  /* 0x000000ffff2e4224 */ /* 0x010fe200078e0055 */
[----:B------:R-:W-:Y:S01]  /*30410*/  ISETP.GT.AND P5, PT, R9, 0x7c, PT ;  /* 0x0000007c0900780c */ /* 0x000fe20003fa4270 */
[----:B------:R-:W4:Y:S01]  /*30420*/  LDL R85, [R1+0xdd8] ;  /* 0x000dd80001557983 */ /* 0x000f220000100800 */
[----:B------:R-:W-:Y:S02]  /*30430*/  PRMT R51, RZ, 0x7610, R51 ;  /* 0x00007610ff337816 */ /* 0x000fe40000000033 */
[----:B------:R-:W-:Y:S01]  /*30440*/  PRMT R53, RZ, 0x7610, R53 ;  /* 0x00007610ff357816 */ /* 0x000fe20000000035 */
[----:B--2---:R0:W2:Y:S02]  /*30450*/  @P4 LDG.E.U8 R49, desc[UR20][R46.64] ;  /* 0x000000142e314981 */ /* 0x0040a4000c1e1100 */
[----:B0-----:R-:W-:-:S02]  /*30460*/  @P4 IMAD.MOV.U32 R46, RZ, RZ, R73 ;  /* 0x000000ffff2e4224 */ /* 0x001fc400078e0049 */
[----:B------:R-:W-:Y:S01]  /*30470*/  @P4 IMAD.MOV.U32 R47, RZ, RZ, R93 ;  /* 0x000000ffff2f4224 */ /* 0x000fe200078e005d */
[----:B------:R-:W-:Y:S01]  /*30480*/  PRMT R55, RZ, 0x7610, R55 ;  /* 0x00007610ff377816 */ /* 0x000fe20000000037 */
[----:B------:R-:W2:Y:S04]  /*30490*/  LDL R73, [R1+0xde0] ;  /* 0x000de00001497983 */ /* 0x000ea80000100800 */
[----:B------:R3:W2:Y:S01]  /*304a0*/  @P4 LDG.E.U8 R51, desc[UR20][R46.64] ;  /* 0x000000142e334981 */ /* 0x0006a2000c1e1100 */
[----:B------:R-:W-:Y:S02]  /*304b0*/  ISETP.GT.AND P3, PT, R9, 0x75, PT ;  /* 0x000000750900780c */ /* 0x000fe40003f64270 */
[----:B------:R-:W-:Y:S01]  /*304c0*/  PRMT R57, RZ, 0x7610, R57 ;  /* 0x00007610ff397816 */ /* 0x000fe20000000039 */
[----:B------:R-:W2:Y:S01]  /*304d0*/  LDL R93, [R1+0xe38] ;  /* 0x000e3800015d7983 */ /* 0x000ea20000100800 */
[----:B---3--:R-:W-:-:S02]  /*304e0*/  @P5 IMAD.MOV.U32 R46, RZ, RZ, R4 ;  /* 0x000000ffff2e5224 */ /* 0x008fc400078e0004 */
[----:B------:R-:W-:Y:S01]  /*304f0*/  @P5 IMAD.MOV.U32 R47, RZ, RZ, R87 ;  /* 0x000000ffff2f5224 */ /* 0x000fe200078e0057 */
[----:B------:R-:W-:Y:S01]  /*30500*/  PRMT R59, RZ, 0x7610, R59 ;  /* 0x00007610ff3b7816 */ /* 0x000fe2000000003b */
[----:B------:R-:W3:Y:S04]  /*30510*/  LDL R87, [R1+0xe3c] ;  /* 0x000e3c0001577983 */ /* 0x000ee80000100800 */
[----:B------:R0:W2:Y:S04]  /*30520*/  @P5 LDG.E.U8 R53, desc[UR20][R46.64] ;  /* 0x000000142e355981 */ /* 0x0000a8000c1e1100 */
[----:B------:R-:W2:Y:S04]  /*30530*/  LDL R4, [R1+0xe40] ;  /* 0x000e400001047983 */ /* 0x000ea80000100800 */
[----:B------:R-:W0:Y:S04]  /*30540*/  LDL R46, [R1+0xe2c] ;  /* 0x000e2c00012e7983 */ /* 0x000e280000100800 */
[----:B------:R-:W0:Y:S02]  /*30550*/  LDL R47, [R1+0xe30] ;  /* 0x000e3000012f7983 */ /* 0x000e240000100800 */
[----:B0-----:R-:W-:-:S04]  /*30560*/  @P5 LOP3.LUT R47, R47, R46, RZ, 0x3c, !PT ;  /* 0x0000002e2f2f5212 */ /* 0x001fc800078e3cff */
[----:B------:R-:W-:-:S04]  /*30570*/  @P5 LOP3.LUT R46, R47, R46, RZ, 0x3c, !PT ;  /* 0x0000002e2f2e5212 */ /* 0x000fc800078e3cff */
[----:B------:R-:W-:-:S05]  /*30580*/  @P5 LOP3.LUT R47, R47, R46, RZ, 0x3c, !PT ;  /* 0x0000002e2f2f5212 */ /* 0x000fca00078e3cff */
[----:B------:R4:W2:Y:S04]  /*30590*/  @P5 LDG.E.U8 R55, desc[UR20][R46.64] ;  /* 0x000000142e375981 */ /* 0x0008a8000c1e1100 */
[----:B------:R-:W2:Y:S01]  /*305a0*/  LDL R47, [R1+0xdd4] ;  /* 0x000dd400012f7983 */ /* 0x000ea20000100800 */
[----:B----4-:R-:W-:Y:S01]  /*305b0*/  @P3 IMAD.MOV.U32 R46, RZ, RZ, R85 ;  /* 0x000000ffff2e3224 */ /* 0x010fe200078e0055 */
[----:B------:R-:W-:Y:S02]  /*305c0*/  ISETP.GT.AND P4, PT, R9, 0x7d, PT ;  /* 0x0000007d0900780c */ /* 0x000fe40003f84270 */
[----:B------:R-:W-:Y:S01]  /*305d0*/  PRMT R61, RZ, 0x7610, R61 ;  /* 0x00007610ff3d7816 */ /* 0x000fe2000000003d */
[----:B------:R-:W4:Y:S04]  /*305e0*/  LDL R85, [R1+0x358] ;  /* 0x0003580001557983 */ /* 0x000f280000100800 */
[----:B--2---:R0:W2:Y:S04]  /*305f0*/  @P3 LDG.E.U8 R57, desc[UR20][R46.64] ;  /* 0x000000142e393981 */ /* 0x0040a8000c1e1100 */
[----:B------:R-:W2:Y:S01]  /*30600*/  LDL R47, [R1+0xddc] ;  /* 0x000ddc00012f7983 */ /* 0x000ea20000100800 */
[----:B0-----:R-:W-:Y:S01]  /*30610*/  @P3 IMAD.MOV.U32 R46, RZ, RZ, R73 ;  /* 0x000000ffff2e3224 */ /* 0x001fe200078e0049 */
[----:B------:R-:W-:-:S02]  /*30620*/  PRMT R63, RZ, 0x7610, R63 ;  /* 0x00007610ff3f7816 */ /* 0x000fc4000000003f */
[----:B------:R-:W-:Y:S01]  /*30630*/  PRMT R84, RZ, 0x7610, R84 ;  /* 0x00007610ff547816 */ /* 0x000fe20000000054 */
[----:B------:R-:W3:Y:S04]  /*30640*/  LDL R73, [R1+0x360] ;  /* 0x0003600001497983 */ /* 0x000ee80000100800 */
[----:B--2---:R0:W2:Y:S04]  /*30650*/  @P3 LDG.E.U8 R59, desc[UR20][R46.64] ;  /* 0x000000142e3b3981 */ /* 0x0040a8000c1e1100 */
[----:B------:R-:W2:Y:S01]  /*30660*/  LDL R47, [R1+0xe34] ;  /* 0x000e3400012f7983 */ /* 0x000ea20000100800 */
[----:B0-----:R-:W-:Y:S01]  /*30670*/  @P4 IMAD.MOV.U32 R46, RZ, RZ, R93 ;  /* 0x000000ffff2e4224 */ /* 0x001fe200078e005d */
[----:B------:R-:W-:-:S02]  /*30680*/  ISETP.GT.AND P3, PT, R9, 0x67, PT ;  /* 0x000000670900780c */ /* 0x000fc40003f64270 */
[----:B------:R-:W-:Y:S01]  /*30690*/  PRMT R8, RZ, 0x7610, R8 ;  /* 0x00007610ff087816 */ /* 0x000fe20000000008 */
[----:B------:R-:W3:Y:S04]  /*306a0*/  LDL R93, [R1+0x368] ;  /* 0x00036800015d7983 */ /* 0x000ee80000100800 */
[----:B--2---:R0:W2:Y:S02]  /*306b0*/  @P4 LDG.E.U8 R61, desc[UR20][R46.64] ;  /* 0x000000142e3d4981 */ /* 0x0040a4000c1e1100 */
[----:B0-----:R-:W-:Y:S02]  /*306c0*/  @P4 IMAD.MOV.U32 R46, RZ, RZ, R4 ;  /* 0x000000ffff2e4224 */ /* 0x001fe400078e0004 */
[----:B---3--:R-:W-:Y:S01]  /*306d0*/  @P4 IMAD.MOV.U32 R47, RZ, RZ, R87 ;  /* 0x000000ffff2f4224 */ /* 0x008fe200078e0057 */
[----:B------:R-:W3:Y:S04]  /*306e0*/  LDL R4, [R1+0x370] ;  /* 0x0003700001047983 */ /* 0x000ee80000100800 */
[----:B------:R4:W2:Y:S04]  /*306f0*/  @P4 LDG.E.U8 R63, desc[UR20][R46.64] ;  /* 0x000000142e3f4981 */ /* 0x0008a8000c1e1100 */
[----:B------:R-:W2:Y:S04]  /*30700*/  LDL R87, [R1+0x36c] ;  /* 0x00036c0001577983 */ /* 0x000ea80000100800 */
[----:B------:R-:W2:Y:S01]  /*30710*/  LDL R47, [R1+0x354] ;  /* 0x00035400012f7983 */ /* 0x000ea20000100800 */
[----:B----4-:R-:W-:-:S03]  /*30720*/  @P1 IMAD.MOV.U32 R46, RZ, RZ, R85 ;  /* 0x000000ffff2e1224 */ /* 0x010fc600078e0055 */
[----:B------:R-:W4:Y:S04]  /*30730*/  LDL R85, [R1+0x374] ;  /* 0x0003740001557983 */ /* 0x000f280000100800 */
[----:B--2---:R0:W2:Y:S04]  /*30740*/  @P1 LDG.E.U8 R84, desc[UR20][R46.64] ;  /* 0x000000142e541981 */ /* 0x0040a8000c1e1100 */
[----:B------:R-:W3:Y:S01]  /*30750*/  LDL R47, [R1+0x35c] ;  /* 0x00035c00012f7983 */ /* 0x000ee20000100800 */
[----:B0-----:R-:W-:-:S03]  /*30760*/  @P3 IMAD.MOV.U32 R46, RZ, RZ, R73 ;  /* 0x000000ffff2e3224 */ /* 0x001fc600078e0049 */
[----:B--2---:R0:W-:Y:S01]  /*30770*/  STL [R1+0x1b8], R84 ;  /* 0x0001b85401007387 */ /* 0x0041e20000100800 */
[----:B------:R-:W-:Y:S02]  /*30780*/  ISETP.GT.AND P1, PT, R9, 0x6e, PT ;  /* 0x0000006e0900780c */ /* 0x000fe40003f24270 */
[----:B------:R-:W-:Y:S01]  /*30790*/  PRMT R90, RZ, 0x7610, R90 ;  /* 0x00007610ff5a7816 */ /* 0x000fe2000000005a */
[----:B------:R-:W2:Y:S04]  /*307a0*/  LDL R73, [R1+0x37c] ;  /* 0x00037c0001497983 */ /* 0x000ea80000100800 */
[----:B---3--:R1:W3:Y:S04]  /*307b0*/  @P3 LDG.E.U8 R8, desc[UR20][R46.64] ;  /* 0x000000142e083981 */ /* 0x0082e8000c1e1100 */
[----:B0-----:R-:W2:Y:S04]  /*307c0*/  LDL R84, [R1+0x378] ;  /* 0x0003780001547983 */ /* 0x001ea80000100800 */
[----:B------:R-:W2:Y:S01]  /*307d0*/  LDL R47, [R1+0x364] ;  /* 0x00036400012f7983 */ /* 0x000ea20000100800 */
[----:B-1----:R-:W-:Y:S01]  /*307e0*/  @P3 IMAD.MOV.U32 R46, RZ, RZ, R93 ;  /* 0x000000ffff2e3224 */ /* 0x002fe200078e005d */
[----:B------:R-:W-:-:S02]  /*307f0*/  PRMT R3, RZ, 0x7610, R3 ;  /* 0x00007610ff037816 */ /* 0x000fc40000000003 */
[----:B---3--:R0:W-:Y:S04]  /*30800*/  STL [R1+0x1b0], R8 ;  /* 0x0001b00801007387 */ /* 0x0081e80000100800 */
[----:B0-----:R-:W3:Y:S04]  /*30810*/  LDL R8, [R1+0x380] ;  /* 0x0003800001087983 */ /* 0x001ee80000100800 */
[----:B--2---:R0:W2:Y:S02]  /*30820*/  @P3 LDG.E.U8 R90, desc[UR20][R46.64] ;  /* 0x000000142e5a3981 */ /* 0x0040a4000c1e1100 */
[----:B0-----:R-:W-:-:S02]  /*30830*/  @P1 IMAD.MOV.U32 R46, RZ, RZ, R4 ;  /* 0x000000ffff2e1224 */ /* 0x001fc400078e0004 */
[----:B------:R-:W-:Y:S01]  /*30840*/  @P1 IMAD.MOV.U32 R47, RZ, RZ, R87 ;  /* 0x000000ffff2f1224 */ /* 0x000fe200078e0057 */
[----:B------:R-:W-:Y:S01]  /*30850*/  ISETP.GT.AND P3, PT, R9, 0x6f, PT ;  /* 0x0000006f0900780c */ /* 0x000fe20003f64270 */
[----:B------:R-:W2:Y:S04]  /*30860*/  LDL R4, [R1+0x384] ;  /* 0x0003840001047983 */ /* 0x000ea80000100800 */
[----:B------:R0:W2:Y:S01]  /*30870*/  @P1 LDG.E.U8 R3, desc[UR20][R46.64] ;  /* 0x000000142e031981 */ /* 0x0000a2000c1e1100 */
[----:B------:R-:W-:Y:S02]  /*30880*/  PRMT R74, RZ, 0x7610, R74 ;  /* 0x00007610ff4a7816 */ /* 0x000fe4000000004a */
[----:B------:R-:W-:Y:S01]  /*30890*/  PRMT R7, RZ, 0x7610, R7 ;  /* 0x00007610ff077816 */ /* 0x000fe20000000007 */
[----:B0-----:R-:W-:-:S02]  /*308a0*/  @P1 IMAD.MOV.U32 R46, RZ, RZ, R84 ;  /* 0x000000ffff2e1224 */ /* 0x001fc400078e0054 */
[----:B----4-:R-:W-:-:S05]  /*308b0*/  @P1 IMAD.MOV.U32 R47, RZ, RZ, R85 ;  /* 0x000000ffff2f1224 */ /* 0x010fca00078e0055 */
[----:B------:R0:W4:Y:S02]  /*308c0*/  @P1 LDG.E.U8 R74, desc[UR20][R46.64] ;  /* 0x000000142e4a1981 */ /* 0x000124000c1e1100 */
[----:B0-----:R-:W-:Y:S02]  /*308d0*/  @P3 IMAD.MOV.U32 R47, RZ, RZ, R73 ;  /* 0x000000ffff2f3224 */ /* 0x001fe400078e0049 */
[----:B---3--:R-:W-:-:S05]  /*308e0*/  @P3 IMAD.MOV.U32 R46, RZ, RZ, R8 ;  /* 0x000000ffff2e3224 */ /* 0x008fca00078e0008 */
[----:B------:R0:W3:Y:S04]  /*308f0*/  @P3 LDG.E.U8 R7, desc[UR20][R46.64] ;  /* 0x000000142e073981 */ /* 0x0000e8000c1e1100 */
[----:B--2---:R1:W-:Y:S04]  /*30900*/  STL [R1+0x198], R3 ;  /* 0x0001980301007387 */ /* 0x0043e80000100800 */
[----:B-1----:R-:W2:Y:S04]  /*30910*/  LDL R3, [R1+0x388] ;  /* 0x0003880001037983 */ /* 0x002ea80000100800 */
[----:B------:R1:W-:Y:S04]  /*30920*/  STL [R1+0x1a4], R90 ;  /* 0x0001a45a01007387 */ /* 0x0003e80000100800 */
[----:B------:R-:W2:Y:S04]  /*30930*/  LDL R87, [R1+0x390] ;  /* 0x0003900001577983 */ /* 0x000ea80000100800 */
[----:B------:R-:W2:Y:S04]  /*30940*/  LDL R85, [R1+0x394] ;  /* 0x0003940001557983 */ /* 0x000ea80000100800 */
[----:B-1----:R-:W2:Y:S04]  /*30950*/  LDL R90, [R1+0x38c] ;  /* 0x00038c00015a7983 */ /* 0x002ea80000100800 */
[----:B------:R-:W2:Y:S04]  /*30960*/  LDL R84, [R1+0x398] ;  /* 0x0003980001547983 */ /* 0x000ea80000100800 */
[----:B----4-:R1:W-:Y:S04]  /*30970*/  STL [R1+0x18c], R74 ;  /* 0x00018c4a01007387 */ /* 0x0103e80000100800 */
[----:B------:R-:W4:Y:S04]  /*30980*/  LDL R73, [R1+0x3a0] ;  /* 0x0003a00001497983 */ /* 0x000f280000100800 */
[----:B------:R-:W4:Y:S04]  /*30990*/  LDL R8, [R1+0x3a4] ;  /* 0x0003a40001087983 */ /* 0x000f280000100800 */
[----:B-1----:R-:W4:Y:S01]  /*309a0*/  LDL R74, [R1+0x39c] ;  /* 0x00039c00014a7983 */ /* 0x002f220000100800 */
[----:B0-----:R-:W-:-:S03]  /*309b0*/  @P3 IMAD.MOV.U32 R47, RZ, RZ, R4 ;  /* 0x000000ffff2f3224 */ /* 0x001fc600078e0004 */
[----:B---3--:R0:W-:Y:S04]  /*309c0*/  STL [R1+0x180], R7 ;  /* 0x0001800701007387 */ /* 0x0081e80000100800 */
[----:B------:R-:W3:Y:S04]  /*309d0*/  LDL R4, [R1+0x3ac] ;  /* 0x0003ac0001047983 */ /* 0x000ee80000100800 */
[----:B0-----:R-:W3:Y:S01]  /*309e0*/  LDL R7, [R1+0x3a8] ;  /* 0x0003a80001077983 */ /* 0x001ee20000100800 */
[----:B--2---:R-:W-:-:S03]  /*309f0*/  @P3 IMAD.MOV.U32 R46, RZ, RZ, R3 ;  /* 0x000000ffff2e3224 */ /* 0x004fc600078e0003 */
[----:B------:R-:W2:Y:S01]  /*30a00*/  LDL R3, [R1+0x3b0] ;  /* 0x0003b00001037983 */ /* 0x000ea20000100800 */
[----:B------:R-:W-:Y:S02]  /*30a10*/  ISETP.GT.AND P1, PT, R9, 0x76, PT ;  /* 0x000000760900780c */ /* 0x000fe40003f24270 */
[----:B------:R-:W-:Y:S02]  /*30a20*/  PRMT R91, RZ, 0x7610, R91 ;  /* 0x00007610ff5b7816 */ /* 0x000fe4000000005b */
[----:B------:R-:W-:-:S04]  /*30a30*/  PRMT R86, RZ, 0x7610, R86 ;  /* 0x00007610ff567816 */ /* 0x000fc80000000056 */
[----:B------:R0:W2:Y:S01]  /*30a40*/  @P3 LDG.E.U8 R91, desc[UR20][R46.64] ;  /* 0x000000142e5b3981 */ /* 0x0000a2000c1e1100 */
[----:B------:R-:W-:Y:S02]  /*30a50*/  ISETP.GT.AND P3, PT, R9, 0x77, PT ;  /* 0x000000770900780c */ /* 0x000fe40003f64270 */
[----:B------:R-:W-:Y:S02]  /*30a60*/  PRMT R75, RZ, 0x7610, R75 ;  /* 0x00007610ff4b7816 */ /* 0x000fe4000000004b */
[----:B0-----:R-:W-:Y:S02]  /*30a70*/  @P1 IMAD.MOV.U32 R46, RZ, RZ, R87 ;  /* 0x000000ffff2e1224 */ /* 0x001fe400078e0057 */
[----:B------:R-:W-:-:S05]  /*30a80*/  @P1 IMAD.MOV.U32 R47, RZ, RZ, R90 ;  /* 0x000000ffff2f1224 */ /* 0x000fca00078e005a */
[----:B------:R0:W2:Y:S01]  /*30a90*/  @P1 LDG.E.U8 R86, desc[UR20][R46.64] ;  /* 0x000000142e561981 */ /* 0x0000a2000c1e1100 */
[----:B------:R-:W-:Y:S01]  /*30aa0*/  PRMT R72, RZ, 0x7610, R72 ;  /* 0x00007610ff487816 */ /* 0x000fe20000000048 */
[----:B0-----:R-:W-:Y:S02]  /*30ab0*/  @P1 IMAD.MOV.U32 R46, RZ, RZ, R84 ;  /* 0x000000ffff2e1224 */ /* 0x001fe400078e0054 */
[----:B------:R-:W-:-:S05]  /*30ac0*/  @P1 IMAD.MOV.U32 R47, RZ, RZ, R85 ;  /* 0x000000ffff2f1224 */ /* 0x000fca00078e0055 */
[----:B------:R4:W2:Y:S01]  /*30ad0*/  @P1 LDG.E.U8 R75, desc[UR20][R46.64] ;  /* 0x000000142e4b1981 */ /* 0x0008a2000c1e1100 */
[----:B------:R-:W-:Y:S02]  /*30ae0*/  ISETP.GT.AND P1, PT, R9, 0x7e, PT ;  /* 0x0000007e0900780c */ /* 0x000fe40003f24270 */
[----:B------:R-:W-:Y:S01]  /*30af0*/  PRMT R5, RZ, 0x7610, R5 ;  /* 0x00007610ff057816 */ /* 0x000fe20000000005 */
[----:B----4-:R-:W-:Y:S02]  /*30b00*/  @P3 IMAD.MOV.U32 R46, RZ, RZ, R73 ;  /* 0x000000ffff2e3224 */ /* 0x010fe400078e0049 */
[----:B------:R-:W-:-:S05]  /*30b10*/  @P3 IMAD.MOV.U32 R47, RZ, RZ, R74 ;  /* 0x000000ffff2f3224 */ /* 0x000fca00078e004a */
[----:B------:R0:W4:Y:S01]  /*30b20*/  @P3 LDG.E.U8 R72, desc[UR20][R46.64] ;  /* 0x000000142e483981 */ /* 0x000122000c1e1100 */
[----:B------:R-:W-:Y:S01]  /*30b30*/  PRMT R2, RZ, 0x7610, R2 ;  /* 0x00007610ff027816 */ /* 0x000fe20000000002 */
[----:B0-----:R-:W-:Y:S02]  /*30b40*/  @P3 IMAD.MOV.U32 R47, RZ, RZ, R8 ;  /* 0x000000ffff2f3224 */ /* 0x001fe400078e0008 */
[----:B---3--:R-:W-:-:S05]  /*30b50*/  @P3 IMAD.MOV.U32 R46, RZ, RZ, R7 ;  /* 0x000000ffff2e3224 */ /* 0x008fca00078e0007 */
[----:B------:R0:W3:Y:S02]  /*30b60*/  @P3 LDG.E.U8 R5, desc[UR20][R46.64] ;  /* 0x000000142e053981 */ /* 0x0000e4000c1e1100 */
[----:B0-----:R-:W-:Y:S02]  /*30b70*/  @P1 IMAD.MOV.U32 R47, RZ, RZ, R4 ;  /* 0x000000ffff2f1224 */ /* 0x001fe400078e0004 */
[----:B--2---:R-:W-:-:S05]  /*30b80*/  @P1 IMAD.MOV.U32 R46, RZ, RZ, R3 ;  /* 0x000000ffff2e1224 */ /* 0x004fca00078e0003 */
        /* <DEDUP_REMOVED lines=9> */
[----:B0-----:R-:W2:Y:S04]  /*30c20*/  LDL.LU R2, [R1+0x22c] ;  /* 0x00022c0001027983 */ /* 0x001ea80000300800 */
[----:B----4-:R0:W-:Y:S04]  /*30c30*/  STL [R1+0x160], R72 ;  /* 0x0001604801007387 */ /* 0x0101e80000100800 */
[----:B0-----:R-:W4:Y:S04]  /*30c40*/  LDL.LU R72, [R1+0x1f4] ;  /* 0x0001f40001487983 */ /* 0x001f280000300800 */
[----:B------:R-:W2:Y:S04]  /*30c50*/  LDL.LU R73, [R1+0x1f0] ;  /* 0x0001f00001497983 */ /* 0x000ea80000300800 */
[----:B------:R-:W2:Y:S04]  /*30c60*/  LDL.LU R74, [R1+0x1ac] ;  /* 0x0001ac00014a7983 */ /* 0x000ea80000300800 */
[----:B------:R0:W-:Y:S04]  /*30c70*/  STL [R1+0x168], R75 ;  /* 0x0001684b01007387 */ /* 0x0001e80000100800 */
[----:B0-----:R-:W2:Y:S04]  /*30c80*/  LDL.LU R75, [R1+0x1a8] ;  /* 0x0001a800014b7983 */ /* 0x001ea80000300800 */
[----:B------:R-:W2:Y:S04]  /*30c90*/  LDL.LU R84, [R1+0x150] ;  /* 0x0001500001547983 */ /* 0x000ea80000300800 */
[----:B------:R-:W2:Y:S04]  /*30ca0*/  LDL.LU R85, [R1+0x14c] ;  /* 0x00014c0001557983 */ /* 0x000ea80000300800 */
[----:B------:R0:W-:Y:S04]  /*30cb0*/  STL [R1+0x16c], R86 ;  /* 0x00016c5601007387 */ /* 0x0001e80000100800 */
[----:B0-----:R-:W2:Y:S04]  /*30cc0*/  LDL.LU R86, [R1+0x110] ;  /* 0x0001100001567983 */ /* 0x001ea80000300800 */
[----:B------:R0:W-:Y:S04]  /*30cd0*/  STL [R1+0x174], R91 ;  /* 0x0001745b01007387 */ /* 0x0001e80000100800 */
[----:B------:R-:W2:Y:S04]  /*30ce0*/  LDL.LU R87, [R1+0x10c] ;  /* 0x00010c0001577983 */ /* 0x000ea80000300800 */
[----:B------:R-:W2:Y:S04]  /*30cf0*/  LDL.LU R90, [R1+0xc4] ;  /* 0x0000c400015a7983 */ /* 0x000ea80000300800 */
[----:B0-----:R-:W2:Y:S04]  /*30d00*/  LDL.LU R91, [R1+0xc0] ;  /* 0x0000c000015b7983 */ /* 0x001ea80000300800 */
[----:B------:R-:W2:Y:S04]  /*30d10*/  LDL.LU R93, [R1+0x94] ;  /* 0x00009400015d7983 */ /* 0x000ea80000300800 */
[----:B---3--:R0:W-:Y:S04]  /*30d20*/  STL [R1+0x154], R5 ;  /* 0x0001540501007387 */ /* 0x0081e80000100800 */
[----:B0-----:R-:W3:Y:S04]  /*30d30*/  LDL.LU R5, [R1+0x90] ;  /* 0x0000900001057983 */ /* 0x001ee80000300800 */
[----:B------:R-:W2:Y:S04]  /*30d40*/  LDL.LU R4, [R1+0x64] ;  /* 0x0000640001047983 */ /* 0x000ea80000300800 */
[----:B------:R-:W2:Y:S04]  /*30d50*/  LDL.LU R3, [R1+0x60] ;  /* 0x0000600001037983 */ /* 0x000ea80000300800 */
[----:B------:R-:W2:Y:S04]  /*30d60*/  LDL.LU R7, [R1+0x34] ;  /* 0x0000340001077983 */ /* 0x000ea80000300800 */
[----:B------:R-:W2:Y:S04]  /*30d70*/  LDL.LU R8, [R1+0x30] ;  /* 0x0000300001087983 */ /* 0x000ea80000300800 */
[----:B------:R0:W-:Y:S04]  /*30d80*/  STL [R1+0x13c], R6 ;  /* 0x00013c0601007387 */ /* 0x0001e80000100800 */
[----:B0-----:R-:W2:Y:S04]  /*30d90*/  LDL.LU R6, [R1+0x10d4] ;  /* 0x0010d40001067983 */ /* 0x001ea80000300800 */
[----:B------:R-:W3:Y:S04]  /*30da0*/  LDL R46, [R1+0x3bc] ;  /* 0x0003bc00012e7983 */ /* 0x000ee80000100800 */
[----:B------:R-:W3:Y:S01]  /*30db0*/  LDL R47, [R1+0x3c0] ;  /* 0x0003c000012f7983 */ /* 0x000ee20000100800 */
[----:B------:R-:W-:-:S02]  /*30dc0*/  ISETP.GT.AND P3, PT, R9, 0x7f, PT ;  /* 0x0000007f0900780c */ /* 0x000fc40003f64270 */
[----:B--2---:R-:W-:-:S11]  /*30dd0*/  PRMT R6, RZ, 0x7610, R6 ;  /* 0x00007610ff067816 */ /* 0x004fd60000000006 */
[----:B---3--:R-:W-:-:S04]  /*30de0*/  @P3 LOP3.LUT R47, R47, R46, RZ, 0x3c, !PT ;  /* 0x0000002e2f2f3212 */ /* 0x008fc800078e3cff */
        /* <DEDUP_REMOVED lines=10> */
[----:B--2---:R0:W-:Y:S02]  /*30e90*/  STL [R1+0x130], R6 ;  /* 0x0001300601007387 */ /* 0x0041e40000100800 */
[----:B0-----:R-:W0:Y:S02]  /*30ea0*/  S2R R6, SR_TID.X ;  /* 0x0000000000067919 */ /* 0x001e240000002100 */
[----:B0-----:R-:W-:Y:S01]  /*30eb0*/  LOP3.LUT R6, R6, 0x7f, RZ, 0xc0, !PT ;  /* 0x0000007f06067812 */ /* 0x001fe200078ec0ff */
[----:B------:R-:W-:Y:S06]  /*30ec0*/  BAR.SYNC.DEFER_BLOCKING 0x0 ;  /* 0x0000000000007b1d */ /* 0x000fec0000010000 */
[----:B------:R-:W-:Y:S04]  /*30ed0*/  STS.U8 [R6+UR9+0x8000], R2 ;  /* 0x0080000206007988 */ /* 0x000fe80008000009 */
[----:B---3--:R0:W-:Y:S04]  /*30ee0*/  STL [R1+0x124], R0 ;  /* 0x0001240001007387 */ /* 0x0081e80000100800 */
[----:B0-----:R-:W2:Y:S04]  /*30ef0*/  LDL.LU R0, [R1+0x10d0] ;  /* 0x0010d00001007983 */ /* 0x001ea80000300800 */
[----:B------:R-:W3:Y:S04]  /*30f00*/  LDL.LU R47, [R1+0x228] ;  /* 0x00022800012f7983 */ /* 0x000ee80000300800 */
[----:B------:R-:W2:Y:S04]  /*30f10*/  LDL.LU R2, [R1+0x10cc] ;  /* 0x0010cc0001027983 */ /* 0x000ea80000300800 */
[----:B---3--:R-:W-:Y:S04]  /*30f20*/  STS.U8 [R6+UR9+0xc000], R47 ;  /* 0x00c0002f06007988 */ /* 0x008fe80008000009 */
[----:B----4-:R-:W-:Y:S04]  /*30f30*/  STS.U8 [R6+UR9+0x8400], R72 ;  /* 0x0084004806007988 */ /* 0x010fe80008000009 */
        /* <DEDUP_REMOVED lines=14> */
[----:B------:R1:W-:Y:S04]  /*31020*/  STS.U8 [R6+UR9+0xe000], R8 ;  /* 0x00e0000806007988 */ /* 0x0003e80008000009 */
[----:B0-----:R-:W3:Y:S04]  /*31030*/  LDL.LU R93, [R1+0x224] ;  /* 0x00022400015d7983 */ /* 0x001ee80000300800 */
        /* <DEDUP_REMOVED lines=11> */
[----:B--2---:R-:W-:Y:S04]  /*310f0*/  STS.U8 [R6+UR9+0xa400], R2 ;  /* 0x00a4000206007988 */ /* 0x004fe80008000009 */
[----:B------:R-:W2:Y:S04]  /*31100*/  LDL.LU R5, [R1+0x8c] ;  /* 0x00008c0001057983 */ /* 0x000ea80000300800 */
[----:B------:R0:W-:Y:S04]  /*31110*/  STS.U8 [R6+UR9+0xe400], R0 ;  /* 0x00e4000006007988 */ /* 0x0001e80008000009 */
[----:B------:R-:W2:Y:S04]  /*31120*/  LDL.LU R4, [R1+0x88] ;  /* 0x0000880001047983 */ /* 0x000ea80000300800 */
[----:B0-----:R-:W2:Y:S04]  /*31130*/  LDL.LU R0, [R1+0x5c] ;  /* 0x00005c0001007983 */ /* 0x001ea80000300800 */
[----:B------:R-:W2:Y:S04]  /*31140*/  LDL.LU R3, [R1+0x58] ;  /* 0x0000580001037983 */ /* 0x000ea80000300800 */
[----:B------:R-:W2:Y:S01]  /*31150*/  LDL.LU R7, [R1+0x2c] ;  /* 0x00002c0001077983 */ /* 0x000ea20000300800 */
[----:B------:R-:W0:Y:S03]  /*31160*/  S2R R2, SR_TID.X ;  /* 0x0000000000027919 */ /* 0x000e260000002100 */
        /* <DEDUP_REMOVED lines=8> */
[----:B------:R-:W-:Y:S01]  /*311f0*/  STS.U8 [R6+UR9+0xf400], R19 ;  /* 0x00f4001306007988 */ /* 0x000fe20008000009 */
[----:B------:R-:W-:-:S03]  /*31200*/  LOP3.LUT R90, R2, 0x10, RZ, 0x3c, !PT ;  /* 0x00000010025a7812 */ /* 0x000fc600078e3cff */
[----:B------:R-:W-:Y:S04]  /*31210*/  STS.U8 [R6+UR9+0xb800], R28 ;  /* 0x00b8001c06007988 */ /* 0x000fe80008000009 */
[----:B------:R-:W-:Y:S04]  /*31220*/  STS.U8 [R6+UR9+0xf800], R29 ;  /* 0x00f8001d06007988 */ /* 0x000fe80008000009 */
[----:B------:R-:W-:Y:S04]  /*31230*/  STS.U8 [R6+UR9+0xbc00], R30 ;  /* 0x00bc001e06007988 */ /* 0x000fe80008000009 */
[----:B------:R-:W-:Y:S04]  /*31240*/  STS.U8 [R6+UR9+0xfc00], R31 ;  /* 0x00fc001f06007988 */ /* 0x000fe80008000009 */
[----:B---3--:R0:W-:Y:S04]  /*31250*/  STS.U8 [R90+UR9+0x8080], R93 ;  /* 0x0080805d5a007988 */ /* 0x0081e80008000009 */
[----:B----4-:R1:W-:Y:S04]  /*31260*/  STS.U8 [R90+UR9+0xc080], R8 ;  /* 0x00c080085a007988 */ /* 0x0103e80008000009 */
[----:B0-----:R-:W3:Y:S04]  /*31270*/  LDL.LU R93, [R1+0x10c8] ;  /* 0x0010c800015d7983 */ /* 0x001ee80000300800 */
[----:B-1----:R-:W4:Y:S04]  /*31280*/  LDL.LU R8, [R1+0x10c4] ;  /* 0x0010c40001087983 */ /* 0x002f280000300800 */
        /* <DEDUP_REMOVED lines=10> */
[----:B--2---:R-:W-:Y:S04]  /*31330*/  STS.U8 [R90+UR9+0x9880], R5 ;  /* 0x009880055a007988 */ /* 0x004fe80008000009 */
[----:B------:R-:W-:Y:S04]  /*31340*/  STS.U8 [R90+UR9+0xd880], R4 ;  /* 0x00d880045a007988 */ /* 0x000fe80008000009 */
[----:B------:R1:W-:Y:S04]  /*31350*/  STS.U8 [R90+UR9+0x9c80], R0 ;  /* 0x009c80005a007988 */ /* 0x0003e80008000009 */
[----:B0-----:R-:W2:Y:S04]  /*31360*/  LDL.LU R91, [R1+0x21c] ;  /* 0x00021c00015b7983 */ /* 0x001ea80000300800 */
[----:B------:R0:W-:Y:S04]  /*31370*/  STS.U8 [R90+UR9+0xdc80], R3 ;  /* 0x00dc80035a007988 */ /* 0x0001e80008000009 */
[----:B-1----:R-:W2:Y:S04]  /*31380*/  LDL.LU R0, [R1+0x218] ;  /* 0x0002180001007983 */ /* 0x002ea80000300800 */
[----:B------:R1:W-:Y:S04]  /*31390*/  STS.U8 [R90+UR9+0xa080], R7 ;  /* 0x00a080075a007988 */ /* 0x0003e80008000009 */
[----:B0-----:R-:W2:Y:S04]  /*313a0*/  LDL.LU R3, [R1+0x1e4] ;  /* 0x0001e40001037983 */ /* 0x001ea80000300800 */
[----:B-1----:R-:W2:Y:S04]  /*313b0*/  LDL.LU R7, [R1+0x1e0] ;  /* 0x0001e00001077983 */ /* 0x002ea80000300800 */
[----:B------:R-:W2:Y:S04]  /*313c0*/  LDL.LU R47, [R1+0x194] ;  /* 0x00019400012f7983 */ /* 0x000ea80000300800 */
[----:B------:R-:W2:Y:S04]  /*313d0*/  LDL.LU R72, [R1+0x190] ;  /* 0x0001900001487983 */ /* 0x000ea80000300800 */
[----:B------:R-:W2:Y:S04]  /*313e0*/  LDL.LU R73, [R1+0x138] ;  /* 0x0001380001497983 */ /* 0x000ea80000300800 */
[----:B------:R-:W2:Y:S01]  /*313f0*/  LDL.LU R74, [R1+0x134] ;  /* 0x00013400014a7983 */ /* 0x000ea20000300800 */
[----:B------:R-:W-:-:S03]  /*31400*/  LOP3.LUT R2, R2, 0x20, RZ, 0x3c, !PT ;  /* 0x0000002002027812 */ /* 0x000fc600078e3cff */
[----:B------:R-:W2:Y:S04]  /*31410*/  LDL.LU R75, [R1+0xe4] ;  /* 0x0000e400014b7983 */ /* 0x000ea80000300800 */
[----:B------:R-:W2:Y:S04]  /*31420*/  LDL.LU R84, [R1+0xe0] ;  /* 0x0000e00001547983 */ /* 0x000ea80000300800 */
[----:B------:R-:W2:Y:S04]  /*31430*/  LDL.LU R85, [R1+0xb4] ;  /* 0x0000b40001557983 */ /* 0x000ea80000300800 */
[----:B------:R-:W2:Y:S04]  /*31440*/  LDL.LU R86, [R1+0xb0] ;  /* 0x0000b00001567983 */ /* 0x000ea80000300800 */
[----:B------:R-:W2:Y:S04]  /*31450*/  LDL.LU R87, [R1+0x84] ;  /* 0x0000840001577983 */ /* 0x000ea80000300800 */
[----:B------:R-:W2:Y:S04]  /*31460*/  LDL.LU R5, [R1+0x80] ;  /* 0x0000800001057983 */ /* 0x000ea80000300800 */
[----:B------:R-:W2:Y:S04]  /*31470*/  LDL.LU R4, [R1+0x54] ;  /* 0x0000540001047983 */ /* 0x000ea80000300800 */
[----:B----4-:R0:W-:Y:S04]  /*31480*/  STS.U8 [R90+UR9+0xe080], R8 ;  /* 0x00e080085a007988 */ /* 0x0101e80008000009 */
[----:B---3--:R-:W-:Y:S04]  /*31490*/  STS.U8 [R90+UR9+0xa480], R93 ;  /* 0x00a4805d5a007988 */ /* 0x008fe80008000009 */
        /* <DEDUP_REMOVED lines=13> */
[----:B------:R0:W-:Y:S04]  /*31570*/  STS.U8 [R90+UR9+0xfc80], R36 ;  /* 0x00fc80245a007988 */ /* 0x0001e80008000009 */
[----:B--2---:R1:W-:Y:S04]  /*31580*/  STS.U8 [R2+UR9+0x8100], R91 ;  /* 0x0081005b02007988 */ /* 0x0043e80008000009 */
[----:B------:R2:W-:Y:S04]  /*31590*/  STS.U8 [R2+UR9+0xc100], R0 ;  /* 0x00c1000002007988 */ /* 0x0005e80008000009 */
[----:B0-----:R-:W4:Y:S04]  /*315a0*/  LDL.LU R90, [R1+0x10c0] ;  /* 0x0010c000015a7983 */ /* 0x001f280000300800 */
[----:B-1----:R-:W4:Y:S04]  /*315b0*/  LDL.LU R91, [R1+0x10bc] ;  /* 0x0010bc00015b7983 */ /* 0x002f280000300800 */
[----:B--2---:R-:W2:Y:S04]  /*315c0*/  LDL.LU R0, [R1+0x10b8] ;  /* 0x0010b80001007983 */ /* 0x004ea80000300800 */
[----:B------:R0:W-:Y:S04]  /*315d0*/  STS.U8 [R2+UR9+0x8500], R3 ;  /* 0x0085000302007988 */ /* 0x0001e80008000009 */
[----:B------:R1:W-:Y:S04]  /*315e0*/  STS.U8 [R2+UR9+0xc500], R7 ;  /* 0x00c5000702007988 */ /* 0x0003e80008000009 */
[----:B0-----:R-:W2:Y:S04]  /*315f0*/  LDL.LU R3, [R1+0x10b4] ;  /* 0x0010b40001037983 */ /* 0x001ea80000300800 */
[----:B-1----:R-:W2:Y:S04]  /*31600*/  LDL.LU R7, [R1+0x10b0] ;  /* 0x0010b00001077983 */ /* 0x002ea80000300800 */
        /* <DEDUP_REMOVED lines=12> */
[----:B--2---:R0:W-:Y:S04]  /*316d0*/  STS.U8 [R2+UR9+0xa100], R7 ;  /* 0x00a1000702007988 */ /* 0x0041e80008000009 */
[----:B0-----:R-:W2:Y:S04]  /*316e0*/  LDL.LU R7, [R1+0x214] ;  /* 0x0002140001077983 */ /* 0x001ea80000300800 */
[----:B------:R-:W3:Y:S01]  /*316f0*/  LDL.LU R8, [R1+0x210] ;  /* 0x0002100001087983 */ /* 0x000ee20000300800 */
[----:B------:R-:W0:Y:S03]  /*31700*/  S2R R87, SR_TID.X ;  /* 0x0000000000577919 */ /* 0x000e260000002100 */
[----:B------:R-:W3:Y:S04]  /*31710*/  LDL.LU R47, [R1+0x188] ;  /* 0x00018800012f7983 */ /* 0x000ee80000300800 */
[----:B------:R-:W3:Y:S04]  /*31720*/  LDL.LU R73, [R1+0x184] ;  /* 0x0001840001497983 */ /* 0x000ee80000300800 */
[----:B------:R1:W-:Y:S04]  /*31730*/  STS.U8 [R2+UR9+0xe100], R3 ;  /* 0x00e1000302007988 */ /* 0x0003e80008000009 */
[----:B------:R-:W3:Y:S04]  /*31740*/  LDL.LU R74, [R1+0x12c] ;  /* 0x00012c00014a7983 */ /* 0x000ee80000300800 */
[----:B------:R-:W3:Y:S04]  /*31750*/  LDL.LU R75, [R1+0x128] ;  /* 0x00012800014b7983 */ /* 0x000ee80000300800 */
[----:B----4-:R-:W-:Y:S04]  /*31760*/  STS.U8 [R2+UR9+0xa500], R91 ;  /* 0x00a5005b02007988 */ /* 0x010fe80008000009 */
[----:B------:R-:W4:Y:S04]  /*31770*/  LDL.LU R84, [R1+0xdc] ;  /* 0x0000dc0001547983 */ /* 0x000f280000300800 */
[----:B------:R-:W-:Y:S04]  /*31780*/  STS.U8 [R2+UR9+0xe500], R90 ;  /* 0x00e5005a02007988 */ /* 0x000fe80008000009 */
[----:B------:R-:W4:Y:S04]  /*31790*/  LDL.LU R85, [R1+0xd8] ;  /* 0x0000d80001557983 */ /* 0x000f280000300800 */
[----:B------:R-:W-:Y:S04]  /*317a0*/  STS.U8 [R2+UR9+0xa900], R79 ;  /* 0x00a9004f02007988 */ /* 0x000fe80008000009 */
[----:B------:R-:W4:Y:S04]  /*317b0*/  LDL.LU R86, [R1+0xac] ;  /* 0x0000ac0001567983 */ /* 0x000f280000300800 */
[----:B------:R-:W-:Y:S04]  /*317c0*/  STS.U8 [R2+UR9+0xe900], R78 ;  /* 0x00e9004e02007988 */ /* 0x000fe80008000009 */
[----:B------:R-:W4:Y:S04]  /*317d0*/  LDL.LU R5, [R1+0xa8] ;  /* 0x0000a80001057983 */ /* 0x000f280000300800 */
[----:B------:R-:W-:Y:S04]  /*317e0*/  STS.U8 [R2+UR9+0xad00], R67 ;  /* 0x00ad004302007988 */ /* 0x000fe80008000009 */
[----:B------:R-:W4:Y:S04]  /*317f0*/  LDL.LU R4, [R1+0x7c] ;  /* 0x00007c0001047983 */ /* 0x000f280000300800 */
[----:B------:R-:W-:Y:S01]  /*31800*/  STS.U8 [R2+UR9+0xed00], R66 ;  /* 0x00ed004202007988 */ /* 0x000fe20008000009 */
[----:B0-----:R-:W-:-:S03]  /*31810*/  LOP3.LUT R87, R87, 0x7f, RZ, 0xc0, !PT ;  /* 0x0000007f57577812 */ /* 0x001fc600078ec0ff */
[----:B-1----:R-:W4:Y:S04]  /*31820*/  LDL.LU R3, [R1+0x78] ;  /* 0x0000780001037983 */ /* 0x002f280000300800 */
[----:B------:R0:W-:Y:S04]  /*31830*/  STS.U8 [R2+UR9+0xb100], R10 ;  /* 0x00b1000a02007988 */ /* 0x0001e80008000009 */
[----:B------:R1:W-:Y:S04]  /*31840*/  STS.U8 [R2+UR9+0xf100], R11 ;  /* 0x00f1000b02007988 */ /* 0x0003e80008000009 */
[----:B0-----:R-:W4:Y:S04]  /*31850*/  LDL.LU R10, [R1+0x1d8] ;  /* 0x0001d800010a7983 */ /* 0x001f280000300800 */
[----:B-1----:R-:W4:Y:S01]  /*31860*/  LDL.LU R11, [R1+0x1dc] ;  /* 0x0001dc00010b7983 */ /* 0x002f220000300800 */
[----:B------:R-:W-:-:S03]  /*31870*/  LOP3.LUT R72, R87, 0x30, RZ, 0x3c, !PT ;  /* 0x0000003057487812 */ /* 0x000fc600078e3cff */
        /* <DEDUP_REMOVED lines=11> */
[----:B----4-:R-:W-:Y:S04]  /*31930*/  STS.U8 [R72+UR9+0x8580], R11 ;  /* 0x0085800b48007988 */ /* 0x010fe80008000009 */
[----:B------:R-:W-:Y:S04]  /*31940*/  STS.U8 [R72+UR9+0xc580], R10 ;  /* 0x00c5800a48007988 */ /* 0x000fe80008000009 */
[----:B------:R-:W-:Y:S04]  /*31950*/  STS.U8 [R72+UR9+0x8980], R47 ;  /* 0x0089802f48007988 */ /* 0x000fe80008000009 */
[----:B------:R0:W-:Y:S04]  /*31960*/  STS.U8 [R72+UR9+0xc980], R73 ;  /* 0x00c9804948007988 */ /* 0x0001e80008000009 */
        /* <DEDUP_REMOVED lines=8> */
[----:B0-----:R-:W4:Y:S04]  /*319f0*/  LDL.LU R73, [R1+0x20c] ;  /* 0x00020c0001497983 */ /* 0x001f280000300800 */
[----:B-1----:R-:W4:Y:S04]  /*31a00*/  LDL.LU R74, [R1+0x208] ;  /* 0x00020800014a7983 */ /* 0x002f280000300800 */
[----:B---3--:R-:W-:Y:S04]  /*31a10*/  STS.U8 [R72+UR9+0x9d80], R8 ;  /* 0x009d800848007988 */ /* 0x008fe80008000009 */
[----:B--2---:R0:W-:Y:S04]  /*31a20*/  STS.U8 [R72+UR9+0xdd80], R7 ;  /* 0x00dd800748007988 */ /* 0x0041e80008000009 */
[----:B0-----:R-:W2:Y:S04]  /*31a30*/  LDL.LU R7, [R1+0x1d4] ;  /* 0x0001d40001077983 */ /* 0x001ea80000300800 */
[----:B------:R0:W-:Y:S04]  /*31a40*/  STS.U8 [R72+UR9+0xa180], R2 ;  /* 0x00a1800248007988 */ /* 0x0001e80008000009 */
[----:B------:R1:W-:Y:S04]  /*31a50*/  STS.U8 [R72+UR9+0xe180], R0 ;  /* 0x00e1800048007988 */ /* 0x0003e80008000009 */
[----:B------:R-:W-:Y:S04]  /*31a60*/  STS.U8 [R72+UR9+0xa580], R89 ;  /* 0x00a5805948007988 */ /* 0x000fe80008000009 */
[----:B------:R-:W3:Y:S04]  /*31a70*/  LDL.LU R11, [R1+0x1d0] ;  /* 0x0001d000010b7983 */ /* 0x000ee80000300800 */
        /* <DEDUP_REMOVED lines=10> */
[----:B------:R-:W-:Y:S01]  /*31b20*/  STS.U8 [R72+UR9+0xb180], R12 ;  /* 0x00b1800c48007988 */ /* 0x000fe20008000009 */
[----:B------:R-:W-:-:S03]  /*31b30*/  LOP3.LUT R84, R87, 0x40, RZ, 0x3c, !PT ;  /* 0x0000004057547812 */ /* 0x000fc600078e3cff */
[----:B------:R-:W3:Y:S04]  /*31b40*/  LDL.LU R3, [R1+0xd0] ;  /* 0x0000d00001037983 */ /* 0x000ee80000300800 */
[----:B------:R-:W-:Y:S04]  /*31b50*/  STS.U8 [R72+UR9+0xf180], R13 ;  /* 0x00f1800d48007988 */ /* 0x000fe80008000009 */
[----:B0-----:R-:W3:Y:S04]  /*31b60*/  LDL.LU R2, [R1+0xa4] ;  /* 0x0000a40001027983 */ /* 0x001ee80000300800 */
[----:B------:R-:W-:Y:S04]  /*31b70*/  STS.U8 [R72+UR9+0xb580], R24 ;  /* 0x00b5801848007988 */ /* 0x000fe80008000009 */
[----:B------:R-:W3:Y:S04]  /*31b80*/  LDL.LU R8, [R1+0xa0] ;  /* 0x0000a00001087983 */ /* 0x000ee80000300800 */
[----:B------:R-:W-:Y:S04]  /*31b90*/  STS.U8 [R72+UR9+0xf580], R25 ;  /* 0x00f5801948007988 */ /* 0x000fe80008000009 */
[----:B-1----:R-:W3:Y:S04]  /*31ba0*/  LDL.LU R0, [R1+0x74] ;  /* 0x0000740001007983 */ /* 0x002ee80000300800 */
[----:B------:R-:W-:Y:S04]  /*31bb0*/  STS.U8 [R72+UR9+0xb980], R41 ;  /* 0x00b9802948007988 */ /* 0x000fe80008000009 */
[----:B------:R-:W3:Y:S04]  /*31bc0*/  LDL.LU R75, [R1+0x44] ;  /* 0x00004400014b7983 */ /* 0x000ee80000300800 */
[----:B------:R-:W-:Y:S04]  /*31bd0*/  STS.U8 [R72+UR9+0xf980], R42 ;  /* 0x00f9802a48007988 */ /* 0x000fe80008000009 */
[----:B------:R-:W3:Y:S04]  /*31be0*/  LDL.LU R86, [R1+0x40] ;  /* 0x0000400001567983 */ /* 0x000ee80000300800 */
[----:B------:R-:W-:Y:S04]  /*31bf0*/  STS.U8 [R72+UR9+0xbd80], R43 ;  /* 0x00bd802b48007988 */ /* 0x000fe80008000009 */
[----:B------:R-:W3:Y:S04]  /*31c00*/  LDL.LU R87, [R1+0x14] ;  /* 0x0000140001577983 */ /* 0x000ee80000300800 */
[----:B------:R0:W-:Y:S04]  /*31c10*/  STS.U8 [R72+UR9+0xfd80], R44 ;  /* 0x00fd802c48007988 */ /* 0x0001e80008000009 */
[----:B----4-:R1:W-:Y:S04]  /*31c20*/  STS.U8 [R84+UR9+0x8200], R73 ;  /* 0x0082004954007988 */ /* 0x0103e80008000009 */
[----:B------:R4:W-:Y:S04]  /*31c30*/  STS.U8 [R84+UR9+0xc200], R74 ;  /* 0x00c2004a54007988 */ /* 0x0009e80008000009 */
[----:B0-----:R-:W3:Y:S04]  /*31c40*/  LDL.LU R72, [R1+0x10a0] ;  /* 0x0010a00001487983 */ /* 0x001ee80000300800 */
[----:B------:R-:W3:Y:S04]  /*31c50*/  LDL.LU R44, [R1+0x10] ;  /* 0x00001000012c7983 */ /* 0x000ee80000300800 */
[----:B-1----:R-:W3:Y:S04]  /*31c60*/  LDL.LU R73, [R1+0x109c] ;  /* 0x00109c0001497983 */ /* 0x002ee80000300800 */
[----:B----4-:R-:W4:Y:S04]  /*31c70*/  LDL.LU R74, [R1+0x1098] ;  /* 0x00109800014a7983 */ /* 0x010f280000300800 */
[----:B--2---:R0:W-:Y:S04]  /*31c80*/  STS.U8 [R84+UR9+0x8600], R7 ;  /* 0x0086000754007988 */ /* 0x0041e80008000009 */
[----:B0-----:R-:W2:Y:S04]  /*31c90*/  LDL.LU R7, [R1+0x1094] ;  /* 0x0010940001077983 */ /* 0x001ea80000300800 */
[----:B---3--:R-:W-:Y:S04]  /*31ca0*/  STS.U8 [R84+UR9+0xc600], R11 ;  /* 0x00c6000b54007988 */ /* 0x008fe80008000009 */
[----:B------:R-:W-:Y:S04]  /*31cb0*/  STS.U8 [R84+UR9+0x8a00], R10 ;  /* 0x008a000a54007988 */ /* 0x000fe80008000009 */
[----:B------:R-:W-:Y:S04]  /*31cc0*/  STS.U8 [R84+UR9+0xca00], R47 ;  /* 0x00ca002f54007988 */ /* 0x000fe80008000009 */
[----:B------:R0:W-:Y:S04]  /*31cd0*/  STS.U8 [R84+UR9+0x8e00], R85 ;  /* 0x008e005554007988 */ /* 0x0001e80008000009 */
[----:B------:R1:W-:Y:S04]  /*31ce0*/  STS.U8 [R84+UR9+0xce00], R5 ;  /* 0x00ce000554007988 */ /* 0x0003e80008000009 */
[----:B0-----:R-:W3:Y:S04]  /*31cf0*/  LDL.LU R85, [R1+0x204] ;  /* 0x0002040001557983 */ /* 0x001ee80000300800 */
[----:B------:R0:W-:Y:S04]  /*31d00*/  STS.U8 [R84+UR9+0x9200], R4 ;  /* 0x0092000454007988 */ /* 0x0001e80008000009 */
[----:B-1----:R-:W3:Y:S04]  /*31d10*/  LDL.LU R5, [R1+0x200] ;  /* 0x0002000001057983 */ /* 0x002ee80000300800 */
[----:B------:R1:W-:Y:S04]  /*31d20*/  STS.U8 [R84+UR9+0xd200], R3 ;  /* 0x00d2000354007988 */ /* 0x0003e80008000009 */
[----:B0-----:R-:W3:Y:S04]  /*31d30*/  LDL.LU R4, [R1+0x1cc] ;  /* 0x0001cc0001047983 */ /* 0x001ee80000300800 */
[----:B------:R0:W-:Y:S04]  /*31d40*/  STS.U8 [R84+UR9+0x9600], R2 ;  /* 0x0096000254007988 */ /* 0x0001e80008000009 */
[----:B-1----:R-:W3:Y:S04]  /*31d50*/  LDL.LU R3, [R1+0x1c8] ;  /* 0x0001c80001037983 */ /* 0x002ee80000300800 */
[----:B------:R-:W3:Y:S04]  /*31d60*/  LDL.LU R47, [R1+0x170] ;  /* 0x00017000012f7983 */ /* 0x000ee80000300800 */
[----:B------:R1:W-:Y:S04]  /*31d70*/  STS.U8 [R84+UR9+0xd600], R8 ;  /* 0x00d6000854007988 */ /* 0x0003e80008000009 */
[----:B0-----:R-:W3:Y:S04]  /*31d80*/  LDL.LU R2, [R1+0x164] ;  /* 0x0001640001027983 */ /* 0x001ee80000300800 */
[----:B------:R0:W-:Y:S04]  /*31d90*/  STS.U8 [R84+UR9+0x9a00], R0 ;  /* 0x009a000054007988 */ /* 0x0001e80008000009 */
[----:B-1----:R-:W3:Y:S04]  /*31da0*/  LDL.LU R8, [R1+0x118] ;  /* 0x0001180001087983 */ /* 0x002ee80000300800 */
[----:B0-----:R-:W3:Y:S04]  /*31db0*/  LDL.LU R0, [R1+0x114] ;  /* 0x0001140001007983 */ /* 0x001ee80000300800 */
[----:B--2---:R0:W-:Y:S04]  /*31dc0*/  STS.U8 [R84+UR9+0xda00], R7 ;  /* 0x00da000754007988 */ /* 0x0041e80008000009 */
[----:B------:R1:W-:Y:S04]  /*31dd0*/  STS.U8 [R84+UR9+0x9e00], R75 ;  /* 0x009e004b54007988 */ /* 0x0003e80008000009 */
[----:B0-----:R-:W2:Y:S04]  /*31de0*/  LDL.LU R7, [R1+0xcc] ;  /* 0x0000cc0001077983 */ /* 0x001ea80000300800 */
[----:B------:R-:W2:Y:S04]  /*31df0*/  LDL.LU R11, [R1+0xc8] ;  /* 0x0000c800010b7983 */ /* 0x000ea80000300800 */
[----:B------:R-:W2:Y:S04]  /*31e00*/  LDL.LU R10, [R1+0x9c] ;  /* 0x00009c00010a7983 */ /* 0x000ea80000300800 */
[----:B-1----:R-:W2:Y:S04]  /*31e10*/  LDL.LU R75, [R1+0x1090] ;  /* 0x00109000014b7983 */ /* 0x002ea80000300800 */
[----:B------:R0:W-:Y:S04]  /*31e20*/  STS.U8 [R84+UR9+0xde00], R86 ;  /* 0x00de005654007988 */ /* 0x0001e80008000009 */
[----:B------:R1:W-:Y:S04]  /*31e30*/  STS.U8 [R84+UR9+0xa200], R87 ;  /* 0x00a2005754007988 */ /* 0x0003e80008000009 */
[----:B0-----:R-:W2:Y:S04]  /*31e40*/  LDL.LU R86, [R1+0x108c] ;  /* 0x00108c0001567983 */ /* 0x001ea80000300800 */
[----:B-1----:R-:W2:Y:S04]  /*31e50*/  LDL.LU R87, [R1+0x1088] ;  /* 0x0010880001577983 */ /* 0x002ea80000300800 */
[----:B------:R0:W-:Y:S02]  /*31e60*/  STS.U8 [R84+UR9+0xe200], R44 ;  /* 0x00e2002c54007988 */ /* 0x0001e40008000009 */
[----:B0-----:R-:W-:-:S02]  /*31e70*/  LOP3.LUT R44, R6, 0x50, RZ, 0x3c, !PT ;  /* 0x00000050062c7812 */ /* 0x001fc400078e3cff */
[----:B--2---:R-:W-:Y:S04]  /*31e80*/  STS.U8 [R84+UR9+0xa600], R87 ;  /* 0x00a6005754007988 */ /* 0x004fe80008000009 */
[----:B------:R-:W-:Y:S04]  /*31e90*/  STS.U8 [R84+UR9+0xe600], R86 ;  /* 0x00e6005654007988 */ /* 0x000fe80008000009 */
[----:B------:R-:W-:Y:S04]  /*31ea0*/  STS.U8 [R84+UR9+0xaa00], R75 ;  /* 0x00aa004b54007988 */ /* 0x000fe80008000009 */
        /* <DEDUP_REMOVED lines=11> */
[----:B---3--:R1:W-:Y:S04]  /*31f60*/  STS.U8 [R44+UR9+0x8280], R85 ;  /* 0x008280552c007988 */ /* 0x0083e80008000009 */
[----:B------:R2:W-:Y:S04]  /*31f70*/  STS.U8 [R44+UR9+0xc280], R5 ;  /* 0x00c280052c007988 */ /* 0x0005e80008000009 */
[----:B0-----:R-:W3:Y:S04]  /*31f80*/  LDL.LU R84, [R1+0x1084] ;  /* 0x0010840001547983 */ /* 0x001ee80000300800 */
[----:B-1----:R-:W4:Y:S04]  /*31f90*/  LDL.LU R85, [R1+0x1080] ;  /* 0x0010800001557983 */ /* 0x002f280000300800 */
[----:B--2---:R-:W2:Y:S04]  /*31fa0*/  LDL.LU R5, [R1+0x107c] ;  /* 0x00107c0001057983 */ /* 0x004ea80000300800 */
[----:B------:R0:W-:Y:S04]  /*31fb0*/  STS.U8 [R44+UR9+0x8680], R4 ;  /* 0x008680042c007988 */ /* 0x0001e80008000009 */
[----:B------:R1:W-:Y:S04]  /*31fc0*/  STS.U8 [R44+UR9+0xc680], R3 ;  /* 0x00c680032c007988 */ /* 0x0003e80008000009 */
[----:B------:R1:W-:Y:S04]  /*31fd0*/  STS.U8 [R44+UR9+0x8a80], R47 ;  /* 0x008a802f2c007988 */ /* 0x0003e80008000009 */
[----:B0-----:R-:W2:Y:S04]  /*31fe0*/  LDL.LU R4, [R1+0x1078] ;  /* 0x0010780001047983 */ /* 0x001ea80000300800 */
[----:B-1----:R-:W2:Y:S04]  /*31ff0*/  LDL.LU R3, [R1+0x1074] ;  /* 0x0010740001037983 */ /* 0x002ea80000300800 */
[----:B------:R-:W2:Y:S04]  /*32000*/  LDL.LU R47, [R1+0x1fc] ;  /* 0x0001fc00012f7983 */ /* 0x000ea80000300800 */
[----:B------:R0:W-:Y:S04]  /*32010*/  STS.U8 [R44+UR9+0xca80], R2 ;  /* 0x00ca80022c007988 */ /* 0x0001e80008000009 */
[----:B------:R1:W-:Y:S04]  /*32020*/  STS.U8 [R44+UR9+0x8e80], R8 ;  /* 0x008e80082c007988 */ /* 0x0003e80008000009 */
[----:B------:R1:W-:Y:S04]  /*32030*/  STS.U8 [R44+UR9+0xce80], R0 ;  /* 0x00ce80002c007988 */ /* 0x0003e80008000009 */
[----:B0-----:R-:W2:Y:S04]  /*32040*/  LDL.LU R2, [R1+0x1070] ;  /* 0x0010700001027983 */ /* 0x001ea80000300800 */
[----:B-1----:R-:W2:Y:S04]  /*32050*/  LDL.LU R8, [R1+0x106c] ;  /* 0x00106c0001087983 */ /* 0x002ea80000300800 */
[----:B------:R-:W2:Y:S04]  /*32060*/  LDL.LU R0, [R1+0x1068] ;  /* 0x0010680001007983 */ /* 0x000ea80000300800 */
[----:B------:R0:W-:Y:S04]  /*32070*/  STS.U8 [R44+UR9+0x9280], R7 ;  /* 0x009280072c007988 */ /* 0x0001e80008000009 */
[----:B0-----:R-:W2:Y:S04]  /*32080*/  LDL.LU R7, [R1+0x1064] ;  /* 0x0010640001077983 */ /* 0x001ea80000300800 */
[----:B------:R-:W-:Y:S04]  /*32090*/  STS.U8 [R44+UR9+0xd280], R11 ;  /* 0x00d2800b2c007988 */ /* 0x000fe80008000009 */
[----:B------:R-:W-:Y:S04]  /*320a0*/  STS.U8 [R44+UR9+0x9680], R10 ;  /* 0x0096800a2c007988 */ /* 0x000fe80008000009 */
        /* <DEDUP_REMOVED lines=14> */
[----:B------:R-:W-:Y:S04]  /*32190*/  STS.U8 [R44+UR9+0xa680], R85 ;  /* 0x00a680552c007988 */ /* 0x000fe80008000009 */
[----:B---3--:R-:W-:Y:S04]  /*321a0*/  STS.U8 [R44+UR9+0xe680], R84 ;  /* 0x00e680542c007988 */ /* 0x008fe80008000009 */
[----:B------:R-:W-:Y:S04]  /*321b0*/  STS.U8 [R44+UR9+0xaa80], R73 ;  /* 0x00aa80492c007988 */ /* 0x000fe80008000009 */
[----:B------:R-:W-:Y:S04]  /*321c0*/  STS.U8 [R44+UR9+0xea80], R72 ;  /* 0x00ea80482c007988 */ /* 0x000fe80008000009 */
[----:B------:R-:W-:Y:S01]  /*321d0*/  STS.U8 [R44+UR9+0xae80], R58 ;  /* 0x00ae803a2c007988 */ /* 0x000fe20008000009 */
[----:B------:R-:W-:-:S03]  /*321e0*/  ISETP.GE.AND P1, PT, R6, R9, PT ;  /* 0x000000090600720c */ /* 0x000fc60003f26270 */
        /* <DEDUP_REMOVED lines=11> */
[----:B------:R-:W3:Y:S04]  /*322a0*/  LDL R11, [R1+0x3cc] ;  /* 0x0003cc00010b7983 */ /* 0x000ee80000100800 */
[----:B------:R-:W3:Y:S04]  /*322b0*/  LDL R10, [R1+0x3d0] ;  /* 0x0003d000010a7983 */ /* 0x000ee80000100800 */
[----:B--2---:R0:W-:Y:S04]  /*322c0*/  STS.U8 [R6+UR9+0xc300], R5 ;  /* 0x00c3000506007988 */ /* 0x0041e80008000009 */
[----:B----4-:R1:W-:Y:S04]  /*322d0*/  STS.U8 [R6+UR9+0x8700], R4 ;  /* 0x0087000406007988 */ /* 0x0103e80008000009 */
[----:B------:R2:W-:Y:S04]  /*322e0*/  STS.U8 [R6+UR9+0xc700], R3 ;  /* 0x00c7000306007988 */ /* 0x0005e80008000009 */
[----:B0-----:R-:W4:Y:S04]  /*322f0*/  LDL.LU R5, [R1+0x1044] ;  /* 0x0010440001057983 */ /* 0x001f280000300800 */
[----:B-1----:R-:W3:Y:S04]  /*32300*/  LDL.LU R4, [R1+0x1040] ;  /* 0x0010400001047983 */ /* 0x002ee80000300800 */
[----:B------:R-:W3:Y:S04]  /*32310*/  LDL R47, [R1+0x4ac] ;  /* 0x0004ac00012f7983 */ /* 0x000ee80000100800 */
[----:B------:R-:W3:Y:S04]  /*32320*/  LDL R44, [R1+0x4b0] ;  /* 0x0004b000012c7983 */ /* 0x000ee80000100800 */
[----:B--2---:R-:W2:Y:S04]  /*32330*/  LDL.LU R3, [R1+0x103c] ;  /* 0x00103c0001037983 */ /* 0x004ea80000300800 */
[----:B------:R0:W-:Y:S04]  /*32340*/  STS.U8 [R6+UR9+0x8b00], R2 ;  /* 0x008b000206007988 */ /* 0x0001e80008000009 */
[----:B------:R1:W-:Y:S04]  /*32350*/  STS.U8 [R6+UR9+0xcb00], R8 ;  /* 0x00cb000806007988 */ /* 0x0003e80008000009 */
[----:B0-----:R-:W2:Y:S04]  /*32360*/  LDL.LU R2, [R1+0x1038] ;  /* 0x0010380001027983 */ /* 0x001ea80000300800 */
[----:B-1----:R-:W2:Y:S02]  /*32370*/  LDL.LU R8, [R1+0x1034] ;  /* 0x0010340001087983 */ /* 0x002ea40000300800 */
[----:B--2---:R-:W-:-:S06]  /*32380*/  PRMT R8, RZ, 0x7610, R8 ;  /* 0x00007610ff087816 */ /* 0x004fcc0000000008 */
[----:B---3--:R-:W2:Y:S04]  /*32390*/  @!P1 LDG.E.U8 R8, desc[UR20][R10.64] ;  /* 0x000000140a089981 */ /* 0x008ea8000c1e1100 */
[----:B------:R0:W-:Y:S04]  /*323a0*/  STS.U8 [R6+UR9+0x8f00], R0 ;  /* 0x008f000006007988 */ /* 0x0001e80008000009 */
[----:B------:R1:W-:Y:S04]  /*323b0*/  STS.U8 [R6+UR9+0xcf00], R7 ;  /* 0x00cf000706007988 */ /* 0x0003e80008000009 */
[----:B0-----:R-:W3:Y:S04]  /*323c0*/  LDL.LU R0, [R1+0x1030] ;  /* 0x0010300001007983 */ /* 0x001ee80000300800 */
[----:B-1----:R-:W3:Y:S04]  /*323d0*/  LDL.LU R6, [R1+0x102c] ;  /* 0x00102c0001067983 */ /* 0x002ee80000300800 */
[----:B------:R-:W3:Y:S04]  /*323e0*/  LDL.LU R7, [R1+0x1028] ;  /* 0x0010280001077983 */ /* 0x000ee80000300800 */
[----:B--2---:R0:W-:Y:S04]  /*323f0*/  STL [R1+0xb0], R8 ;  /* 0x0000b00801007387 */ /* 0x0041e80000100800 */
[----:B0-----:R-:W2:Y:S04]  /*32400*/  LDL.LU R8, [R1+0x1024] ;  /* 0x0010240001087983 */ /* 0x001ea80000300800 */
[----:B------:R-:W2:Y:S04]  /*32410*/  LDL R10, [R1+0x42c] ;  /* 0x00042c00010a7983 */ /* 0x000ea80000100800 */
[----:B------:R-:W2:Y:S01]  /*32420*/  LDL R11, [R1+0x430] ;  /* 0x00043000010b7983 */ /* 0x000ea20000100800 */
[----:B---3--:R-:W-:-:S02]  /*32430*/  PRMT R7, RZ, 0x7610, R7 ;  /* 0x00007610ff077816 */ /* 0x008fc40000000007 */
[----:B--2---:R-:W-:-:S04]  /*32440*/  @!P1 LOP3.LUT R11, R11, R10, RZ, 0x3c, !PT ;  /* 0x0000000a0b0b9212 */ /* 0x004fc800078e3cff */
[----:B------:R-:W-:-:S04]  /*32450*/  @!P1 LOP3.LUT R10, R11, R10, RZ, 0x3c, !PT ;  /* 0x0000000a0b0a9212 */ /* 0x000fc800078e3cff */
[----:B------:R-:W-:-:S05]  /*32460*/  @!P1 LOP3.LUT R11, R11, R10, RZ, 0x3c, !PT ;  /* 0x0000000a0b0b9212 */ /* 0x000fca00078e3cff */
[----:B------:R-:W2:Y:S04]  /*32470*/  @!P1 LDG.E.U8 R7, desc[UR20][R10.64] ;  /* 0x000000140a079981 */ /* 0x000ea8000c1e1100 */
[----:B--2---:R0:W-:Y:S04]  /*32480*/  STL [R1+0xa4], R7 ;  /* 0x0000a40701007387 */ /* 0x0041e80000100800 */
[----:B0-----:R-:W2:Y:S04]  /*32490*/  LDL.LU R7, [R1+0x1020] ;  /* 0x0010200001077983 */ /* 0x001ea80000300800 */
[----:B------:R-:W3:Y:S04]  /*324a0*/  LDL R10, [R1+0x46c] ;  /* 0x00046c00010a7983 */ /* 0x000ee80000100800 */
[----:B------:R-:W3:Y:S01]  /*324b0*/  LDL R11, [R1+0x470] ;  /* 0x00047000010b7983 */ /* 0x000ee20000100800 */
[----:B------:R-:W-:-:S02]  /*324c0*/  PRMT R8, RZ, 0x7610, R8 ;  /* 0x00007610ff087816 */ /* 0x000fc40000000008 */
[----:B---3--:R-:W-:-:S04]  /*324d0*/  @!P1 LOP3.LUT R11, R11, R10, RZ, 0x3c, !PT ;  /* 0x0000000a0b0b9212 */ /* 0x008fc800078e3cff */
[----:B------:R-:W-:-:S04]  /*324e0*/  @!P1 LOP3.LUT R10, R11, R10, RZ, 0x3c, !PT ;  /* 0x0000000a0b0a9212 */ /* 0x000fc800078e3cff */
[----:B------:R-:W-:-:S05]  /*324f0*/  @!P1 LOP3.LUT R11, R11, R10, RZ, 0x3c, !PT ;  /* 0x0000000a0b0b9212 */ /* 0x000fca00078e3cff */
[----:B------:R0:W3:Y:S01]  /*32500*/  @!P1 LDG.E.U8 R8, desc[UR20][R10.64] ;  /* 0x000000140a089981 */ /* 0x0000e2000c1e1100 */
[----:B------:R-:W-:Y:S01]  /*32510*/  PRMT R42, RZ, 0x7610, R42 ;  /* 0x00007610ff2a7816 */ /* 0x000fe2000000002a */
[----:B0-----:R-:W-:Y:S02]  /*32520*/  @!P1 IMAD.MOV.U32 R10, RZ, RZ, R44 ;  /* 0x000000ffff0a9224 */ /* 0x001fe400078e002c */
[----:B------:R-:W-:-:S05]  /*32530*/  @!P1 IMAD.MOV.U32 R11, RZ, RZ, R47 ;  /* 0x000000ffff0b9224 */ /* 0x000fca00078e002f */
[----:B------:R0:W2:Y:S04]  /*32540*/  @!P1 LDG.E.U8 R42, desc[UR20][R10.64] ;  /* 0x000000140a2a9981 */ /* 0x0000a8000c1e1100 */
[----:B---3--:R1:W-:Y:S04]  /*32550*/  STL [R1+0x98], R8 ;  /* 0x0000980801007387 */ /* 0x0083e80000100800 */
[----:B-1----:R-:W3:Y:S04]  /*32560*/  LDL.LU R8, [R1+0x101c] ;  /* 0x00101c0001087983 */ /* 0x002ee80000300800 */
[----:B------:R-:W0:Y:S04]  /*32570*/  LDL R10, [R1+0x4ec] ;  /* 0x0004ec00010a7983 */ /* 0x000e280000100800 */
[----:B------:R-:W0:Y:S04]  /*32580*/  LDL R11, [R1+0x4f0] ;  /* 0x0004f000010b7983 */ /* 0x000e280000100800 */
[----:B------:R-:W2:Y:S04]  /*32590*/  LDL R47, [R1+0x5f0] ;  /* 0x0005f000012f7983 */ /* 0x000ea80000100800 */
[----:B------:R-:W2:Y:S01]  /*325a0*/  LDL R44, [R1+0x62c] ;  /* 0x00062c00012c7983 */ /* 0x000ea20000100800 */
[----:B---3--:R-:W-:-:S02]  /*325b0*/  PRMT R8, RZ, 0x7610, R8 ;  /* 0x00007610ff087816 */ /* 0x008fc40000000008 */
[----:B0-----:R-:W-:-:S04]  /*325c0*/  @!P1 LOP3.LUT R11, R11, R10, RZ, 0x3c, !PT ;  /* 0x0000000a0b0b9212 */ /* 0x001fc800078e3cff */
[----:B------:R-:W-:-:S04]  /*325d0*/  @!P1 LOP3.LUT R10, R11, R10, RZ, 0x3c, !PT ;  /* 0x0000000a0b0a9212 */ /* 0x000fc800078e3cff */
[----:B------:R-:W-:-:S05]  /*325e0*/  @!P1 LOP3.LUT R11, R11, R10, RZ, 0x3c, !PT ;  /* 0x0000000a0b0b9212 */ /* 0x000fca00078e3cff */
[----:B------:R-:W3:Y:S04]  /*325f0*/  @!P1 LDG.E.U8 R8, desc[UR20][R10.64] ;  /* 0x000000140a089981 */ /* 0x000ee8000c1e1100 */
[----:B--2---:R0:W-:Y:S04]  /*32600*/  STL [R1+0x8c], R42 ;  /* 0x00008c2a01007387 */ /* 0x0041e80000100800 */
[----:B0-----:R-:W2:Y:S04]  /*32610*/  LDL R42, [R1+0x630] ;  /* 0x00063000012a7983 */ /* 0x001ea80000100800 */
[----:B---3--:R0:W-:Y:S04]  /*32620*/  STL [R1+0x70], R8 ;  /* 0x0000700801007387 */ /* 0x0081e80000100800 */
[----:B0-----:R-:W3:Y:S04]  /*32630*/  LDL.LU R8, [R1+0x1018] ;  /* 0x0010180001087983 */ /* 0x001ee80000300800 */
[----:B------:R-:W2:Y:S04]  /*32640*/  LDL R10, [R1+0x52c] ;  /* 0x00052c00010a7983 */ /* 0x000ea80000100800 */
[----:B------:R-:W2:Y:S01]  /*32650*/  LDL R11, [R1+0x530] ;  /* 0x00053000010b7983 */ /* 0x000ea20000100800 */
[----:B------:R-:W-:-:S02]  /*32660*/  PRMT R7, RZ, 0x7610, R7 ;  /* 0x00007610ff077816 */ /* 0x000fc40000000007 */
[----:B--2---:R-:W-:-:S04]  /*32670*/  @!P1 LOP3.LUT R11, R11, R10, RZ, 0x3c, !PT ;  /* 0x0000000a0b0b9212 */ /* 0x004fc800078e3cff */
[----:B------:R-:W-:-:S04]  /*32680*/  @!P1 LOP3.LUT R10, R11, R10, RZ, 0x3c, !PT ;  /* 0x0000000a0b0a9212 */ /* 0x000fc800078e3cff */
[----:B------:R-:W-:-:S05]  /*32690*/  @!P1 LOP3.LUT R11, R11, R10, RZ, 0x3c, !PT ;  /* 0x0000000a0b0b9212 */ /* 0x000fca00078e3cff */
[----:B------:R-:W2:Y:S04]  /*326a0*/  @!P1 LDG.E.U8 R7, desc[UR20][R10.64] ;  /* 0x000000140a079981 */ /* 0x000ea8000c1e1100 */
        /* <DEDUP_REMOVED lines=17> */
[----:B------:R-:W3:Y:S01]  /*327c0*/  @!P1 LDG.E.U8 R7, desc[UR20][R10.64] ;  /* 0x000000140a079981 */ /* 0x000ee2000c1e1100 */
[----:B--2---:R-:W-:-:S03]  /*327d0*/  PRMT R8, RZ, 0x7610, R8 ;  /* 0x00007610ff087816 */ /* 0x004fc60000000008 */
[----:B---3--:R0:W-:Y:S04]  /*327e0*/  STL [R1+0x24], R7 ;  /* 0x0000240701007387 */ /* 0x0081e80000100800 */
[----:B0-----:R-:W2:Y:S04]  /*327f0*/  LDL.LU R7, [R1+0x100c] ;  /* 0x00100c0001077983 */ /* 0x001ea80000300800 */
[----:B------:R-:W3:Y:S01]  /*32800*/  LDL R11, [R1+0x5ec] ;  /* 0x0005ec00010b7983 */ /* 0x000ee20000100800 */
[----:B------:R-:W-:Y:S01]  /*32810*/  @!P1 IMAD.MOV.U32 R10, RZ, RZ, R47 ;  /* 0x000000ffff0a9224 */ /* 0x000fe200078e002f */
[----:B------:R-:W-:-:S02]  /*32820*/  PRMT R76, RZ, 0x7610, R76 ;  /* 0x00007610ff4c7816 */ /* 0x000fc4000000004c */
[----:B------:R-:W2:Y:S04]  /*32830*/  LDL R47, [R1+0x6f0] ;  /* 0x0006f000012f7983 */ /* 0x000ea80000100800 */
[----:B---3--:R0:W3:Y:S02]  /*32840*/  @!P1 LDG.E.U8 R8, desc[UR20][R10.64] ;  /* 0x000000140a089981 */ /* 0x0080e4000c1e1100 */
[----:B0-----:R-:W-:Y:S02]  /*32850*/  @!P1 IMAD.MOV.U32 R10, RZ, RZ, R42 ;  /* 0x000000ffff0a9224 */ /* 0x001fe400078e002a */
[----:B------:R-:W-:-:S05]  /*32860*/  @!P1 IMAD.MOV.U32 R11, RZ, RZ, R44 ;  /* 0x000000ffff0b9224 */ /* 0x000fca00078e002c */
[----:B------:R-:W2:Y:S04]  /*32870*/  @!P1 LDG.E.U8 R76, desc[UR20][R10.64] ;  /* 0x000000140a4c9981 */ /* 0x000ea8000c1e1100 */
[----:B---3--:R0:W-:Y:S04]  /*32880*/  STL [R1+0x10], R8 ;  /* 0x0000100801007387 */ /* 0x0081e80000100800 */
[----:B0-----:R-:W3:Y:S04]  /*32890*/  LDL.LU R8, [R1+0x1008] ;  /* 0x0010080001087983 */ /* 0x001ee80000300800 */
[----:B------:R-:W3:Y:S04]  /*328a0*/  LDL R10, [R1+0x66c] ;  /* 0x00066c00010a7983 */ /* 0x000ee80000100800 */
[----:B------:R-:W3:Y:S01]  /*328b0*/  LDL R11, [R1+0x670] ;  /* 0x00067000010b7983 */ /* 0x000ee20000100800 */
[----:B------:R-:W-:-:S03]  /*328c0*/  PRMT R38, RZ, 0x7610, R38 ;  /* 0x00007610ff267816 */ /* 0x000fc60000000026 */
[----:B------:R-:W4:Y:S04]  /*328d0*/  LDL R44, [R1+0x724] ;  /* 0x00072400012c7983 */ /* 0x000f280000100800 */
[----:B------:R-:W4:Y:S04]  /*328e0*/  LDL R42, [R1+0x728] ;  /* 0x00072800012a7983 */ /* 0x000f280000100800 */
[----:B--2---:R-:W-:Y:S01]  /*328f0*/  STL [R1+0xf98], R76 ;  /* 0x000f984c01007387 */ /* 0x004fe20000100800 */
[----:B---3--:R-:W-:-:S04]  /*32900*/  @!P1 LOP3.LUT R11, R11, R10, RZ, 0x3c, !PT ;  /* 0x0000000a0b0b9212 */ /* 0x008fc800078e3cff */
[----:B------:R-:W-:-:S04]  /*32910*/  @!P1 LOP3.LUT R10, R11, R10, RZ, 0x3c, !PT ;  /* 0x0000000a0b0a9212 */ /* 0x000fc800078e3cff */
[----:B------:R-:W-:-:S05]  /*32920*/  @!P1 LOP3.LUT R11, R11, R10, RZ, 0x3c, !PT ;  /* 0x0000000a0b0b9212 */ /* 0x000fca00078e3cff */
[----:B------:R-:W2:Y:S04]  /*32930*/  @!P1 LDG.E.U8 R38, desc[UR20][R10.64] ;  /* 0x000000140a269981 */ /* 0x000ea8000c1e1100 */
[----:B------:R-:W3:Y:S04]  /*32940*/  LDL R10, [R1+0x6ac] ;  /* 0x0006ac00010a7983 */ /* 0x000ee80000100800 */
[----:B------:R-:W3:Y:S01]  /*32950*/  LDL R11, [R1+0x6b0] ;  /* 0x0006b000010b7983 */ /* 0x000ee20000100800 */
[----:B------:R-:W-:-:S03]  /*32960*/  PRMT R37, RZ, 0x7610, R37 ;  /* 0x00007610ff257816 */ /* 0x000fc60000000025 */
[----:B--2---:R-:W-:Y:S01]  /*32970*/  STL [R1+0xf9c], R38 ;  /* 0x000f9c2601007387 */ /* 0x004fe20000100800 */
[----:B---3--:R-:W-:-:S04]  /*32980*/  @!P1 LOP3.LUT R11, R11, R10, RZ, 0x3c, !PT ;  /* 0x0000000a0b0b9212 */ /* 0x008fc800078e3cff */
[----:B------:R-:W-:-:S04]  /*32990*/  @!P1 LOP3.LUT R10, R11, R10, RZ, 0x3c, !PT ;  /* 0x0000000a0b0a9212 */ /* 0x000fc800078e3cff */
[----:B------:R-:W-:-:S05]  /*329a0*/  @!P1 LOP3.LUT R11, R11, R10, RZ, 0x3c, !PT ;  /* 0x0000000a0b0b9212 */ /* 0x000fca00078e3cff */
[----:B------:R0:W2:Y:S04]  /*329b0*/  @!P1 LDG.E.U8 R37, desc[UR20][R10.64] ;  /* 0x000000140a259981 */ /* 0x0000a8000c1e1100 */
[----:B------:R-:W3:Y:S01]  /*329c0*/  LDL R11, [R1+0x6ec] ;  /* 0x0006ec00010b7983 */ /* 0x000ee20000100800 */
[----:B------:R-:W-:Y:S01]  /*329d0*/  PRMT R36, RZ, 0x7610, R36 ;  /* 0x00007610ff247816 */ /* 0x000fe20000000024 */
[----:B0-----:R-:W-:Y:S01]  /*329e0*/  @!P1 IMAD.MOV.U32 R10, RZ, RZ, R47 ;  /* 0x000000ffff0a9224 */ /* 0x001fe200078e002f */
[----:B------:R-:W-:-:S04]  /*329f0*/  PRMT R35, RZ, 0x7610, R35 ;  /* 0x00007610ff237816 */ /* 0x000fc80000000023 */
[----:B---3--:R4:W3:Y:S04]  /*32a00*/  @!P1 LDG.E.U8 R36, desc[UR20][R10.64] ;  /* 0x000000140a249981 */ /* 0x0088e8000c1e1100 */
[----:B--2---:R-:W-:Y:S04]  /*32a10*/  STL [R1+0xfa0], R37 ;  /* 0x000fa02501007387 */ /* 0x004fe80000100800 */
[----:B------:R-:W2:Y:S01]  /*32a20*/  LDL R47, [R1+0x3d8] ;  /* 0x0003d800012f7983 */ /* 0x000ea20000100800 */
[----:B----4-:R-:W-:Y:S02]  /*32a30*/  @!P1 IMAD.MOV.U32 R10, RZ, RZ, R42 ;  /* 0x000000ffff0a9224 */ /* 0x010fe400078e002a */
[----:B------:R-:W-:-:S05]  /*32a40*/  @!P1 IMAD.MOV.U32 R11, RZ, RZ, R44 ;  /* 0x000000ffff0b9224 */ /* 0x000fca00078e002c */
[----:B------:R-:W4:Y:S04]  /*32a50*/  @!P1 LDG.E.U8 R35, desc[UR20][R10.64] ;  /* 0x000000140a239981 */ /* 0x000f28000c1e1100 */
[----:B---3--:R-:W-:Y:S04]  /*32a60*/  STL [R1+0xfa4], R36 ;  /* 0x000fa42401007387 */ /* 0x008fe80000100800 */
[----:B------:R-:W3:Y:S04]  /*32a70*/  LDL R10, [R1+0x75c] ;  /* 0x00075c00010a7983 */ /* 0x000ee80000100800 */
[----:B------:R-:W3:Y:S01]  /*32a80*/  LDL R11, [R1+0x760] ;  /* 0x00076000010b7983 */ /* 0x000ee20000100800 */
[----:B------:R-:W-:-:S03]  /*32a90*/  PRMT R34, RZ, 0x7610, R34 ;  /* 0x00007610ff227816 */ /* 0x000fc60000000022 */
[----:B------:R-:W2:Y:S04]  /*32aa0*/  LDL R44, [R1+0x474] ;  /* 0x00047400012c7983 */ /* 0x000ea80000100800 */
[----:B------:R-:W2:Y:S04]  /*32ab0*/  LDL R42, [R1+0x478] ;  /* 0x00047800012a7983 */ /* 0x000ea80000100800 */
[----:B----4-:R-:W-:Y:S01]  /*32ac0*/  STL [R1+0xfa8], R35 ;  /* 0x000fa82301007387 */ /* 0x010fe20000100800 */
[----:B---3--:R-:W-:-:S04]  /*32ad0*/  @!P1 LOP3.LUT R11, R11, R10, RZ, 0x3c, !PT ;  /* 0x0000000a0b0b9212 */ /* 0x008fc800078e3cff */
[----:B------:R-:W-:-:S04]  /*32ae0*/  @!P1 LOP3.LUT R10, R11, R10, RZ, 0x3c, !PT ;  /* 0x0000000a0b0a9212 */ /* 0x000fc800078e3cff */
[----:B------:R-:W-:-:S05]  /*32af0*/  @!P1 LOP3.LUT R11, R11, R10, RZ, 0x3c, !PT ;  /* 0x0000000a0b0b9212 */ /* 0x000fca00078e3cff */
[----:B------:R-:W3:Y:S04]  /*32b00*/  @!P1 LDG.E.U8 R34, desc[UR20][R10.64] ;  /* 0x000000140a229981 */ /* 0x000ee8000c1e1100 */
[----:B------:R-:W4:Y:S04]  /*32b10*/  LDL R10, [R1+0x794] ;  /* 0x00079400010a7983 */ /* 0x000f280000100800 */
[----:B------:R-:W4:Y:S01]  /*32b20*/  LDL R11, [R1+0x798] ;  /* 0x00079800010b7983 */ /* 0x000f220000100800 */
[----:B------:R-:W-:-:S03]  /*32b30*/  PRMT R33, RZ, 0x7610, R33 ;  /* 0x00007610ff217816 */ /* 0x000fc60000000021 */
[----:B---3--:R-:W-:Y:S01]  /*32b40*/  STL [R1+0xfac], R34 ;  /* 0x000fac2201007387 */ /* 0x008fe20000100800 */
[----:B----4-:R-:W-:-:S04]  /*32b50*/  @!P1 LOP3.LUT R11, R11, R10, RZ, 0x3c, !PT ;  /* 0x0000000a0b0b9212 */ /* 0x010fc800078e3cff */
[----:B------:R-:W-:-:S04]  /*32b60*/  @!P1 LOP3.LUT R10, R11, R10, RZ, 0x3c, !PT ;  /* 0x0000000a0b0a9212 */ /* 0x000fc800078e3cff */
[----:B------:R-:W-:-:S05]  /*32b70*/  @!P1 LOP3.LUT R11, R11, R10, RZ, 0x3c, !PT ;  /* 0x0000000a0b0b9212 */ /* 0x000fca00078e3cff */
[----:B------:R2:W3:Y:S04]  /*32b80*/  @!P1 LDG.E.U8 R33, desc[UR20][R10.64] ;  /* 0x000000140a219981 */ /* 0x0004e8000c1e1100 */
[----:B------:R-:W4:Y:S01]  /*32b90*/  LDL R11, [R1+0x3d4] ;  /* 0x0003d400010b7983 */ /* 0x000f220000100800 */
[----:B------:R-:W-:Y:S01]  /*32ba0*/  PRMT R8, RZ, 0x7610, R8 ;  /* 0x00007610ff087816 */ /* 0x000fe20000000008 */
[----:B--2---:R-:W-:-:S05]  /*32bb0*/  @!P1 IMAD.MOV.U32 R10, RZ, RZ, R47 ;  /* 0x000000ffff0a9224 */ /* 0x004fca00078e002f */
[----:B----4-:R-:W2:Y:S04]  /*32bc0*/  @!P1 LDG.E.U8 R8, desc[UR20][R10.64] ;  /* 0x000000140a089981 */ /* 0x010ea8000c1e1100 */
[----:B---3--:R-:W-:Y:S04]  /*32bd0*/  STL [R1+0xfb0], R33 ;  /* 0x000fb02101007387 */ /* 0x008fe80000100800 */
[----:B------:R-:W3:Y:S04]  /*32be0*/  LDL R47, [R1+0x538] ;  /* 0x00053800012f7983 */ /* 0x000ee80000100800 */
[----:B--2---:R0:W-:Y:S04]  /*32bf0*/  STL [R1+0xac], R8 ;  /* 0x0000ac0801007387 */ /* 0x0041e80000100800 */
[----:B0-----:R-:W2:Y:S04]  /*32c00*/  LDL.LU R8, [R1+0x1004] ;  /* 0x0010040001087983 */ /* 0x001ea80000300800 */
[----:B------:R-:W4:Y:S04]  /*32c10*/  LDL R10, [R1+0x434] ;  /* 0x00043400010a7983 */ /* 0x000f280000100800 */
[----:B------:R-:W4:Y:S01]  /*32c20*/  LDL R11, [R1+0x438] ;  /* 0x00043800010b7983 */ /* 0x000f220000100800 */
[----:B------:R-:W-:-:S02]  /*32c30*/  PRMT R7, RZ, 0x7610, R7 ;  /* 0x00007610ff077816 */ /* 0x000fc40000000007 */
[----:B----4-:R-:W-:-:S04]  /*32c40*/  @!P1 LOP3.LUT R11, R11, R10, RZ, 0x3c, !PT ;  /* 0x0000000a0b0b9212 */ /* 0x010fc800078e3cff */
[----:B------:R-:W-:-:S04]  /*32c50*/  @!P1 LOP3.LUT R10, R11, R10, RZ, 0x3c, !PT ;  /* 0x0000000a0b0a9212 */ /* 0x000fc800078e3cff */
[----:B------:R-:W-:Y:S02]  /*32c60*/  @!P1 LOP3.LUT R11, R11, R10, RZ, 0x3c, !PT ;  /* 0x0000000a0b0b9212 */ /* 0x000fe400078e3cff */
[----:B--2---:R-:W-:-:S03]  /*32c70*/  PRMT R8, RZ, 0x7610, R8 ;  /* 0x00007610ff087816 */ /* 0x004fc60000000008 */
[----:B------:R0:W2:Y:S02]  /*32c80*/  @!P1 LDG.E.U8 R7, desc[UR20][R10.64] ;  /* 0x000000140a079981 */ /* 0x0000a4000c1e1100 */
[----:B0-----:R-:W-:Y:S02]  /*32c90*/  @!P1 IMAD.MOV.U32 R10, RZ, RZ, R42 ;  /* 0x000000ffff0a9224 */ /* 0x001fe400078e002a */
[----:B------:R-:W-:-:S05]  /*32ca0*/  @!P1 IMAD.MOV.U32 R11, RZ, RZ, R44 ;  /* 0x000000ffff0b9224 */ /* 0x000fca00078e002c */
[----:B------:R-:W4:Y:S04]  /*32cb0*/  @!P1 LDG.E.U8 R8, desc[UR20][R10.64] ;  /* 0x000000140a089981 */ /* 0x000f28000c1e1100 */
[----:B--2---:R0:W-:Y:S04]  /*32cc0*/  STL [R1+0xa0], R7 ;  /* 0x0000a00701007387 */ /* 0x0041e80000100800 */
[----:B0-----:R-:W2:Y:S04]  /*32cd0*/  LDL.LU R7, [R1+0x1000] ;  /* 0x0010000001077983 */ /* 0x001ea80000300800 */
[----:B------:R-:W3:Y:S04]  /*32ce0*/  LDL R44, [R1+0x5b4] ;  /* 0x0005b400012c7983 */ /* 0x000ee80000100800 */
[----:B------:R-:W3:Y:S04]  /*32cf0*/  LDL R42, [R1+0x5b8] ;  /* 0x0005b800012a7983 */ /* 0x000ee80000100800 */
[----:B----4-:R0:W-:Y:S04]  /*32d00*/  STL [R1+0x94], R8 ;  /* 0x0000940801007387 */ /* 0x0101e80000100800 */
[----:B0-----:R-:W4:Y:S04]  /*32d10*/  LDL.LU R8, [R1+0xffc] ;  /* 0x000ffc0001087983 */ /* 0x001f280000300800 */
[----:B------:R-:W3:Y:S04]  /*32d20*/  LDL R10, [R1+0x4b4] ;  /* 0x0004b400010a7983 */ /* 0x000ee80000100800 */
[----:B------:R-:W3:Y:S01]  /*32d30*/  LDL R11, [R1+0x4b8] ;  /* 0x0004b800010b7983 */ /* 0x000ee20000100800 */
[----:B--2---:R-:W-:-:S02]  /*32d40*/  PRMT R7, RZ, 0x7610, R7 ;  /* 0x00007610ff077816 */ /* 0x004fc40000000007 */
[----:B---3--:R-:W-:-:S04]  /*32d50*/  @!P1 LOP3.LUT R11, R11, R10, RZ, 0x3c, !PT ;  /* 0x0000000a0b0b9212 */ /* 0x008fc800078e3cff */
[----:B------:R-:W-:-:S04]  /*32d60*/  @!P1 LOP3.LUT R10, R11, R10, RZ, 0x3c, !PT ;  /* 0x0000000a0b0a9212 */ /* 0x000fc800078e3cff */
[----:B------:R-:W-:-:S05]  /*32d70*/  @!P1 LOP3.LUT R11, R11, R10, RZ, 0x3c, !PT ;  /* 0x0000000a0b0b9212 */ /* 0x000fca00078e3cff */
[----:B------:R-:W2:Y:S04]  /*32d80*/  @!P1 LDG.E.U8 R7, desc[UR20][R10.64] ;  /* 0x000000140a079981 */ /* 0x000ea8000c1e1100 */
[----:B--2---:R0:W-:Y:S04]  /*32d90*/  STL [R1+0x88], R7 ;  /* 0x0000880701007387 */ /* 0x0041e80000100800 */
[----:B0-----:R-:W2:Y:S04]  /*32da0*/  LDL.LU R7, [R1+0xff8] ;  /* 0x000ff80001077983 */ /* 0x001ea80000300800 */
[----:B------:R-:W3:Y:S04]  /*32db0*/  LDL R10, [R1+0x4f4] ;  /* 0x0004f400010a7983 */ /* 0x000ee80000100800 */
[----:B------:R-:W3:Y:S01]  /*32dc0*/  LDL R11, [R1+0x4f8] ;  /* 0x0004f800010b7983 */ /* 0x000ee20000100800 */
[----:B----4-:R-:W-:-:S02]  /*32dd0*/  PRMT R8, RZ, 0x7610, R8 ;  /* 0x00007610ff087816 */ /* 0x010fc40000000008 */
[----:B---3--:R-:W-:-:S04]  /*32de0*/  @!P1 LOP3.LUT R11, R11, R10, RZ, 0x3c, !PT ;  /* 0x0000000a0b0b9212 */ /* 0x008fc800078e3cff */
[----:B------:R-:W-:-:S04]  /*32df0*/  @!P1 LOP3.LUT R10, R11, R10, RZ, 0x3c, !PT ;  /* 0x0000000a0b0a9212 */ /* 0x000fc800078e3cff */
[----:B------:R-:W-:-:S05]  /*32e00*/  @!P1 LOP3.LUT R11, R11, R10, RZ, 0x3c, !PT ;  /* 0x0000000a0b0b9212 */ /* 0x000fca00078e3cff */
[----:B------:R-:W3:Y:S01]  /*32e10*/  @!P1 LDG.E.U8 R8, desc[UR20][R10.64] ;  /* 0x000000140a089981 */ /* 0x000ee2000c1e1100 */
[----:B------:R-:W-:-:S03]  /*32e20*/  PRMT R46, RZ, 0x7610, R46 ;  /* 0x00007610ff2e7816 */ /* 0x000fc6000000002e */
[----:B---3--:R0:W-:Y:S04]  /*32e30*/  STL [R1+0x6c], R8 ;  /* 0x00006c0801007387 */ /* 0x0081e80000100800 */
[----:B0-----:R-:W3:Y:S04]  /*32e40*/  LDL.LU R8, [R1+0xff4] ;  /* 0x000ff40001087983 */ /* 0x001ee80000300800 */
[----:B------:R-:W4:Y:S01]  /*32e50*/  LDL R11, [R1+0x534] ;  /* 0x00053400010b7983 */ /* 0x000f220000100800 */
[----:B------:R-:W-:Y:S01]  /*32e60*/  @!P1 IMAD.MOV.U32 R10, RZ, RZ, R47 ;  /* 0x000000ffff0a9224 */ /* 0x000fe200078e002f */
[----:B--2---:R-:W-:-:S02]  /*32e70*/  PRMT R7, RZ, 0x7610, R7 ;  /* 0x00007610ff077816 */ /* 0x004fc40000000007 */
[----:B------:R-:W2:Y:S04]  /*32e80*/  LDL R47, [R1+0x674] ;  /* 0x00067400012f7983 */ /* 0x000ea80000100800 */
[----:B----4-:R0:W4:Y:S04]  /*32e90*/  @!P1 LDG.E.U8 R46, desc[UR20][R10.64] ;  /* 0x000000140a2e9981 */ /* 0x010128000c1e1100 */
[----:B------:R-:W0:Y:S04]  /*32ea0*/  LDL R10, [R1+0x574] ;  /* 0x00057400010a7983 */ /* 0x000e280000100800 */
[----:B------:R-:W0:Y:S01]  /*32eb0*/  LDL R11, [R1+0x578] ;  /* 0x00057800010b7983 */ /* 0x000e220000100800 */
[----:B---3--:R-:W-:-:S02]  /*32ec0*/  PRMT R8, RZ, 0x7610, R8 ;  /* 0x00007610ff087816 */ /* 0x008fc40000000008 */
[----:B0-----:R-:W-:-:S04]  /*32ed0*/  @!P1 LOP3.LUT R11, R11, R10, RZ, 0x3c, !PT ;  /* 0x0000000a0b0b9212 */ /* 0x001fc800078e3cff */
[----:B------:R-:W-:-:S04]  /*32ee0*/  @!P1 LOP3.LUT R10, R11, R10, RZ, 0x3c, !PT ;  /* 0x0000000a0b0a9212 */ /* 0x000fc800078e3cff */
[----:B------:R-:W-:-:S05]  /*32ef0*/  @!P1 LOP3.LUT R11, R11, R10, RZ, 0x3c, !PT ;  /* 0x0000000a0b0b9212 */ /* 0x000fca00078e3cff */
[----:B------:R0:W3:Y:S02]  /*32f00*/  @!P1 LDG.E.U8 R8, desc[UR20][R10.64] ;  /* 0x000000140a089981 */ /* 0x0000e4000c1e1100 */
[----:B0-----:R-:W-:Y:S02]  /*32f10*/  @!P1 IMAD.MOV.U32 R10, RZ, RZ, R42 ;  /* 0x000000ffff0a9224 */ /* 0x001fe400078e002a */
[----:B------:R-:W-:-:S05]  /*32f20*/  @!P1 IMAD.MOV.U32 R11, RZ, RZ, R44 ;  /* 0x000000ffff0b9224 */ /* 0x000fca00078e002c */
[----:B------:R-:W2:Y:S04]  /*32f30*/  @!P1 LDG.E.U8 R7, desc[UR20][R10.64] ;  /* 0x000000140a079981 */ /* 0x000ea8000c1e1100 */
[----:B----4-:R0:W-:Y:S04]  /*32f40*/  STL [R1+0x5c], R46 ;  /* 0x00005c2e01007387 */ /* 0x0101e80000100800 */
[----:B0-----:R-:W4:Y:S04]  /*32f50*/  LDL R46, [R1+0x678] ;  /* 0x00067800012e7983 */ /* 0x001f280000100800 */
[----:B---3--:R0:W-:Y:S04]  /*32f60*/  STL [R1+0x4c], R8 ;  /* 0x00004c0801007387 */ /* 0x0081e80000100800 */
[----:B0-----:R-:W3:Y:S04]  /*32f70*/  LDL.LU R8, [R1+0xff0] ;  /* 0x000ff00001087983 */ /* 0x001ee80000300800 */
[----:B------:R-:W4:Y:S04]  /*32f80*/  LDL R44, [R1+0x6b4] ;  /* 0x0006b400012c7983 */ /* 0x000f280000100800 */
[----:B------:R-:W4:Y:S04]  /*32f90*/  LDL R42, [R1+0x6b8] ;  /* 0x0006b800012a7983 */ /* 0x000f280000100800 */
        /* <DEDUP_REMOVED lines=14> */
[----:B------:R-:W-:Y:S02]  /*33080*/  PRMT R32, RZ, 0x7610, R32 ;  /* 0x00007610ff207816 */ /* 0x000fe40000000020 */
[----:B---3--:R-:W-:-:S04]  /*33090*/  @!P1 LOP3.LUT R11, R11, R10, RZ, 0x3c, !PT ;  /* 0x0000000a0b0b9212 */ /* 0x008fc800078e3cff */
[----:B------:R-:W-:-:S04]  /*330a0*/  @!P1 LOP3.LUT R10, R11, R10, RZ, 0x3c, !PT ;  /* 0x0000000a0b0a9212 */ /* 0x000fc800078e3cff */
[----:B------:R-:W-:-:S05]  /*330b0*/  @!P1 LOP3.LUT R11, R11, R10, RZ, 0x3c, !PT ;  /* 0x0000000a0b0b9212 */ /* 0x000fca00078e3cff */
[----:B------:R4:W3:Y:S02]  /*330c0*/  @!P1 LDG.E.U8 R74, desc[UR20][R10.64] ;  /* 0x000000140a4a9981 */ /* 0x0008e4000c1e1100 */
[----:B----4-:R-:W-:Y:S02]  /*330d0*/  @!P1 IMAD.MOV.U32 R10, RZ, RZ, R46 ;  /* 0x000000ffff0a9224 */ /* 0x010fe400078e002e */
[----:B------:R-:W-:-:S05]  /*330e0*/  @!P1 IMAD.MOV.U32 R11, RZ, RZ, R47 ;  /* 0x000000ffff0b9224 */ /* 0x000fca00078e002f */
[----:B------:R0:W4:Y:S01]  /*330f0*/  @!P1 LDG.E.U8 R32, desc[UR20][R10.64] ;  /* 0x000000140a209981 */ /* 0x000122000c1e1100 */
[----:B------:R-:W-:Y:S01]  /*33100*/  PRMT R31, RZ, 0x7610, R31 ;  /* 0x00007610ff1f7816 */ /* 0x000fe2000000001f */
[----:B0-----:R-:W-:Y:S02]  /*33110*/  @!P1 IMAD.MOV.U32 R10, RZ, RZ, R42 ;  /* 0x000000ffff0a9224 */ /* 0x001fe400078e002a */
[----:B------:R-:W-:-:S05]  /*33120*/  @!P1 IMAD.MOV.U32 R11, RZ, RZ, R44 ;  /* 0x000000ffff0b9224 */ /* 0x000fca00078e002c */
[----:B------:R-:W2:Y:S04]  /*33130*/  @!P1 LDG.E.U8 R31, desc[UR20][R10.64] ;  /* 0x000000140a1f9981 */ /* 0x000ea8000c1e1100 */
[----:B---3--:R0:W-:Y:S04]  /*33140*/  STL [R1+0xfb4], R74 ;  /* 0x000fb44a01007387 */ /* 0x0081e80000100800 */
[----:B------:R-:W3:Y:S04]  /*33150*/  LDL R47, [R1+0x764] ;  /* 0x00076400012f7983 */ /* 0x000ee80000100800 */
[----:B------:R-:W3:Y:S04]  /*33160*/  LDL R46, [R1+0x768] ;  /* 0x00076800012e7983 */ /* 0x000ee80000100800 */
[----:B0-----:R-:W3:Y:S04]  /*33170*/  LDL R74, [R1+0x730] ;  /* 0x00073000014a7983 */ /* 0x001ee80000100800 */
[----:B----4-:R-:W-:Y:S04]  /*33180*/  STL [R1+0xfb8], R32 ;  /* 0x000fb82001007387 */ /* 0x010fe80000100800 */
[----:B------:R-:W4:Y:S04]  /*33190*/  LDL R10, [R1+0x6f4] ;  /* 0x0006f400010a7983 */ /* 0x000f280000100800 */
[----:B------:R-:W4:Y:S01]  /*331a0*/  LDL R11, [R1+0x6f8] ;  /* 0x0006f800010b7983 */ /* 0x000f220000100800 */
[----:B------:R-:W-:-:S03]  /*331b0*/  PRMT R30, RZ, 0x7610, R30 ;  /* 0x00007610ff1e7816 */ /* 0x000fc6000000001e */
[----:B------:R-:W3:Y:S04]  /*331c0*/  LDL R44, [R1+0x79c] ;  /* 0x00079c00012c7983 */ /* 0x000ee80000100800 */
[----:B------:R-:W3:Y:S04]  /*331d0*/  LDL R42, [R1+0x7a0] ;  /* 0x0007a000012a7983 */ /* 0x000ee80000100800 */
[----:B--2---:R-:W-:Y:S01]  /*331e0*/  STL [R1+0xfbc], R31 ;  /* 0x000fbc1f01007387 */ /* 0x004fe20000100800 */
[----:B----4-:R-:W-:-:S04]  /*331f0*/  @!P1 LOP3.LUT R11, R11, R10, RZ, 0x3c, !PT ;  /* 0x0000000a0b0b9212 */ /* 0x010fc800078e3cff */
[----:B------:R-:W-:-:S04]  /*33200*/  @!P1 LOP3.LUT R10, R11, R10, RZ, 0x3c, !PT ;  /* 0x0000000a0b0a9212 */ /* 0x000fc800078e3cff */
[----:B------:R-:W-:-:S05]  /*33210*/  @!P1 LOP3.LUT R11, R11, R10, RZ, 0x3c, !PT ;  /* 0x0000000a0b0b9212 */ /* 0x000fca00078e3cff */
[----:B------:R3:W2:Y:S04]  /*33220*/  @!P1 LDG.E.U8 R30, desc[UR20][R10.64] ;  /* 0x000000140a1e9981 */ /* 0x0006a8000c1e1100 */
[----:B------:R-:W4:Y:S01]  /*33230*/  LDL R11, [R1+0x72c] ;  /* 0x00072c00010b7983 */ /* 0x000f220000100800 */
[----:B------:R-:W-:Y:S01]  /*33240*/  PRMT R29, RZ, 0x7610, R29 ;  /* 0x00007610ff1d7816 */ /* 0x000fe2000000001d */
[----:B---3--:R-:W-:Y:S01]  /*33250*/  @!P1 IMAD.MOV.U32 R10, RZ, RZ, R74 ;  /* 0x000000ffff0a9224 */ /* 0x008fe200078e004a */
[----:B------:R-:W-:-:S04]  /*33260*/  PRMT R28, RZ, 0x7610, R28 ;  /* 0x00007610ff1c7816 */ /* 0x000fc8000000001c */
[----:B----4-:R0:W3:Y:S02]  /*33270*/  @!P1 LDG.E.U8 R29, desc[UR20][R10.64] ;  /* 0x000000140a1d9981 */ /* 0x0100e4000c1e1100 */
[----:B0-----:R-:W-:Y:S02]  /*33280*/  @!P1 IMAD.MOV.U32 R10, RZ, RZ, R46 ;  /* 0x000000ffff0a9224 */ /* 0x001fe400078e002e */
[----:B------:R-:W-:-:S05]  /*33290*/  @!P1 IMAD.MOV.U32 R11, RZ, RZ, R47 ;  /* 0x000000ffff0b9224 */ /* 0x000fca00078e002f */
[----:B------:R0:W4:Y:S01]  /*332a0*/  @!P1 LDG.E.U8 R28, desc[UR20][R10.64] ;  /* 0x000000140a1c9981 */ /* 0x000122000c1e1100 */
[----:B------:R-:W-:-:S03]  /*332b0*/  PRMT R27, RZ, 0x7610, R27 ;  /* 0x00007610ff1b7816 */ /* 0x000fc6000000001b */
[----:B--2---:R-:W-:Y:S04]  /*332c0*/  STL [R1+0xfc0], R30 ;  /* 0x000fc01e01007387 */ /* 0x004fe80000100800 */
[----:B------:R-:W2:Y:S01]  /*332d0*/  LDL R74, [R1+0x440] ;  /* 0x00044000014a7983 */ /* 0x000ea20000100800 */
[----:B0-----:R-:W-:Y:S02]  /*332e0*/  @!P1 IMAD.MOV.U32 R10, RZ, RZ, R42 ;  /* 0x000000ffff0a9224 */ /* 0x001fe400078e002a */
[----:B------:R-:W-:-:S05]  /*332f0*/  @!P1 IMAD.MOV.U32 R11, RZ, RZ, R44 ;  /* 0x000000ffff0b9224 */ /* 0x000fca00078e002c */
[----:B------:R0:W2:Y:S04]  /*33300*/  @!P1 LDG.E.U8 R27, desc[UR20][R10.64] ;  /* 0x000000140a1b9981 */ /* 0x0000a8000c1e1100 */
[----:B---3--:R-:W-:Y:S04]  /*33310*/  STL [R1+0xfc4], R29 ;  /* 0x000fc41d01007387 */ /* 0x008fe80000100800 */
[----:B------:R-:W3:Y:S04]  /*33320*/  LDL R47, [R1+0x47c] ;  /* 0x00047c00012f7983 */ /* 0x000ee80000100800 */
[----:B------:R-:W2:Y:S04]  /*33330*/  LDL R46, [R1+0x480] ;  /* 0x00048000012e7983 */ /* 0x000ea80000100800 */
[----:B----4-:R-:W-:Y:S04]  /*33340*/  STL [R1+0xfc8], R28 ;  /* 0x000fc81c01007387 */ /* 0x010fe80000100800 */
[----:B------:R-:W0:Y:S04]  /*33350*/  LDL R10, [R1+0x3dc] ;  /* 0x0003dc00010a7983 */ /* 0x000e280000100800 */
[----:B------:R-:W0:Y:S01]  /*33360*/  LDL R11, [R1+0x3e0] ;  /* 0x0003e000010b7983 */ /* 0x000e220000100800 */
[----:B------:R-:W-:-:S03]  /*33370*/  PRMT R8, RZ, 0x7610, R8 ;  /* 0x00007610ff087816 */ /* 0x000fc60000000008 */
[----:B------:R-:W4:Y:S04]  /*33380*/  LDL R44, [R1+0x4bc] ;  /* 0x0004bc00012c7983 */ /* 0x000f280000100800 */
[----:B------:R-:W2:Y:S01]  /*33390*/  LDL R42, [R1+0x4c0] ;  /* 0x0004c000012a7983 */ /* 0x000ea20000100800 */
[----:B0-----:R-:W-:-:S04]  /*333a0*/  @!P1 LOP3.LUT R11, R11, R10, RZ, 0x3c, !PT ;  /* 0x0000000a0b0b9212 */ /* 0x001fc800078e3cff */
[----:B------:R-:W-:-:S04]  /*333b0*/  @!P1 LOP3.LUT R10, R11, R10, RZ, 0x3c, !PT ;  /* 0x0000000a0b0a9212 */ /* 0x000fc800078e3cff */
[----:B------:R-:W-:-:S05]  /*333c0*/  @!P1 LOP3.LUT R11, R11, R10, RZ, 0x3c, !PT ;  /* 0x0000000a0b0b9212 */ /* 0x000fca00078e3cff */
[----:B------:R-:W3:Y:S04]  /*333d0*/  @!P1 LDG.E.U8 R8, desc[UR20][R10.64] ;  /* 0x000000140a089981 */ /* 0x000ee8000c1e1100 */
[----:B--2---:R-:W-:Y:S01]  /*333e0*/  STL [R1+0xfcc], R27 ;  /* 0x000fcc1b01007387 */ /* 0x004fe20000100800 */
[----:B------:R-:W-:-:S03]  /*333f0*/  PRMT R41, RZ, 0x7610, R41 ;  /* 0x00007610ff297816 */ /* 0x000fc60000000029 */
[----:B---3--:R0:W-:Y:S04]  /*33400*/  STL [R1+0xa8], R8 ;  /* 0x0000a80801007387 */ /* 0x0081e80000100800 */
[----:B0-----:R-:W2:Y:S04]  /*33410*/  LDL.LU R8, [R1+0xfe4] ;  /* 0x000fe40001087983 */ /* 0x001ea80000300800 */
[----:B------:R-:W3:Y:S01]  /*33420*/  LDL R11, [R1+0x43c] ;  /* 0x00043c00010b7983 */ /* 0x000ee20000100800 */
[----:B------:R-:W-:Y:S01]  /*33430*/  @!P1 IMAD.MOV.U32 R10, RZ, RZ, R74 ;  /* 0x000000ffff0a9224 */ /* 0x000fe200078e004a */
[----:B------:R-:W-:-:S02]  /*33440*/  PRMT R37, RZ, 0x7610, R37 ;  /* 0x00007610ff257816 */ /* 0x000fc40000000025 */
[----:B------:R-:W-:Y:S01]  /*33450*/  PRMT R29, RZ, 0x7610, R29 ;  /* 0x00007610ff1d7816 */ /* 0x000fe2000000001d */
[----:B------:R-:W2:Y:S04]  /*33460*/  LDL R74, [R1+0x53c] ;  /* 0x00053c00014a7983 */ /* 0x000ea80000100800 */
[----:B---3--:R0:W3:Y:S02]  /*33470*/  @!P1 LDG.E.U8 R41, desc[UR20][R10.64] ;  /* 0x000000140a299981 */ /* 0x0080e4000c1e1100 */
[----:B0-----:R-:W-:Y:S02]  /*33480*/  @!P1 IMAD.MOV.U32 R10, RZ, RZ, R46 ;  /* 0x000000ffff0a9224 */ /* 0x001fe400078e002e */
[----:B------:R-:W-:-:S05]  /*33490*/  @!P1 IMAD.MOV.U32 R11, RZ, RZ, R47 ;  /* 0x000000ffff0b9224 */ /* 0x000fca00078e002f */
[----:B------:R0:W2:Y:S02]  /*334a0*/  @!P1 LDG.E.U8 R37, desc[UR20][R10.64] ;  /* 0x000000140a259981 */ /* 0x0000a4000c1e1100 */
[----:B0-----:R-:W-:Y:S02]  /*334b0*/  @!P1 IMAD.MOV.U32 R10, RZ, RZ, R42 ;  /* 0x000000ffff0a9224 */ /* 0x001fe400078e002a */
[----:B----4-:R-:W-:-:S05]  /*334c0*/  @!P1 IMAD.MOV.U32 R11, RZ, RZ, R44 ;  /* 0x000000ffff0b9224 */ /* 0x010fca00078e002c */
[----:B------:R0:W4:Y:S04]  /*334d0*/  @!P1 LDG.E.U8 R29, desc[UR20][R10.64] ;  /* 0x000000140a1d9981 */ /* 0x000128000c1e1100 */
[----:B---3--:R1:W-:Y:S04]  /*334e0*/  STL [R1+0x9c], R41 ;  /* 0x00009c2901007387 */ /* 0x0083e80000100800 */
[----:B------:R-:W3:Y:S04]  /*334f0*/  LDL R47, [R1+0x57c] ;  /* 0x00057c00012f7983 */ /* 0x000ee80000100800 */
[----:B-1----:R-:W3:Y:S04]  /*33500*/  LDL R41, [R1+0x540] ;  /* 0x0005400001297983 */ /* 0x002ee80000100800 */
[----:B--2---:R1:W-:Y:S04]  /*33510*/  STL [R1+0x90], R37 ;  /* 0x0000902501007387 */ /* 0x0043e80000100800 */
[----:B------:R-:W0:Y:S04]  /*33520*/  LDL R10, [R1+0x4fc] ;  /* 0x0004fc00010a7983 */ /* 0x000e280000100800 */
[----:B------:R-:W0:Y:S04]  /*33530*/  LDL R11, [R1+0x500] ;  /* 0x00050000010b7983 */ /* 0x000e280000100800 */
[----:B------:R-:W2:Y:S04]  /*33540*/  LDL R46, [R1+0x5bc] ;  /* 0x0005bc00012e7983 */ /* 0x000ea80000100800 */
[----:B------:R-:W2:Y:S01]  /*33550*/  LDL R44, [R1+0x5c0] ;  /* 0x0005c000012c7983 */ /* 0x000ea20000100800 */
[----:B------:R-:W-:-:S02]  /*33560*/  PRMT R76, RZ, 0x7610, R76 ;  /* 0x00007610ff4c7816 */ /* 0x000fc4000000004c */
[----:B------:R-:W-:Y:S02]  /*33570*/  PRMT R34, RZ, 0x7610, R34 ;  /* 0x00007610ff227816 */ /* 0x000fe40000000022 */
[----:B------:R-:W-:Y:S02]  /*33580*/  PRMT R28, RZ, 0x7610, R28 ;  /* 0x00007610ff1c7816 */ /* 0x000fe4000000001c */
[----:B------:R-:W-:Y:S01]  /*33590*/  PRMT R43, RZ, 0x7610, R43 ;  /* 0x00007610ff2b7816 */ /* 0x000fe2000000002b */
[----:B------:R-:W2:Y:S04]  /*335a0*/  LDL R42, [R1+0x5fc] ;  /* 0x0005fc00012a7983 */ /* 0x000ea80000100800 */
[----:B-1----:R-:W2:Y:S01]  /*335b0*/  LDL R37, [R1+0x580] ;  /* 0x0005800001257983 */ /* 0x002ea20000100800 */
[----:B0-----:R-:W-:-:S04]  /*335c0*/  @!P1 LOP3.LUT R11, R11, R10, RZ, 0x3c, !PT ;  /* 0x0000000a0b0b9212 */ /* 0x001fc800078e3cff */
[----:B------:R-:W-:-:S04]  /*335d0*/  @!P1 LOP3.LUT R10, R11, R10, RZ, 0x3c, !PT ;  /* 0x0000000a0b0a9212 */ /* 0x000fc800078e3cff */
[----:B------:R-:W-:-:S05]  /*335e0*/  @!P1 LOP3.LUT R11, R11, R10, RZ, 0x3c, !PT ;  /* 0x0000000a0b0b9212 */ /* 0x000fca00078e3cff */
[----:B------:R3:W4:Y:S02]  /*335f0*/  @!P1 LDG.E.U8 R76, desc[UR20][R10.64] ;  /* 0x000000140a4c9981 */ /* 0x000724000c1e1100 */
[----:B---3--:R-:W-:Y:S02]  /*33600*/  @!P1 IMAD.MOV.U32 R10, RZ, RZ, R41 ;  /* 0x000000ffff0a9224 */ /* 0x008fe400078e0029 */
[----:B------:R-:W-:-:S05]  /*33610*/  @!P1 IMAD.MOV.U32 R11, RZ, RZ, R74 ;  /* 0x000000ffff0b9224 */ /* 0x000fca00078e004a */
[----:B------:R2:W3:Y:S02]  /*33620*/  @!P1 LDG.E.U8 R34, desc[UR20][R10.64] ;  /* 0x000000140a229981 */ /* 0x0004e4000c1e1100 */
[----:B--2---:R-:W-:Y:S02]  /*33630*/  @!P1 IMAD.MOV.U32 R10, RZ, RZ, R37 ;  /* 0x000000ffff0a9224 */ /* 0x004fe400078e0025 */
[----:B------:R-:W-:-:S05]  /*33640*/  @!P1 IMAD.MOV.U32 R11, RZ, RZ, R47 ;  /* 0x000000ffff0b9224 */ /* 0x000fca00078e002f */
[----:B------:R0:W2:Y:S02]  /*33650*/  @!P1 LDG.E.U8 R28, desc[UR20][R10.64] ;  /* 0x000000140a1c9981 */ /* 0x0000a4000c1e1100 */
[----:B0-----:R-:W-:Y:S02]  /*33660*/  @!P1 IMAD.MOV.U32 R10, RZ, RZ, R44 ;  /* 0x000000ffff0a9224 */ /* 0x001fe400078e002c */
[----:B------:R-:W-:-:S05]  /*33670*/  @!P1 IMAD.MOV.U32 R11, RZ, RZ, R46 ;  /* 0x000000ffff0b9224 */ /* 0x000fca00078e002e */
[----:B------:R-:W2:Y:S04]  /*33680*/  @!P1 LDG.E.U8 R43, desc[UR20][R10.64] ;  /* 0x000000140a2b9981 */ /* 0x000ea8000c1e1100 */
[----:B----4-:R0:W-:Y:S04]  /*33690*/  STL [R1+0x78], R29 ;  /* 0x0000781d01007387 */ /* 0x0101e80000100800 */
[----:B------:R-:W4:Y:S04]  /*336a0*/  LDL R41, [R1+0x63c] ;  /* 0x00063c0001297983 */ /* 0x000f280000100800 */
[----:B0-----:R-:W4:Y:S04]  /*336b0*/  LDL R29, [R1+0x600] ;  /* 0x00060000011d7983 */ /* 0x001f280000100800 */
[----:B---3--:R0:W-:Y:S04]  /*336c0*/  STL [R1+0x58], R34 ;  /* 0x0000582201007387 */ /* 0x0081e80000100800 */
[----:B------:R-:W3:Y:S04]  /*336d0*/  LDL R37, [R1+0x67c] ;  /* 0x00067c0001257983 */ /* 0x000ee80000100800 */
[----:B0-----:R-:W3:Y:S04]  /*336e0*/  LDL R34, [R1+0x640] ;  /* 0x0006400001227983 */ /* 0x001ee80000100800 */
[----:B--2---:R0:W-:Y:S04]  /*336f0*/  STL [R1+0x48], R28 ;  /* 0x0000481c01007387 */ /* 0x0041e80000100800 */
[----:B------:R-:W2:Y:S04]  /*33700*/  LDL R44, [R1+0x6bc] ;  /* 0x0006bc00012c7983 */ /* 0x000ea80000100800 */
[----:B0-----:R-:W2:Y:S04]  /*33710*/  LDL R28, [R1+0x680] ;  /* 0x00068000011c7983 */ /* 0x001ea80000100800 */
[----:B------:R0:W-:Y:S04]  /*33720*/  STL [R1+0x1c], R43 ;  /* 0x00001c2b01007387 */ /* 0x0001e80000100800 */
[----:B0-----:R-:W2:Y:S01]  /*33730*/  LDL R43, [R1+0x6c0] ;  /* 0x0006c000012b7983 */ /* 0x001ea20000100800 */
[----:B------:R-:W-:Y:S01]  /*33740*/  PRMT R45, RZ, 0x7610, R45 ;  /* 0x00007610ff2d7816 */ /* 0x000fe2000000002d */
[----:B----4-:R-:W-:-:S02]  /*33750*/  @!P1 IMAD.MOV.U32 R10, RZ, RZ, R29 ;  /* 0x000000ffff0a9224 */ /* 0x010fc400078e001d */
[----:B------:R-:W-:Y:S01]  /*33760*/  @!P1 IMAD.MOV.U32 R11, RZ, RZ, R42 ;  /* 0x000000ffff0b9224 */ /* 0x000fe200078e002a */
[----:B------:R-:W-:Y:S02]  /*33770*/  PRMT R72, RZ, 0x7610, R72 ;  /* 0x00007610ff487816 */ /* 0x000fe40000000048 */
[----:B------:R-:W-:Y:S02]  /*33780*/  PRMT R26, RZ, 0x7610, R26 ;  /* 0x00007610ff1a7816 */ /* 0x000fe4000000001a */
[----:B------:R-:W-:Y:S01]  /*33790*/  PRMT R25, RZ, 0x7610, R25 ;  /* 0x00007610ff197816 */ /* 0x000fe20000000019 */
[----:B------:R-:W4:Y:S04]  /*337a0*/  LDL R42, [R1+0x6fc] ;  /* 0x0006fc00012a7983 */ /* 0x000f280000100800 */
[----:B------:R0:W4:Y:S04]  /*337b0*/  @!P1 LDG.E.U8 R45, desc[UR20][R10.64] ;  /* 0x000000140a2d9981 */ /* 0x000128000c1e1100 */
[----:B------:R-:W4:Y:S01]  /*337c0*/  LDL R29, [R1+0x700] ;  /* 0x00070000011d7983 */ /* 0x000f220000100800 */
[----:B0-----:R-:W-:-:S03]  /*337d0*/  @!P1 IMAD.MOV.U32 R11, RZ, RZ, R41 ;  /* 0x000000ffff0b9224 */ /* 0x001fc600078e0029 */
[----:B------:R-:W4:Y:S01]  /*337e0*/  LDL R41, [R1+0x734] ;  /* 0x0007340001297983 */ /* 0x000f220000100800 */
[----:B---3--:R-:W-:-:S03]  /*337f0*/  @!P1 IMAD.MOV.U32 R10, RZ, RZ, R34 ;  /* 0x000000ffff0a9224 */ /* 0x008fc600078e0022 */
[----:B------:R-:W3:Y:S04]  /*33800*/  LDL R34, [R1+0x738] ;  /* 0x0007380001227983 */ /* 0x000ee80000100800 */
[----:B------:R0:W3:Y:S02]  /*33810*/  @!P1 LDG.E.U8 R72, desc[UR20][R10.64] ;  /* 0x000000140a489981 */ /* 0x0000e4000c1e1100 */
[----:B0-----:R-:W-:Y:S02]  /*33820*/  @!P1 IMAD.MOV.U32 R11, RZ, RZ, R37 ;  /* 0x000000ffff0b9224 */ /* 0x001fe400078e0025 */
[----:B--2---:R-:W-:-:S05]  /*33830*/  @!P1 IMAD.MOV.U32 R10, RZ, RZ, R28 ;  /* 0x000000ffff0a9224 */ /* 0x004fca00078e001c */
[----:B------:R0:W2:Y:S02]  /*33840*/  @!P1 LDG.E.U8 R26, desc[UR20][R10.64] ;  /* 0x000000140a1a9981 */ /* 0x0000a4000c1e1100 */
[----:B0-----:R-:W-:Y:S02]  /*33850*/  @!P1 IMAD.MOV.U32 R11, RZ, RZ, R44 ;  /* 0x000000ffff0b9224 */ /* 0x001fe400078e002c */
[----:B------:R-:W-:-:S05]  /*33860*/  @!P1 IMAD.MOV.U32 R10, RZ, RZ, R43 ;  /* 0x000000ffff0a9224 */ /* 0x000fca00078e002b */
[----:B------:R4:W2:Y:S01]  /*33870*/  @!P1 LDG.E.U8 R25, desc[UR20][R10.64] ;  /* 0x000000140a199981 */ /* 0x0008a2000c1e1100 */
[----:B------:R-:W-:Y:S01]  /*33880*/  PRMT R24, RZ, 0x7610, R24 ;  /* 0x00007610ff187816 */ /* 0x000fe20000000018 */
[----:B----4-:R-:W-:Y:S02]  /*33890*/  @!P1 IMAD.MOV.U32 R10, RZ, RZ, R29 ;  /* 0x000000ffff0a9224 */ /* 0x010fe400078e001d */
[----:B------:R-:W-:-:S05]  /*338a0*/  @!P1 IMAD.MOV.U32 R11, RZ, RZ, R42 ;  /* 0x000000ffff0b9224 */ /* 0x000fca00078e002a */
[----:B------:R0:W4:Y:S04]  /*338b0*/  @!P1 LDG.E.U8 R24, desc[UR20][R10.64] ;  /* 0x000000140a189981 */ /* 0x000128000c1e1100 */
[----:B---3--:R-:W-:Y:S04]  /*338c0*/  STL [R1+0xf7c], R72 ;  /* 0x000f7c4801007387 */ /* 0x008fe80000100800 */
[----:B------:R-:W-:Y:S04]  /*338d0*/  STL [R1+0x68], R76 ;  /* 0x0000684c01007387 */ /* 0x000fe80000100800 */
[----:B------:R-:W3:Y:S04]  /*338e0*/  LDL R37, [R1+0x76c] ;  /* 0x00076c0001257983 */ /* 0x000ee80000100800 */
[----:B------:R-:W3:Y:S04]  /*338f0*/  LDL R28, [R1+0x770] ;  /* 0x00077000011c7983 */ /* 0x000ee80000100800 */
[----:B--2---:R-:W-:Y:S04]  /*33900*/  STL [R1+0xf80], R26 ;  /* 0x000f801a01007387 */ /* 0x004fe80000100800 */
[----:B------:R1:W-:Y:S04]  /*33910*/  STL [R1+0xf84], R25 ;  /* 0x000f841901007387 */ /* 0x0003e80000100800 */
[----:B------:R-:W2:Y:S04]  /*33920*/  LDL R42, [R1+0x7a4] ;  /* 0x0007a400012a7983 */ /* 0x000ea80000100800 */
[----:B------:R-:W2:Y:S01]  /*33930*/  LDL R29, [R1+0x7a8] ;  /* 0x0007a800011d7983 */ /* 0x000ea20000100800 */
[----:B------:R-:W-:Y:S01]  /*33940*/  PRMT R23, RZ, 0x7610, R23 ;  /* 0x00007610ff177816 */ /* 0x000fe20000000017 */
[----:B0-----:R-:W-:-:S02]  /*33950*/  @!P1 IMAD.MOV.U32 R10, RZ, RZ, R34 ;  /* 0x000000ffff0a9224 */ /* 0x001fc400078e0022 */
[----:B------:R-:W-:-:S05]  /*33960*/  @!P1 IMAD.MOV.U32 R11, RZ, RZ, R41 ;  /* 0x000000ffff0b9224 */ /* 0x000fca00078e0029 */
[----:B------:R3:W2:Y:S01]  /*33970*/  @!P1 LDG.E.U8 R23, desc[UR20][R10.64] ;  /* 0x000000140a179981 */ /* 0x0006a2000c1e1100 */
[----:B------:R-:W-:Y:S02]  /*33980*/  PRMT R22, RZ, 0x7610, R22 ;  /* 0x00007610ff167816 */ /* 0x000fe40000000016 */
[----:B------:R-:W-:Y:S01]  /*33990*/  PRMT R21, RZ, 0x7610, R21 ;  /* 0x00007610ff157816 */ /* 0x000fe20000000015 */
[----:B----4-:R-:W-:Y:S04]  /*339a0*/  STL [R1+0xf88], R24 ;  /* 0x000f881801007387 */ /* 0x010fe80000100800 */
[----:B------:R-:W4:Y:S04]  /*339b0*/  LDL R34, [R1+0x3e8] ;  /* 0x0003e80001227983 */ /* 0x000f280000100800 */
[----:B------:R-:W4:Y:S01]  /*339c0*/  LDL R41, [R1+0x3e4] ;  /* 0x0003e40001297983 */ /* 0x000f220000100800 */
[----:B---3--:R-:W-:-:S02]  /*339d0*/  @!P1 IMAD.MOV.U32 R11, RZ, RZ, R37 ;  /* 0x000000ffff0b9224 */ /* 0x008fc400078e0025 */
[----:B------:R-:W-:-:S05]  /*339e0*/  @!P1 IMAD.MOV.U32 R10, RZ, RZ, R28 ;  /* 0x000000ffff0a9224 */ /* 0x000fca00078e001c */
[----:B------:R2:W3:Y:S02]  /*339f0*/  @!P1 LDG.E.U8 R22, desc[UR20][R10.64] ;  /* 0x000000140a169981 */ /* 0x0004e4000c1e1100 */
[----:B--2---:R-:W-:Y:S02]  /*33a00*/  @!P1 IMAD.MOV.U32 R11, RZ, RZ, R42 ;  /* 0x000000ffff0b9224 */ /* 0x004fe400078e002a */
[----:B------:R-:W-:-:S05]  /*33a10*/  @!P1 IMAD.MOV.U32 R10, RZ, RZ, R29 ;  /* 0x000000ffff0a9224 */ /* 0x000fca00078e001d */
[----:B------:R4:W2:Y:S04]  /*33a20*/  @!P1 LDG.E.U8 R21, desc[UR20][R10.64] ;  /* 0x000000140a159981 */ /* 0x0008a8000c1e1100 */
[----:B------:R0:W-:Y:S04]  /*33a30*/  STL [R1+0xf8c], R23 ;  /* 0x000f8c1701007387 */ /* 0x0001e80000100800 */
[----:B-1----:R-:W2:Y:S04]  /*33a40*/  LDL R25, [R1+0x444] ;  /* 0x0004440001197983 */ /* 0x002ea80000100800 */
[----:B------:R-:W-:Y:S04]  /*33a50*/  STL [R1+0x8], R45 ;  /* 0x0000082d01007387 */ /* 0x000fe80000100800 */
[----:B------:R-:W2:Y:S04]  /*33a60*/  LDL R28, [R1+0x488] ;  /* 0x00048800011c7983 */ /* 0x000ea80000100800 */
[----:B------:R-:W2:Y:S04]  /*33a70*/  LDL R37, [R1+0x484] ;  /* 0x0004840001257983 */ /* 0x000ea80000100800 */
[----:B0-----:R-:W2:Y:S01]  /*33a80*/  LDL R23, [R1+0x448] ;  /* 0x0004480001177983 */ /* 0x001ea20000100800 */
[----:B----4-:R-:W-:-:S03]  /*33a90*/  @!P1 IMAD.MOV.U32 R10, RZ, RZ, R34 ;  /* 0x000000ffff0a9224 */ /* 0x010fc600078e0022 */
[----:B---3--:R0:W-:Y:S04]  /*33aa0*/  STL [R1+0xf90], R22 ;  /* 0x000f901601007387 */ /* 0x0081e80000100800 */
[----:B------:R-:W3:Y:S04]  /*33ab0*/  LDL R29, [R1+0x4c4] ;  /* 0x0004c400011d7983 */ /* 0x000ee80000100800 */
[----:B------:R-:W4:Y:S04]  /*33ac0*/  LDL R24, [R1+0x4c8] ;  /* 0x0004c80001187983 */ /* 0x000f280000100800 */
[----:B--2---:R1:W-:Y:S04]  /*33ad0*/  STL [R1+0xf94], R21 ;  /* 0x000f941501007387 */ /* 0x0043e80000100800 */
[----:B------:R-:W2:Y:S04]  /*33ae0*/  LDL R34, [R1+0x504] ;  /* 0x0005040001227983 */ /* 0x000ea80000100800 */
[----:B0-----:R-:W2:Y:S01]  /*33af0*/  LDL R22, [R1+0x508] ;  /* 0x0005080001167983 */ /* 0x001ea20000100800 */
[----:B------:R-:W-:Y:S01]  /*33b00*/  PRMT R40, RZ, 0x7610, R40 ;  /* 0x00007610ff287816 */ /* 0x000fe20000000028 */
[----:B------:R-:W-:Y:S01]  /*33b10*/  @!P1 IMAD.MOV.U32 R11, RZ, RZ, R41 ;  /* 0x000000ffff0b9224 */ /* 0x000fe200078e0029 */
[----:B------:R-:W-:-:S04]  /*33b20*/  PRMT R38, RZ, 0x7610, R38 ;  /* 0x00007610ff267816 */ /* 0x000fc80000000026 */
[----:B------:R0:W2:Y:S04]  /*33b30*/  @!P1 LDG.E.U8 R40, desc[UR20][R10.64] ;  /* 0x000000140a289981 */ /* 0x0000a8000c1e1100 */
[----:B-1----:R-:W2:Y:S01]  /*33b40*/  LDL R21, [R1+0x588] ;  /* 0x0005880001157983 */ /* 0x002ea20000100800 */
[----:B0-----:R-:W-:Y:S02]  /*33b50*/  @!P1 IMAD.MOV.U32 R10, RZ, RZ, R23 ;  /* 0x000000ffff0a9224 */ /* 0x001fe400078e0017 */
[----:B------:R-:W-:Y:S01]  /*33b60*/  @!P1 IMAD.MOV.U32 R11, RZ, RZ, R25 ;  /* 0x000000ffff0b9224 */ /* 0x000fe200078e0019 */
[----:B------:R-:W2:Y:S04]  /*33b70*/  LDL R23, [R1+0x548] ;  /* 0x0005480001177983 */ /* 0x000ea80000100800 */
[----:B------:R-:W2:Y:S04]  /*33b80*/  LDL R25, [R1+0x544] ;  /* 0x0005440001197983 */ /* 0x000ea80000100800 */
[----:B------:R0:W2:Y:S01]  /*33b90*/  @!P1 LDG.E.U8 R38, desc[UR20][R10.64] ;  /* 0x000000140a269981 */ /* 0x0000a2000c1e1100 */
[----:B------:R-:W-:Y:S01]  /*33ba0*/  PRMT R36, RZ, 0x7610, R36 ;  /* 0x00007610ff247816 */ /* 0x000fe20000000024 */
[----:B0-----:R-:W-:-:S02]  /*33bb0*/  @!P1 IMAD.MOV.U32 R10, RZ, RZ, R28 ;  /* 0x000000ffff0a9224 */ /* 0x001fc400078e001c */
[----:B------:R-:W2:Y:S01]  /*33bc0*/  LDL R28, [R1+0x584] ;  /* 0x00058400011c7983 */ /* 0x000ea20000100800 */
[----:B------:R-:W-:Y:S01]  /*33bd0*/  @!P1 IMAD.MOV.U32 R11, RZ, RZ, R37 ;  /* 0x000000ffff0b9224 */ /* 0x000fe200078e0025 */
[----:B------:R-:W-:-:S04]  /*33be0*/  PRMT R35, RZ, 0x7610, R35 ;  /* 0x00007610ff237816 */ /* 0x000fc80000000023 */
[----:B------:R3:W2:Y:S01]  /*33bf0*/  @!P1 LDG.E.U8 R36, desc[UR20][R10.64] ;  /* 0x000000140a249981 */ /* 0x0006a2000c1e1100 */
[----:B------:R-:W-:Y:S01]  /*33c00*/  PRMT R27, RZ, 0x7610, R27 ;  /* 0x00007610ff1b7816 */ /* 0x000fe2000000001b */
[----:B---3--:R-:W-:Y:S02]  /*33c10*/  @!P1 IMAD.MOV.U32 R11, RZ, RZ, R29 ;  /* 0x000000ffff0b9224 */ /* 0x008fe400078e001d */
[----:B----4-:R-:W-:Y:S01]  /*33c20*/  @!P1 IMAD.MOV.U32 R10, RZ, RZ, R24 ;  /* 0x000000ffff0a9224 */ /* 0x010fe200078e0018 */
[----:B------:R-:W-:Y:S01]  /*33c30*/  PRMT R33, RZ, 0x7610, R33 ;  /* 0x00007610ff217816 */ /* 0x000fe20000000021 */
[----:B------:R-:W3:Y:S04]  /*33c40*/  LDL R24, [R1+0x5c8] ;  /* 0x0005c80001187983 */ /* 0x000ee80000100800 */
[----:B------:R2:W4:Y:S01]  /*33c50*/  @!P1 LDG.E.U8 R35, desc[UR20][R10.64] ;  /* 0x000000140a239981 */ /* 0x000522000c1e1100 */
[----:B------:R-:W-:-:S03]  /*33c60*/  PRMT R32, RZ, 0x7610, R32 ;  /* 0x00007610ff207816 */ /* 0x000fc60000000020 */
[----:B------:R-:W3:Y:S01]  /*33c70*/  LDL R29, [R1+0x5c4] ;  /* 0x0005c400011d7983 */ /* 0x000ee20000100800 */
[----:B--2---:R-:W-:Y:S02]  /*33c80*/  @!P1 IMAD.MOV.U32 R11, RZ, RZ, R34 ;  /* 0x000000ffff0b9224 */ /* 0x004fe400078e0022 */
[----:B------:R-:W-:Y:S02]  /*33c90*/  @!P1 IMAD.MOV.U32 R10, RZ, RZ, R22 ;  /* 0x000000ffff0a9224 */ /* 0x000fe400078e0016 */
[----:B------:R-:W2:Y:S04]  /*33ca0*/  LDL R22, [R1+0x608] ;  /* 0x0006080001167983 */ /* 0x000ea80000100800 */
[----:B------:R0:W2:Y:S02]  /*33cb0*/  @!P1 LDG.E.U8 R27, desc[UR20][R10.64] ;  /* 0x000000140a1b9981 */ /* 0x0000a4000c1e1100 */
[----:B0-----:R-:W-:-:S02]  /*33cc0*/  @!P1 IMAD.MOV.U32 R10, RZ, RZ, R23 ;  /* 0x000000ffff0a9224 */ /* 0x001fc400078e0017 */
[----:B------:R-:W-:Y:S02]  /*33cd0*/  @!P1 IMAD.MOV.U32 R11, RZ, RZ, R25 ;  /* 0x000000ffff0b9224 */ /* 0x000fe400078e0019 */
[----:B------:R-:W3:Y:S04]  /*33ce0*/  LDL R25, [R1+0x604] ;  /* 0x0006040001197983 */ /* 0x000ee80000100800 */
[----:B------:R0:W4:Y:S02]  /*33cf0*/  @!P1 LDG.E.U8 R33, desc[UR20][R10.64] ;  /* 0x000000140a219981 */ /* 0x000124000c1e1100 */
[----:B0-----:R-:W-:Y:S02]  /*33d00*/  @!P1 IMAD.MOV.U32 R10, RZ, RZ, R21 ;  /* 0x000000ffff0a9224 */ /* 0x001fe400078e0015 */
[----:B------:R-:W-:-:S05]  /*33d10*/  @!P1 IMAD.MOV.U32 R11, RZ, RZ, R28 ;  /* 0x000000ffff0b9224 */ /* 0x000fca00078e001c */
[----:B------:R3:W4:Y:S04]  /*33d20*/  @!P1 LDG.E.U8 R32, desc[UR20][R10.64] ;  /* 0x000000140a209981 */ /* 0x000728000c1e1100 */
[----:B--2---:R0:W-:Y:S04]  /*33d30*/  STL [R1+0x64], R27 ;  /* 0x0000641b01007387 */ /* 0x0041e80000100800 */
[----:B------:R-:W2:Y:S04]  /*33d40*/  LDL R23, [R1+0x648] ;  /* 0x0006480001177983 */ /* 0x000ea80000100800 */
[----:B------:R-:W2:Y:S04]  /*33d50*/  LDL R28, [R1+0x684] ;  /* 0x00068400011c7983 */ /* 0x000ea80000100800 */
[----:B------:R-:W2:Y:S04]  /*33d60*/  LDL R21, [R1+0x688] ;  /* 0x0006880001157983 */ /* 0x000ea80000100800 */
[----:B0-----:R-:W2:Y:S04]  /*33d70*/  LDL R27, [R1+0x644] ;  /* 0x00064400011b7983 */ /* 0x001ea80000100800 */
[----:B------:R-:W-:Y:S01]  /*33d80*/  STL [R1+0x84], R40 ;  /* 0x0000842801007387 */ /* 0x000fe20000100800 */
[----:B---3--:R-:W-:-:S03]  /*33d90*/  @!P1 IMAD.MOV.U32 R10, RZ, RZ, R24 ;  /* 0x000000ffff0a9224 */ /* 0x008fc600078e0018 */
[----:B------:R-:W3:Y:S04]  /*33da0*/  LDL R34, [R1+0x6c4] ;  /* 0x0006c40001227983 */ /* 0x000ee80000100800 */
[----:B------:R-:W3:Y:S01]  /*33db0*/  LDL R24, [R1+0x6c8] ;  /* 0x0006c80001187983 */ /* 0x000ee20000100800 */
[----:B------:R-:W-:Y:S01]  /*33dc0*/  PRMT R26, RZ, 0x7610, R26 ;  /* 0x00007610ff1a7816 */ /* 0x000fe2000000001a */
[----:B------:R-:W-:Y:S02]  /*33dd0*/  @!P1 IMAD.MOV.U32 R11, RZ, RZ, R29 ;  /* 0x000000ffff0b9224 */ /* 0x000fe400078e001d */
[----:B----4-:R0:W-:Y:S04]  /*33de0*/  STL [R1+0x54], R33 ;  /* 0x0000542101007387 */ /* 0x0101e80000100800 */
[----:B------:R-:W-:Y:S01]  /*33df0*/  STL [R1+0x80], R38 ;  /* 0x0000802601007387 */ /* 0x000fe20000100800 */
[----:B------:R-:W-:-:S03]  /*33e00*/  PRMT R82, RZ, 0x7610, R82 ;  /* 0x00007610ff527816 */ /* 0x000fc60000000052 */
[----:B------:R1:W4:Y:S04]  /*33e10*/  @!P1 LDG.E.U8 R26, desc[UR20][R10.64] ;  /* 0x000000140a1a9981 */ /* 0x000328000c1e1100 */
[----:B0-----:R-:W3:Y:S04]  /*33e20*/  LDL R33, [R1+0x704] ;  /* 0x0007040001217983 */ /* 0x001ee80000100800 */
[----:B------:R0:W-:Y:S01]  /*33e30*/  STL [R1+0x2c], R32 ;  /* 0x00002c2001007387 */ /* 0x0001e20000100800 */
[----:B-1----:R-:W-:Y:S02]  /*33e40*/  @!P1 IMAD.MOV.U32 R10, RZ, RZ, R22 ;  /* 0x000000ffff0a9224 */ /* 0x002fe400078e0016 */
[----:B------:R-:W-:-:S05]  /*33e50*/  @!P1 IMAD.MOV.U32 R11, RZ, RZ, R25 ;  /* 0x000000ffff0b9224 */ /* 0x000fca00078e0019 */
[----:B------:R2:W4:Y:S04]  /*33e60*/  @!P1 LDG.E.U8 R82, desc[UR20][R10.64] ;  /* 0x000000140a529981 */ /* 0x000528000c1e1100 */
[----:B0-----:R-:W4:Y:S01]  /*33e70*/  LDL R32, [R1+0x708] ;  /* 0x0007080001207983 */ /* 0x001f220000100800 */
[----:B------:R-:W-:Y:S02]  /*33e80*/  PRMT R70, RZ, 0x7610, R70 ;  /* 0x00007610ff467816 */ /* 0x000fe40000000046 */
[----:B------:R-:W-:Y:S02]  /*33e90*/  PRMT R20, RZ, 0x7610, R20 ;  /* 0x00007610ff147816 */ /* 0x000fe40000000014 */
[----:B------:R-:W-:Y:S01]  /*33ea0*/  PRMT R19, RZ, 0x7610, R19 ;  /* 0x00007610ff137816 */ /* 0x000fe20000000013 */
[----:B--2---:R-:W-:-:S02]  /*33eb0*/  @!P1 IMAD.MOV.U32 R10, RZ, RZ, R23 ;  /* 0x000000ffff0a9224 */ /* 0x004fc400078e0017 */
[----:B------:R-:W-:-:S05]  /*33ec0*/  @!P1 IMAD.MOV.U32 R11, RZ, RZ, R27 ;  /* 0x000000ffff0b9224 */ /* 0x000fca00078e001b */
[----:B------:R0:W2:Y:S02]  /*33ed0*/  @!P1 LDG.E.U8 R70, desc[UR20][R10.64] ;  /* 0x000000140a469981 */ /* 0x0000a4000c1e1100 */
[----:B0-----:R-:W-:Y:S02]  /*33ee0*/  @!P1 IMAD.MOV.U32 R10, RZ, RZ, R21 ;  /* 0x000000ffff0a9224 */ /* 0x001fe400078e0015 */
[----:B------:R-:W-:-:S05]  /*33ef0*/  @!P1 IMAD.MOV.U32 R11, RZ, RZ, R28 ;  /* 0x000000ffff0b9224 */ /* 0x000fca00078e001c */
[----:B------:R3:W2:Y:S02]  /*33f00*/  @!P1 LDG.E.U8 R20, desc[UR20][R10.64] ;  /* 0x000000140a149981 */ /* 0x0006a4000c1e1100 */
[----:B---3--:R-:W-:Y:S02]  /*33f10*/  @!P1 IMAD.MOV.U32 R10, RZ, RZ, R24 ;  /* 0x000000ffff0a9224 */ /* 0x008fe400078e0018 */
[----:B------:R-:W-:-:S05]  /*33f20*/  @!P1 IMAD.MOV.U32 R11, RZ, RZ, R34 ;  /* 0x000000ffff0b9224 */ /* 0x000fca00078e0022 */
[----:B------:R0:W3:Y:S01]  /*33f30*/  @!P1 LDG.E.U8 R19, desc[UR20][R10.64] ;  /* 0x000000140a139981 */ /* 0x0000e2000c1e1100 */
[----:B------:R-:W-:-:S03]  /*33f40*/  PRMT R18, RZ, 0x7610, R18 ;  /* 0x00007610ff127816 */ /* 0x000fc60000000012 */
[----:B------:R-:W-:Y:S04]  /*33f50*/  STL [R1+0x7c], R36 ;  /* 0x00007c2401007387 */ /* 0x000fe80000100800 */
[----:B----4-:R1:W-:Y:S04]  /*33f60*/  STL [R1+0x18], R26 ;  /* 0x0000181a01007387 */ /* 0x0103e80000100800 */
[----:B------:R-:W4:Y:S04]  /*33f70*/  LDL R25, [R1+0x740] ;  /* 0x0007400001197983 */ /* 0x000f280000100800 */
[----:B------:R-:W4:Y:S01]  /*33f80*/  LDL R22, [R1+0x778] ;  /* 0x0007780001167983 */ /* 0x000f220000100800 */
[----:B0-----:R-:W-:-:S02]  /*33f90*/  @!P1 IMAD.MOV.U32 R10, RZ, RZ, R32 ;  /* 0x000000ffff0a9224 */ /* 0x001fc400078e0020 */
[----:B------:R-:W-:Y:S01]  /*33fa0*/  @!P1 IMAD.MOV.U32 R11, RZ, RZ, R33 ;  /* 0x000000ffff0b9224 */ /* 0x000fe200078e0021 */
[----:B-1----:R-:W4:Y:S04]  /*33fb0*/  LDL R26, [R1+0x73c] ;  /* 0x00073c00011a7983 */ /* 0x002f280000100800 */
[----:B------:R4:W4:Y:S04]  /*33fc0*/  @!P1 LDG.E.U8 R18, desc[UR20][R10.64] ;  /* 0x000000140a129981 */ /* 0x000928000c1e1100 */
[----:B------:R-:W-:Y:S04]  /*33fd0*/  STL [R1+0x74], R35 ;  /* 0x0000742301007387 */ /* 0x000fe80000100800 */
[----:B------:R-:W-:Y:S04]  /*33fe0*/  STL [R1+0xfd0], R82 ;  /* 0x000fd05201007387 */ /* 0x000fe80000100800 */
[----:B------:R-:W4:Y:S04]  /*33ff0*/  LDL R23, [R1+0x774] ;  /* 0x0007740001177983 */ /* 0x000f280000100800 */
[----:B------:R-:W4:Y:S04]  /*34000*/  LDL R29, [R1+0x7ac] ;  /* 0x0007ac00011d7983 */ /* 0x000f280000100800 */
[----:B------:R-:W4:Y:S04]  /*34010*/  LDL R27, [R1+0x7b0] ;  /* 0x0007b000011b7983 */ /* 0x000f280000100800 */
[----:B--2---:R-:W-:Y:S04]  /*34020*/  STL [R1+0xfd4], R70 ;  /* 0x000fd44601007387 */ /* 0x004fe80000100800 */
[----:B------:R-:W2:Y:S04]  /*34030*/  LDL R28, [R1+0x3ec] ;  /* 0x0003ec00011c7983 */ /* 0x000ea80000100800 */
[----:B------:R-:W2:Y:S04]  /*34040*/  LDL R21, [R1+0x410] ;  /* 0x0004100001157983 */ /* 0x000ea80000100800 */
[----:B------:R-:W-:Y:S04]  /*34050*/  STL [R1+0xfd8], R20 ;  /* 0x000fd81401007387 */ /* 0x000fe80000100800 */
[----:B------:R-:W2:Y:S04]  /*34060*/  LDL R24, [R1+0x450] ;  /* 0x0004500001187983 */ /* 0x000ea80000100800 */
[----:B---3--:R0:W-:Y:S04]  /*34070*/  STL [R1+0xfdc], R19 ;  /* 0x000fdc1301007387 */ /* 0x0081e80000100800 */
[----:B0-----:R-:W3:Y:S01]  /*34080*/  LDL R19, [R1+0x44c] ;  /* 0x00044c0001137983 */ /* 0x001ee20000100800 */
[----:B------:R-:W-:Y:S01]  /*34090*/  PRMT R17, RZ, 0x7610, R17 ;  /* 0x00007610ff117816 */ /* 0x000fe20000000011 */
[----:B----4-:R-:W-:-:S02]  /*340a0*/  @!P1 IMAD.MOV.U32 R10, RZ, RZ, R25 ;  /* 0x000000ffff0a9224 */ /* 0x010fc400078e0019 */
[----:B------:R-:W-:Y:S01]  /*340b0*/  @!P1 IMAD.MOV.U32 R11, RZ, RZ, R26 ;  /* 0x000000ffff0b9224 */ /* 0x000fe200078e001a */
[----:B------:R0:W-:Y:S04]  /*340c0*/  STL [R1+0xfe0], R18 ;  /* 0x000fe01201007387 */ /* 0x0001e80000100800 */
[----:B------:R-:W4:Y:S04]  /*340d0*/  LDL R26, [R1+0x48c] ;  /* 0x00048c00011a7983 */ /* 0x000f280000100800 */
[----:B------:R-:W4:Y:S01]  /*340e0*/  LDL R25, [R1+0x490] ;  /* 0x0004900001197983 */ /* 0x000f220000100800 */
[----:B------:R-:W-:-:S03]  /*340f0*/  PRMT R16, RZ, 0x7610, R16 ;  /* 0x00007610ff107816 */ /* 0x000fc60000000010 */
[----:B------:R1:W4:Y:S01]  /*34100*/  @!P1 LDG.E.U8 R17, desc[UR20][R10.64] ;  /* 0x000000140a119981 */ /* 0x000322000c1e1100 */
[----:B------:R-:W-:-:S03]  /*34110*/  PRMT R15, RZ, 0x7610, R15 ;  /* 0x00007610ff0f7816 */ /* 0x000fc6000000000f */
[----:B------:R-:W4:Y:S01]  /*34120*/  LDL R20, [R1+0x510] ;  /* 0x0005100001147983 */ /* 0x000f220000100800 */
[----:B------:R-:W-:-:S03]  /*34130*/  PRMT R31, RZ, 0x7610, R31 ;  /* 0x00007610ff1f7816 */ /* 0x000fc6000000001f */
[----:B0-----:R-:W4:Y:S01]  /*34140*/  LDL R18, [R1+0x590] ;  /* 0x0005900001127983 */ /* 0x001f220000100800 */
[----:B-1----:R-:W-:Y:S02]  /*34150*/  @!P1 IMAD.MOV.U32 R10, RZ, RZ, R22 ;  /* 0x000000ffff0a9224 */ /* 0x002fe400078e0016 */
[----:B------:R-:W-:Y:S01]  /*34160*/  @!P1 IMAD.MOV.U32 R11, RZ, RZ, R23 ;  /* 0x000000ffff0b9224 */ /* 0x000fe200078e0017 */
[----:B------:R-:W4:Y:S04]  /*34170*/  LDL R22, [R1+0x4d0] ;  /* 0x0004d00001167983 */ /* 0x000f280000100800 */
[----:B------:R-:W4:Y:S04]  /*34180*/  LDL R23, [R1+0x4cc] ;  /* 0x0004cc0001177983 */ /* 0x000f280000100800 */
[----:B------:R0:W4:Y:S02]  /*34190*/  @!P1 LDG.E.U8 R16, desc[UR20][R10.64] ;  /* 0x000000140a109981 */ /* 0x000124000c1e1100 */
[----:B0-----:R-:W-:-:S02]  /*341a0*/  @!P1 IMAD.MOV.U32 R10, RZ, RZ, R27 ;  /* 0x000000ffff0a9224 */ /* 0x001fc400078e001b */
[----:B------:R-:W-:Y:S01]  /*341b0*/  @!P1 IMAD.MOV.U32 R11, RZ, RZ, R29 ;  /* 0x000000ffff0b9224 */ /* 0x000fe200078e001d */
[----:B------:R-:W4:Y:S04]  /*341c0*/  LDL R27, [R1+0x50c] ;  /* 0x00050c00011b7983 */ /* 0x000f280000100800 */
[----:B------:R-:W4:Y:S04]  /*341d0*/  LDL R29, [R1+0x54c] ;  /* 0x00054c00011d7983 */ /* 0x000f280000100800 */
[----:B------:R2:W4:Y:S02]  /*341e0*/  @!P1 LDG.E.U8 R15, desc[UR20][R10.64] ;  /* 0x000000140a0f9981 */ /* 0x000524000c1e1100 */
[----:B--2---:R-:W-:-:S02]  /*341f0*/  @!P1 IMAD.MOV.U32 R11, RZ, RZ, R28 ;  /* 0x000000ffff0b9224 */ /* 0x004fc400078e001c */
[----:B------:R-:W2:Y:S01]  /*34200*/  LDL R28, [R1+0x550] ;  /* 0x00055000011c7983 */ /* 0x000ea20000100800 */
[----:B------:R-:W-:-:S03]  /*34210*/  @!P1 IMAD.MOV.U32 R10, RZ, RZ, R21 ;  /* 0x000000ffff0a9224 */ /* 0x000fc600078e0015 */
[----:B------:R-:W2:Y:S04]  /*34220*/  LDL R21, [R1+0x58c] ;  /* 0x00058c0001157983 */ /* 0x000ea80000100800 */
[----:B------:R3:W2:Y:S02]  /*34230*/  @!P1 LDG.E.U8 R31, desc[UR20][R10.64] ;  /* 0x000000140a1f9981 */ /* 0x0006a4000c1e1100 */
[----:B---3--:R-:W-:Y:S02]  /*34240*/  @!P1 IMAD.MOV.U32 R11, RZ, RZ, R19 ;  /* 0x000000ffff0b9224 */ /* 0x008fe400078e0013 */
[----:B------:R-:W3:Y:S01]  /*34250*/  LDL R19, [R1+0x5d0] ;  /* 0x0005d00001137983 */ /* 0x000ee20000100800 */
[----:B------:R-:W-:Y:S01]  /*34260*/  PRMT R30, RZ, 0x7610, R30 ;  /* 0x00007610ff1e7816 */ /* 0x000fe2000000001e */
[----:B------:R-:W-:-:S02]  /*34270*/  @!P1 IMAD.MOV.U32 R10, RZ, RZ, R24 ;  /* 0x000000ffff0a9224 */ /* 0x000fc400078e0018 */
[----:B------:R-:W3:Y:S01]  /*34280*/  LDL R24, [R1+0x5cc] ;  /* 0x0005cc0001187983 */ /* 0x000ee20000100800 */
[----:B------:R-:W-:-:S03]  /*34290*/  PRMT R4, RZ, 0x7610, R4 ;  /* 0x00007610ff047816 */ /* 0x000fc60000000004 */
[----:B------:R4:W3:Y:S01]  /*342a0*/  @!P1 LDG.E.U8 R30, desc[UR20][R10.64] ;  /* 0x000000140a1e9981 */ /* 0x0008e2000c1e1100 */
[----:B------:R-:W-:Y:S01]  /*342b0*/  PRMT R5, RZ, 0x7610, R5 ;  /* 0x00007610ff057816 */ /* 0x000fe20000000005 */
[----:B----4-:R-:W-:Y:S02]  /*342c0*/  @!P1 IMAD.MOV.U32 R10, RZ, RZ, R25 ;  /* 0x000000ffff0a9224 */ /* 0x010fe400078e0019 */
[----:B------:R-:W-:Y:S01]  /*342d0*/  @!P1 IMAD.MOV.U32 R11, RZ, RZ, R26 ;  /* 0x000000ffff0b9224 */ /* 0x000fe200078e001a */
[----:B------:R-:W4:Y:S04]  /*342e0*/  LDL R25, [R1+0x610] ;  /* 0x0006100001197983 */ /* 0x000f280000100800 */
[----:B------:R-:W4:Y:S04]  /*342f0*/  LDL R26, [R1+0x60c] ;  /* 0x00060c00011a7983 */ /* 0x000f280000100800 */
[----:B------:R0:W4:Y:S01]  /*34300*/  @!P1 LDG.E.U8 R4, desc[UR20][R10.64] ;  /* 0x000000140a049981 */ /* 0x000122000c1e1100 */
[----:B------:R-:W-:Y:S01]  /*34310*/  PRMT R2, RZ, 0x7610, R2 ;  /* 0x00007610ff027816 */ /* 0x000fe20000000002 */
[----:B0-----:R-:W-:-:S02]  /*34320*/  @!P1 IMAD.MOV.U32 R10, RZ, RZ, R22 ;  /* 0x000000ffff0a9224 */ /* 0x001fc400078e0016 */
        /* <DEDUP_REMOVED lines=9> */
[----:B------:R0:W4:Y:S02]  /*343c0*/  @!P1 LDG.E.U8 R2, desc[UR20][R10.64] ;  /* 0x000000140a029981 */ /* 0x000124000c1e1100 */
[----:B0-----:R-:W-:-:S02]  /*343d0*/  @!P1 IMAD.MOV.U32 R11, RZ, RZ, R29 ;  /* 0x000000ffff0b9224 */ /* 0x001fc400078e001d */
[----:B------:R-:W4:Y:S01]  /*343e0*/  LDL R29, [R1+0x6cc] ;  /* 0x0006cc00011d7983 */ /* 0x000f220000100800 */
[----:B------:R-:W-:Y:S01]  /*343f0*/  PRMT R8, RZ, 0x7610, R8 ;  /* 0x00007610ff087816 */ /* 0x000fe20000000008 */
[----:B--2---:R-:W-:Y:S02]  /*34400*/  @!P1 IMAD.MOV.U32 R10, RZ, RZ, R28 ;  /* 0x000000ffff0a9224 */ /* 0x004fe400078e001c */
[----:B------:R-:W2:Y:S04]  /*34410*/  LDL R28, [R1+0x6d0] ;  /* 0x0006d000011c7983 */ /* 0x000ea80000100800 */
[----:B------:R0:W2:Y:S02]  /*34420*/  @!P1 LDG.E.U8 R3, desc[UR20][R10.64] ;  /* 0x000000140a039981 */ /* 0x0000a4000c1e1100 */
[----:B0-----:R-:W-:-:S02]  /*34430*/  @!P1 IMAD.MOV.U32 R11, RZ, RZ, R21 ;  /* 0x000000ffff0b9224 */ /* 0x001fc400078e0015 */
[----:B------:R-:W2:Y:S01]  /*34440*/  LDL R21, [R1+0x70c] ;  /* 0x00070c0001157983 */ /* 0x000ea20000100800 */
[----:B------:R-:W-:-:S03]  /*34450*/  @!P1 IMAD.MOV.U32 R10, RZ, RZ, R18 ;  /* 0x000000ffff0a9224 */ /* 0x000fc600078e0012 */
[----:B------:R-:W2:Y:S04]  /*34460*/  LDL R18, [R1+0x710] ;  /* 0x0007100001127983 */ /* 0x000ea80000100800 */
[----:B------:R0:W-:Y:S04]  /*34470*/  STL [R1+0x44], R31 ;  /* 0x0000441f01007387 */ /* 0x0001e80000100800 */
[----:B------:R3:W2:Y:S02]  /*34480*/  @!P1 LDG.E.U8 R8, desc[UR20][R10.64] ;  /* 0x000000140a089981 */ /* 0x0006a4000c1e1100 */
[----:B---3--:R-:W-:-:S02]  /*34490*/  @!P1 IMAD.MOV.U32 R10, RZ, RZ, R19 ;  /* 0x000000ffff0a9224 */ /* 0x008fc400078e0013 */
[----:B------:R-:W3:Y:S01]  /*344a0*/  LDL R19, [R1+0x748] ;  /* 0x0007480001137983 */ /* 0x000ee20000100800 */
[----:B------:R-:W-:Y:S01]  /*344b0*/  PRMT R7, RZ, 0x7610, R7 ;  /* 0x00007610ff077816 */ /* 0x000fe20000000007 */
[----:B------:R-:W-:Y:S02]  /*344c0*/  @!P1 IMAD.MOV.U32 R11, RZ, RZ, R24 ;  /* 0x000000ffff0b9224 */ /* 0x000fe400078e0018 */
[----:B------:R-:W3:Y:S01]  /*344d0*/  LDL R24, [R1+0x744] ;  /* 0x0007440001187983 */ /* 0x000ee20000100800 */
[----:B------:R-:W-:-:S03]  /*344e0*/  PRMT R80, RZ, 0x7610, R80 ;  /* 0x00007610ff507816 */ /* 0x000fc60000000050 */
[----:B------:R4:W3:Y:S04]  /*344f0*/  @!P1 LDG.E.U8 R7, desc[UR20][R10.64] ;  /* 0x000000140a079981 */ /* 0x0008e8000c1e1100 */
[----:B------:R-:W-:Y:S01]  /*34500*/  STL [R1+0x40], R30 ;  /* 0x0000401e01007387 */ /* 0x000fe20000100800 */
[----:B------:R-:W-:Y:S01]  /*34510*/  PRMT R68, RZ, 0x7610, R68 ;  /* 0x00007610ff447816 */ /* 0x000fe20000000044 */
[----:B----4-:R-:W-:Y:S02]  /*34520*/  @!P1 IMAD.MOV.U32 R10, RZ, RZ, R25 ;  /* 0x000000ffff0a9224 */ /* 0x010fe400078e0019 */
[----:B------:R-:W-:Y:S01]  /*34530*/  @!P1 IMAD.MOV.U32 R11, RZ, RZ, R26 ;  /* 0x000000ffff0b9224 */ /* 0x000fe200078e001a */
[----:B------:R-:W4:Y:S04]  /*34540*/  LDL R25, [R1+0x780] ;  /* 0x0007800001197983 */ /* 0x000f280000100800 */
[----:B------:R-:W4:Y:S04]  /*34550*/  LDL R26, [R1+0x77c] ;  /* 0x00077c00011a7983 */ /* 0x000f280000100800 */
[----:B------:R1:W4:Y:S01]  /*34560*/  @!P1 LDG.E.U8 R80, desc[UR20][R10.64] ;  /* 0x000000140a509981 */ /* 0x000322000c1e1100 */
[----:B------:R-:W-:Y:S01]  /*34570*/  PRMT R14, RZ, 0x7610, R14 ;  /* 0x00007610ff0e7816 */ /* 0x000fe2000000000e */
[----:B-1----:R-:W-:-:S02]  /*34580*/  @!P1 IMAD.MOV.U32 R10, RZ, RZ, R22 ;  /* 0x000000ffff0a9224 */ /* 0x002fc400078e0016 */
[----:B------:R-:W-:Y:S01]  /*34590*/  @!P1 IMAD.MOV.U32 R11, RZ, RZ, R23 ;  /* 0x000000ffff0b9224 */ /* 0x000fe200078e0017 */
[----:B------:R-:W4:Y:S04]  /*345a0*/  LDL R22, [R1+0x7b8] ;  /* 0x0007b80001167983 */ /* 0x000f280000100800 */
[----:B------:R-:W4:Y:S04]  /*345b0*/  LDL R23, [R1+0x7b4] ;  /* 0x0007b40001177983 */ /* 0x000f280000100800 */
[----:B------:R1:W4:Y:S02]  /*345c0*/  @!P1 LDG.E.U8 R68, desc[UR20][R10.64] ;  /* 0x000000140a449981 */ /* 0x000324000c1e1100 */
[----:B-1----:R-:W-:-:S02]  /*345d0*/  @!P1 IMAD.MOV.U32 R10, RZ, RZ, R20 ;  /* 0x000000ffff0a9224 */ /* 0x002fc400078e0014 */
[----:B------:R-:W-:Y:S01]  /*345e0*/  @!P1 IMAD.MOV.U32 R11, RZ, RZ, R27 ;  /* 0x000000ffff0b9224 */ /* 0x000fe200078e001b */
[----:B------:R-:W4:Y:S04]  /*345f0*/  LDL R20, [R1+0x418] ;  /* 0x0004180001147983 */ /* 0x000f280000100800 */
[----:B------:R-:W4:Y:S04]  /*34600*/  LDL R27, [R1+0x414] ;  /* 0x00041400011b7983 */ /* 0x000f280000100800 */
[----:B------:R1:W4:Y:S02]  /*34610*/  @!P1 LDG.E.U8 R14, desc[UR20][R10.64] ;  /* 0x000000140a0e9981 */ /* 0x000324000c1e1100 */
[----:B-1----:R-:W-:-:S02]  /*34620*/  @!P1 IMAD.MOV.U32 R11, RZ, RZ, R29 ;  /* 0x000000ffff0b9224 */ /* 0x002fc400078e001d */
[----:B------:R-:W4:Y:S01]  /*34630*/  LDL R29, [R1+0x454] ;  /* 0x00045400011d7983 */ /* 0x000f220000100800 */
[----:B------:R-:W-:Y:S01]  /*34640*/  PRMT R12, RZ, 0x7610, R12 ;  /* 0x00007610ff0c7816 */ /* 0x000fe2000000000c */
[----:B--2---:R-:W-:Y:S02]  /*34650*/  @!P1 IMAD.MOV.U32 R10, RZ, RZ, R28 ;  /* 0x000000ffff0a9224 */ /* 0x004fe400078e001c */
[----:B------:R-:W2:Y:S01]  /*34660*/  LDL R28, [R1+0x458] ;  /* 0x00045800011c7983 */ /* 0x000ea20000100800 */
[----:B------:R-:W-:-:S03]  /*34670*/  @!P1 IMAD.MOV.U32 R41, RZ, RZ, R21 ;  /* 0x000000ffff299224 */ /* 0x000fc600078e0015 */
        /* <DEDUP_REMOVED lines=8> */
[----:B------:R-:W3:Y:S04]  /*34700*/  LDL R24, [R1+0x4d4] ;  /* 0x0004d40001187983 */ /* 0x000ee80000100800 */
[----:B------:R1:W3:Y:S02]  /*34710*/  @!P1 LDG.E.U8 R13, desc[UR20][R10.64] ;  /* 0x000000140a0d9981 */ /* 0x0002e4000c1e1100 */
[----:B-1----:R-:W-:Y:S02]  /*34720*/  PRMT R11, RZ, 0x7610, R11 ;  /* 0x00007610ff0b7816 */ /* 0x002fe4000000000b */
[----:B------:R-:W-:-:S04]  /*34730*/  PRMT R10, RZ, 0x7610, R10 ;  /* 0x00007610ff0a7816 */ /* 0x000fc8000000000a */
        /* <DEDUP_REMOVED lines=23> */
[----:B------:R-:W2:Y:S04]  /*348b0*/  LDL R28, [R1+0x5d8] ;  /* 0x0005d800011c7983 */ /* 0x000ea80000100800 */
[----:B------:R1:W2:Y:S02]  /*348c0*/  @!P1 LDG.E.U8 R0, desc[UR20][R40.64] ;  /* 0x0000001428009981 */ /* 0x0002a4000c1e1100 */
[----:B-1----:R-:W-:-:S02]  /*348d0*/  @!P1 IMAD.MOV.U32 R41, RZ, RZ, R21 ;  /* 0x000000ffff299224 */ /* 0x002fc400078e0015 */
[----:B------:R-:W2:Y:S01]  /*348e0*/  LDL R21, [R1+0x614] ;  /* 0x0006140001157983 */ /* 0x000ea20000100800 */
[----:B------:R-:W-:-:S03]  /*348f0*/  @!P1 IMAD.MOV.U32 R40, RZ, RZ, R18 ;  /* 0x000000ffff289224 */ /* 0x000fc600078e0012 */
[----:B------:R-:W2:Y:S04]  /*34900*/  LDL R18, [R1+0x618] ;  /* 0x0006180001127983 */ /* 0x000ea80000100800 */
[----:B------:R3:W2:Y:S02]  /*34910*/  @!P1 LDG.E.U8 R93, desc[UR20][R40.64] ;  /* 0x00000014285d9981 */ /* 0x0006a4000c1e1100 */
[----:B---3--:R-:W-:Y:S02]  /*34920*/  @!P1 IMAD.MOV.U32 R40, RZ, RZ, R19 ;  /* 0x000000ffff289224 */ /* 0x008fe400078e0013 */
[----:B------:R-:W3:Y:S01]  /*34930*/  LDL R19, [R1+0x658] ;  /* 0x0006580001137983 */ /* 0x000ee20000100800 */
[----:B------:R-:W-:Y:S01]  /*34940*/  PRMT R92, RZ, 0x7610, R92 ;  /* 0x00007610ff5c7816 */ /* 0x000fe2000000005c */
[----:B------:R-:W-:Y:S01]  /*34950*/  @!P1 IMAD.MOV.U32 R41, RZ, RZ, R24 ;  /* 0x000000ffff299224 */ /* 0x000fe200078e0018 */
[----:B------:R-:W-:Y:S01]  /*34960*/  PRMT R91, RZ, 0x7610, R91 ;  /* 0x00007610ff5b7816 */ /* 0x000fe2000000005b */
[----:B------:R-:W3:Y:S04]  /*34970*/  LDL R24, [R1+0x654] ;  /* 0x0006540001187983 */ /* 0x000ee80000100800 */
[----:B------:R4:W3:Y:S01]  /*34980*/  @!P1 LDG.E.U8 R92, desc[UR20][R40.64] ;  /* 0x00000014285c9981 */ /* 0x0008e2000c1e1100 */
[----:B------:R-:W-:-:S02]  /*34990*/  PRMT R90, RZ, 0x7610, R90 ;  /* 0x00007610ff5a7816 */ /* 0x000fc4000000005a */
[----:B------:R-:W-:Y:S02]  /*349a0*/  PRMT R86, RZ, 0x7610, R86 ;  /* 0x00007610ff567816 */ /* 0x000fe40000000056 */
[----:B------:R-:W-:Y:S01]  /*349b0*/  PRMT R84, RZ, 0x7610, R84 ;  /* 0x00007610ff547816 */ /* 0x000fe20000000054 */
[----:B----4-:R-:W-:Y:S02]  /*349c0*/  @!P1 IMAD.MOV.U32 R40, RZ, RZ, R25 ;  /* 0x000000ffff289224 */ /* 0x010fe400078e0019 */
        /* <DEDUP_REMOVED lines=14> */
[----:B-1----:R-:W-:Y:S01]  /*34ab0*/  @!P1 IMAD.MOV.U32 R41, RZ, RZ, R29 ;  /* 0x000000ffff299224 */ /* 0x002fe200078e001d */
[----:B------:R-:W-:Y:S01]  /*34ac0*/  PRMT R78, RZ, 0x7610, R78 ;  /* 0x00007610ff4e7816 */ /* 0x000fe2000000004e */
[----:B--2---:R-:W-:-:S05]  /*34ad0*/  @!P1 IMAD.MOV.U32 R40, RZ, RZ, R28 ;  /* 0x000000ffff289224 */ /* 0x004fca00078e001c */
[----:B------:R1:W2:Y:S02]  /*34ae0*/  @!P1 LDG.E.U8 R84, desc[UR20][R40.64] ;  /* 0x0000001428549981 */ /* 0x0002a4000c1e1100 */
[----:B-1----:R-:W-:Y:S02]  /*34af0*/  @!P1 IMAD.MOV.U32 R41, RZ, RZ, R21 ;  /* 0x000000ffff299224 */ /* 0x002fe400078e0015 */
[----:B------:R-:W2:Y:S01]  /*34b00*/  LDL R21, [R1+0x74c] ;  /* 0x00074c0001157983 */ /* 0x000ea20000100800 */
[----:B------:R-:W-:-:S03]  /*34b10*/  @!P1 IMAD.MOV.U32 R40, RZ, RZ, R18 ;  /* 0x000000ffff289224 */ /* 0x000fc600078e0012 */
[----:B------:R-:W2:Y:S04]  /*34b20*/  LDL R18, [R1+0x750] ;  /* 0x0007500001127983 */ /* 0x000ea80000100800 */
[----:B------:R3:W2:Y:S02]  /*34b30*/  @!P1 LDG.E.U8 R78, desc[UR20][R40.64] ;  /* 0x00000014284e9981 */ /* 0x0006a4000c1e1100 */
[----:B---3--:R-:W-:Y:S02]  /*34b40*/  @!P1 IMAD.MOV.U32 R40, RZ, RZ, R19 ;  /* 0x000000ffff289224 */ /* 0x008fe400078e0013 */
[----:B------:R-:W3:Y:S01]  /*34b50*/  LDL R19, [R1+0x788] ;  /* 0x0007880001137983 */ /* 0x000ee20000100800 */
[----:B------:R-:W-:-:S03]  /*34b60*/  @!P1 IMAD.MOV.U32 R41, RZ, RZ, R24 ;  /* 0x000000ffff299224 */ /* 0x000fc600078e0018 */
[----:B------:R-:W3:Y:S01]  /*34b70*/  LDL R24, [R1+0x784] ;  /* 0x0007840001187983 */ /* 0x000ee20000100800 */
[----:B------:R-:W-:Y:S02]  /*34b80*/  PRMT R39, RZ, 0x7610, R39 ;  /* 0x00007610ff277816 */ /* 0x000fe40000000027 */
[----:B------:R-:W-:-:S06]  /*34b90*/  PRMT R48, RZ, 0x7610, R48 ;  /* 0x00007610ff307816 */ /* 0x000fcc0000000030 */
[----:B------:R1:W3:Y:S01]  /*34ba0*/  @!P1 LDG.E.U8 R48, desc[UR20][R40.64] ;  /* 0x0000001428309981 */ /* 0x0002e2000c1e1100 */
[----:B----4-:R-:W-:Y:S02]  /*34bb0*/  @!P1 IMAD.MOV.U32 R42, RZ, RZ, R25 ;  /* 0x000000ffff2a9224 */ /* 0x010fe400078e0019 */
[----:B------:R-:W-:Y:S01]  /*34bc0*/  @!P1 IMAD.MOV.U32 R43, RZ, RZ, R26 ;  /* 0x000000ffff2b9224 */ /* 0x000fe200078e001a */
[----:B------:R-:W4:Y:S04]  /*34bd0*/  LDL R25, [R1+0x7c0] ;  /* 0x0007c00001197983 */ /* 0x000f280000100800 */
[----:B------:R-:W4:Y:S04]  /*34be0*/  LDL R26, [R1+0x7bc] ;  /* 0x0007bc00011a7983 */ /* 0x000f280000100800 */
[----:B------:R0:W4:Y:S01]  /*34bf0*/  @!P1 LDG.E.U8 R39, desc[UR20][R42.64] ;  /* 0x000000142a279981 */ /* 0x000122000c1e1100 */
[----:B-1----:R-:W-:Y:S01]  /*34c00*/  PRMT R41, RZ, 0x7610, R41 ;  /* 0x00007610ff297816 */ /* 0x002fe20000000029 */
[----:B0-----:R-:W-:-:S02]  /*34c10*/  @!P1 IMAD.MOV.U32 R42, RZ, RZ, R22 ;  /* 0x000000ffff2a9224 */ /* 0x001fc400078e0016 */
[----:B------:R-:W-:Y:S01]  /*34c20*/  @!P1 IMAD.MOV.U32 R43, RZ, RZ, R23 ;  /* 0x000000ffff2b9224 */ /* 0x000fe200078e0017 */
[----:B------:R-:W4:Y:S04]  /*34c30*/  LDL R22, [R1+0x420] ;  /* 0x0004200001167983 */ /* 0x000f280000100800 */
[----:B------:R-:W4:Y:S01]  /*34c40*/  LDL R23, [R1+0x41c] ;  /* 0x00041c0001177983 */ /* 0x000f220000100800 */
[----:B------:R-:W-:Y:S02]  /*34c50*/  @!P1 IMAD.MOV.U32 R44, RZ, RZ, R20 ;  /* 0x000000ffff2c9224 */ /* 0x000fe400078e0014 */
[----:B------:R-:W-:Y:S01]  /*34c60*/  @!P1 IMAD.MOV.U32 R45, RZ, RZ, R27 ;  /* 0x000000ffff2d9224 */ /* 0x000fe200078e001b */
[----:B------:R-:W4:Y:S04]  /*34c70*/  LDL R20, [R1+0x460] ;  /* 0x0004600001147983 */ /* 0x000f280000100800 */
[----:B------:R-:W4:Y:S04]  /*34c80*/  LDL R27, [R1+0x45c] ;  /* 0x00045c00011b7983 */ /* 0x000f280000100800 */
[----:B------:R2:W4:Y:S02]  /*34c90*/  @!P1 LDG.E.U8 R41, desc[UR20][R44.64] ;  /* 0x000000142c299981 */ /* 0x000524000c1e1100 */
[----:B--2---:R-:W-:-:S02]  /*34ca0*/  @!P1 IMAD.MOV.U32 R45, RZ, RZ, R21 ;  /* 0x000000ffff2d9224 */ /* 0x004fc400078e0015 */
[----:B------:R-:W2:Y:S01]  /*34cb0*/  LDL R21, [R1+0x49c] ;  /* 0x00049c0001157983 */ /* 0x000ea20000100800 */
[----:B------:R-:W-:-:S03]  /*34cc0*/  @!P1 IMAD.MOV.U32 R44, RZ, RZ, R18 ;  /* 0x000000ffff2c9224 */ /* 0x000fc600078e0012 */
[----:B------:R-:W2:Y:S01]  /*34cd0*/  LDL R18, [R1+0x4a0] ;  /* 0x0004a00001127983 */ /* 0x000ea20000100800 */
[----:B---3--:R-:W-:-:S03]  /*34ce0*/  @!P1 IMAD.MOV.U32 R46, RZ, RZ, R19 ;  /* 0x000000ffff2e9224 */ /* 0x008fc600078e0013 */
[----:B------:R-:W3:Y:S01]  /*34cf0*/  LDL R19, [R1+0x4e0] ;  /* 0x0004e00001137983 */ /* 0x000ee20000100800 */
[----:B------:R-:W-:Y:S01]  /*34d00*/  PRMT R40, RZ, 0x7610, R40 ;  /* 0x00007610ff287816 */ /* 0x000fe20000000028 */
[----:B------:R-:W-:Y:S02]  /*34d10*/  @!P1 IMAD.MOV.U32 R47, RZ, RZ, R24 ;  /* 0x000000ffff2f9224 */ /* 0x000fe400078e0018 */
[----:B------:R-:W3:Y:S04]  /*34d20*/  LDL R24, [R1+0x4dc] ;  /* 0x0004dc0001187983 */ /* 0x000ee80000100800 */
[----:B------:R0:W3:Y:S02]  /*34d30*/  @!P1 LDG.E.U8 R40, desc[UR20][R42.64] ;  /* 0x000000142a289981 */ /* 0x0000e4000c1e1100 */
[----:B0-----:R-:W-:-:S02]  /*34d40*/  PRMT R42, RZ, 0x7610, R42 ;  /* 0x00007610ff2a7816 */ /* 0x001fc4000000002a */
[----:B------:R-:W-:-:S04]  /*34d50*/  PRMT R43, RZ, 0x7610, R43 ;  /* 0x00007610ff2b7816 */ /* 0x000fc8000000002b */
[----:B------:R0:W3:Y:S04]  /*34d60*/  @!P1 LDG.E.U8 R42, desc[UR20][R44.64] ;  /* 0x000000142c2a9981 */ /* 0x0000e8000c1e1100 */
[----:B------:R4:W3:Y:S01]  /*34d70*/  @!P1 LDG.E.U8 R43, desc[UR20][R46.64] ;  /* 0x000000142e2b9981 */ /* 0x0008e2000c1e1100 */
[----:B------:R-:W-:Y:S02]  /*34d80*/  PRMT R66, RZ, 0x7610, R66 ;  /* 0x00007610ff427816 */ /* 0x000fe40000000042 */
[----:B0-----:R-:W-:Y:S01]  /*34d90*/  PRMT R44, RZ, 0x7610, R44 ;  /* 0x00007610ff2c7816 */ /* 0x001fe2000000002c */
        /* <DEDUP_REMOVED lines=15> */
[----:B------:R2:W4:Y:S01]  /*34e90*/  @!P1 LDG.E.U8 R64, desc[UR20][R46.64] ;  /* 0x000000142e409981 */ /* 0x000522000c1e1100 */
[----:B------:R-:W-:Y:S01]  /*34ea0*/  PRMT R62, RZ, 0x7610, R62 ;  /* 0x00007610ff3e7816 */ /* 0x000fe2000000003e */
        /* <DEDUP_REMOVED lines=12> */
[----:B------:R-:W-:Y:S02]  /*34f70*/  PRMT R56, RZ, 0x7610, R56 ;  /* 0x00007610ff387816 */ /* 0x000fe40000000038 */
[----:B------:R-:W-:Y:S01]  /*34f80*/  PRMT R54, RZ, 0x7610, R54 ;  /* 0x00007610ff367816 */ /* 0x000fe20000000036 */
[----:B----4-:R-:W-:Y:S02]  /*34f90*/  @!P1 IMAD.MOV.U32 R46, RZ, RZ, R25 ;  /* 0x000000ffff2e9224 */ /* 0x010fe400078e0019 */
        /* <DEDUP_REMOVED lines=101> */
[----:B------:R-:W-:Y:S01]  /*355f0*/  PRMT R73, RZ, 0x7610, R73 ;  /* 0x00007610ff497816 */ /* 0x000fe20000000049 */
[----:B------:R-:W4:Y:S04]  /*35600*/  LDL R20, [R1+0x6a8] ;  /* 0x0006a80001147983 */ /* 0x000f280000100800 */
[----:B------:R2:W4:Y:S02]  /*35610*/  @!P1 LDG.E.U8 R71, desc[UR20][R46.64] ;  /* 0x000000142e479981 */ /* 0x000524000c1e1100 */
[----:B--2---:R-:W-:Y:S02]  /*35620*/  @!P1 IMAD.MOV.U32 R47, RZ, RZ, R21 ;  /* 0x000000ffff2f9224 */ /* 0x004fe400078e0015 */
        /* <DEDUP_REMOVED lines=11> */
[----:B------:R-:W-:Y:S01]  /*356e0*/  PRMT R79, RZ, 0x7610, R79 ;  /* 0x00007610ff4f7816 */ /* 0x000fe2000000004f */
[----:B----4-:R-:W-:-:S02]  /*356f0*/  @!P1 IMAD.MOV.U32 R46, RZ, RZ, R25 ;  /* 0x000000ffff2e9224 */ /* 0x010fc400078e0019 */
[----:B------:R-:W-:Y:S01]  /*35700*/  @!P1 IMAD.MOV.U32 R47, RZ, RZ, R26 ;  /* 0x000000ffff2f9224 */ /* 0x000fe200078e001a */
[----:B------:R-:W4:Y:S04]  /*35710*/  LDL R25, [R1+0x3f0] ;  /* 0x0003f00001197983 */ /* 0x000f280000100800 */
[----:B------:R0:W4:Y:S02]  /*35720*/  @!P1 LDG.E.U8 R77, desc[UR20][R46.64] ;  /* 0x000000142e4d9981 */ /* 0x000124000c1e1100 */
[----:B0-----:R-:W-:Y:S02]  /*35730*/  @!P1 IMAD.MOV.U32 R46, RZ, RZ, R22 ;  /* 0x000000ffff2e9224 */ /* 0x001fe400078e0016 */
[----:B------:R-:W-:Y:S01]  /*35740*/  @!P1 IMAD.MOV.U32 R47, RZ, RZ, R23 ;  /* 0x000000ffff2f9224 */ /* 0x000fe200078e0017 */
[----:B------:R-:W4:Y:S04]  /*35750*/  LDL R22, [R1+0x400] ;  /* 0x0004000001167983 */ /* 0x000f280000100800 */
[----:B------:R-:W4:Y:S04]  /*35760*/  LDL R23, [R1+0x3f4] ;  /* 0x0003f40001177983 */ /* 0x000f280000100800 */
[----:B------:R-:W4:Y:S04]  /*35770*/  LDL.LU R34, [R1+0x2b8] ;  /* 0x0002b80001227983 */ /* 0x000f280000300800 */
[----:B------:R-:W4:Y:S04]  /*35780*/  LDL.LU R35, [R1+0x2b4] ;  /* 0x0002b40001237983 */ /* 0x000f280000300800 */
[----:B------:R0:W4:Y:S04]  /*35790*/  @!P1 LDG.E.U8 R79, desc[UR20][R46.64] ;  /* 0x000000142e4f9981 */ /* 0x000128000c1e1100 */
[----:B------:R-:W4:Y:S01]  /*357a0*/  LDL.LU R36, [R1+0x2a8] ;  /* 0x0002a80001247983 */ /* 0x000f220000300800 */
[----:B------:R-:W-:Y:S01]  /*357b0*/  PRMT R81, RZ, 0x7610, R81 ;  /* 0x00007610ff517816 */ /* 0x000fe20000000051 */
[----:B0-----:R-:W-:-:S02]  /*357c0*/  @!P1 IMAD.MOV.U32 R46, RZ, RZ, R20 ;  /* 0x000000ffff2e9224 */ /* 0x001fc400078e0014 */
[----:B------:R-:W4:Y:S01]  /*357d0*/  LDL R20, [R1+0x408] ;  /* 0x0004080001147983 */ /* 0x000f220000100800 */
[----:B--2---:R-:W-:-:S03]  /*357e0*/  @!P1 IMAD.MOV.U32 R47, RZ, RZ, R21 ;  /* 0x000000ffff2f9224 */ /* 0x004fc600078e0015 */
[----:B------:R-:W2:Y:S04]  /*357f0*/  LDL R21, [R1+0x404] ;  /* 0x0004040001157983 */ /* 0x000ea80000100800 */
[----:B------:R0:W2:Y:S02]  /*35800*/  @!P1 LDG.E.U8 R81, desc[UR20][R46.64] ;  /* 0x000000142e519981 */ /* 0x0000a4000c1e1100 */
[----:B0-----:R-:W-:Y:S02]  /*35810*/  @!P1 IMAD.MOV.U32 R46, RZ, RZ, R18 ;  /* 0x000000ffff2e9224 */ /* 0x001fe400078e0012 */
[----:B------:R-:W2:Y:S01]  /*35820*/  LDL R18, [R1+0x3fc] ;  /* 0x0003fc0001127983 */ /* 0x000ea20000100800 */
[----:B---3--:R-:W-:-:S03]  /*35830*/  @!P1 IMAD.MOV.U32 R47, RZ, RZ, R19 ;  /* 0x000000ffff2f9224 */ /* 0x008fc600078e0013 */
[----:B------:R-:W3:Y:S04]  /*35840*/  LDL R19, [R1+0x3f8] ;  /* 0x0003f80001137983 */ /* 0x000ee80000100800 */
[----:B------:R-:W3:Y:S04]  /*35850*/  LDL.LU R37, [R1+0x2a4] ;  /* 0x0002a40001257983 */ /* 0x000ee80000300800 */
[----:B------:R-:W3:Y:S04]  /*35860*/  LDL.LU R31, [R1+0x298] ;  /* 0x00029800011f7983 */ /* 0x000ee80000300800 */
[----:B------:R-:W3:Y:S04]  /*35870*/  LDL.LU R32, [R1+0x294] ;  /* 0x0002940001207983 */ /* 0x000ee80000300800 */
[----:B------:R-:W3:Y:S04]  /*35880*/  LDL.LU R38, [R1+0x284] ;  /* 0x0002840001267983 */ /* 0x000ee80000300800 */
[----:B------:R-:W3:Y:S01]  /*35890*/  LDL.LU R76, [R1+0x280] ;  /* 0x00028000014c7983 */ /* 0x000ee20000300800 */
[----:B------:R-:W-:-:S02]  /*358a0*/  PRMT R83, RZ, 0x7610, R83 ;  /* 0x00007610ff537816 */ /* 0x000fc40000000053 */
[----:B------:R-:W-:Y:S02]  /*358b0*/  PRMT R85, RZ, 0x7610, R85 ;  /* 0x00007610ff557816 */ /* 0x000fe40000000055 */
[----:B------:R-:W-:Y:S02]  /*358c0*/  PRMT R87, RZ, 0x7610, R87 ;  /* 0x00007610ff577816 */ /* 0x000fe40000000057 */
[----:B------:R-:W-:Y:S02]  /*358d0*/  PRMT R88, RZ, 0x7610, R88 ;  /* 0x00007610ff587816 */ /* 0x000fe40000000058 */
[----:B------:R-:W-:Y:S01]  /*358e0*/  PRMT R89, RZ, 0x7610, R89 ;  /* 0x00007610ff597816 */ /* 0x000fe20000000059 */
[----:B------:R-:W3:Y:S04]  /*358f0*/  LDL.LU R74, [R1+0x274] ;  /* 0x00027400014a7983 */ /* 0x000ee80000300800 */
[----:B------:R0:W3:Y:S04]  /*35900*/  @!P1 LDG.E.U8 R83, desc[UR20][R46.64] ;  /* 0x000000142e539981 */ /* 0x0000e8000c1e1100 */
[----:B------:R-:W3:Y:S01]  /*35910*/  LDL.LU R33, [R1+0x270] ;  /* 0x0002700001217983 */ /* 0x000ee20000300800 */
[----:B0-----:R-:W-:-:S02]  /*35920*/  @!P1 IMAD.MOV.U32 R46, RZ, RZ, R24 ;  /* 0x000000ffff2e9224 */ /* 0x001fc400078e0018 */
[----:B----4-:R-:W-:-:S05]  /*35930*/  @!P1 IMAD.MOV.U32 R47, RZ, RZ, R25 ;  /* 0x000000ffff2f9224 */ /* 0x010fca00078e0019 */
[----:B------:R0:W4:Y:S02]  /*35940*/  @!P1 LDG.E.U8 R85, desc[UR20][R46.64] ;  /* 0x000000142e559981 */ /* 0x000124000c1e1100 */
[----:B0-----:R-:W-:Y:S02]  /*35950*/  @!P1 IMAD.MOV.U32 R46, RZ, RZ, R22 ;  /* 0x000000ffff2e9224 */ /* 0x001fe400078e0016 */
[----:B------:R-:W-:-:S05]  /*35960*/  @!P1 IMAD.MOV.U32 R47, RZ, RZ, R23 ;  /* 0x000000ffff2f9224 */ /* 0x000fca00078e0017 */
[----:B------:R0:W4:Y:S02]  /*35970*/  @!P1 LDG.E.U8 R87, desc[UR20][R46.64] ;  /* 0x000000142e579981 */ /* 0x000124000c1e1100 */
[----:B0-----:R-:W-:Y:S02]  /*35980*/  @!P1 IMAD.MOV.U32 R46, RZ, RZ, R20 ;  /* 0x000000ffff2e9224 */ /* 0x001fe400078e0014 */
[----:B--2---:R-:W-:Y:S02]  /*35990*/  @!P1 IMAD.MOV.U32 R47, RZ, RZ, R21 ;  /* 0x000000ffff2f9224 */ /* 0x004fe400078e0015 */
[----:B------:R-:W0:Y:S03]  /*359a0*/  S2R R21, SR_TID.X ;  /* 0x0000000000157919 */ /* 0x000e260000002100 */
[----:B------:R1:W2:Y:S02]  /*359b0*/  @!P1 LDG.E.U8 R88, desc[UR20][R46.64] ;  /* 0x000000142e589981 */ /* 0x0002a4000c1e1100 */
[----:B-1----:R-:W-:-:S02]  /*359c0*/  @!P1 IMAD.MOV.U32 R46, RZ, RZ, R18 ;  /* 0x000000ffff2e9224 */ /* 0x002fc400078e0012 */
[----:B---3--:R-:W-:Y:S02]  /*359d0*/  @!P1 IMAD.MOV.U32 R47, RZ, RZ, R19 ;  /* 0x000000ffff2f9224 */ /* 0x008fe400078e0013 */
[----:B------:R-:W3:Y:S04]  /*359e0*/  LDL.LU R19, [R1+0x264] ;  /* 0x0002640001137983 */ /* 0x000ee80000300800 */
[----:B------:R1:W2:Y:S04]  /*359f0*/  @!P1 LDG.E.U8 R89, desc[UR20][R46.64] ;  /* 0x000000142e599981 */ /* 0x0002a8000c1e1100 */
[----:B------:R-:W2:Y:S04]  /*35a00*/  LDL.LU R20, [R1+0x260] ;  /* 0x0002600001147983 */ /* 0x000ea80000300800 */
[----:B------:R-:W4:Y:S04]  /*35a10*/  LDL.LU R70, [R1+0x254] ;  /* 0x0002540001467983 */ /* 0x000f280000300800 */
[----:B------:R-:W4:Y:S04]  /*35a20*/  LDL.LU R82, [R1+0x250] ;  /* 0x0002500001527983 */ /* 0x000f280000300800 */
[----:B------:R-:W4:Y:S01]  /*35a30*/  LDL.LU R22, [R1+0x244] ;  /* 0x0002440001167983 */ /* 0x000f220000300800 */
[----:B0-----:R-:W-:-:S03]  /*35a40*/  LOP3.LUT R21, R21, 0x7f, RZ, 0xc0, !PT ;  /* 0x0000007f15157812 */ /* 0x001fc600078ec0ff */
[----:B------:R-:W4:Y:S04]  /*35a50*/  LDL.LU R23, [R1+0x240] ;  /* 0x0002400001177983 */ /* 0x000f280000300800 */
[----:B------:R-:W4:Y:S04]  /*35a60*/  LDL.LU R24, [R1+0x230] ;  /* 0x0002300001187983 */ /* 0x000f280000300800 */
[----:B------:R-:W4:Y:S01]  /*35a70*/  LDL.LU R25, [R1+0x1b8] ;  /* 0x0001b80001197983 */ /* 0x000f220000300800 */
[----:B-1----:R-:W-:-:S05]  /*35a80*/  LOP3.LUT R47, R21, 0x60, RZ, 0x3c, !PT ;  /* 0x00000060152f7812 */ /* 0x002fca00078e3cff */
[----:B------:R0:W-:Y:S04]  /*35a90*/  STS.U8 [R47+UR9+0x9300], R34 ;  /* 0x009300222f007988 */ /* 0x0001e80008000009 */
[----:B------:R1:W-:Y:S04]  /*35aa0*/  STS.U8 [R47+UR9+0xd300], R35 ;  /* 0x00d300232f007988 */ /* 0x0003e80008000009 */
[----:B------:R0:W-:Y:S04]  /*35ab0*/  STS.U8 [R47+UR9+0x9700], R36 ;  /* 0x009700242f007988 */ /* 0x0001e80008000009 */
[----:B------:R0:W-:Y:S04]  /*35ac0*/  STS.U8 [R47+UR9+0xd700], R37 ;  /* 0x00d700252f007988 */ /* 0x0001e80008000009 */
[----:B------:R-:W-:Y:S04]  /*35ad0*/  STS.U8 [R47+UR9+0x9b00], R31 ;  /* 0x009b001f2f007988 */ /* 0x000fe80008000009 */
[----:B------:R-:W-:Y:S04]  /*35ae0*/  STS.U8 [R47+UR9+0xdb00], R32 ;  /* 0x00db00202f007988 */ /* 0x000fe80008000009 */
        /* <DEDUP_REMOVED lines=8> */
[----:B0-----:R-:W4:Y:S04]  /*35b70*/  LDL.LU R38, [R1+0xed4] ;  /* 0x000ed40001267983 */ /* 0x001f280000300800 */
[----:B-1----:R-:W4:Y:S04]  /*35b80*/  LDL.LU R76, [R1+0xed0] ;  /* 0x000ed000014c7983 */ /* 0x002f280000300800 */
[----:B------:R-:W4:Y:S04]  /*35b90*/  LDL.LU R27, [R1+0xec8] ;  /* 0x000ec800011b7983 */ /* 0x000f280000300800 */
[----:B------:R0:W-:Y:S04]  /*35ba0*/  STS.U8 [R47+UR9+0xa300], R74 ;  /* 0x00a3004a2f007988 */ /* 0x0001e80008000009 */
[----:B------:R-:W4:Y:S04]  /*35bb0*/  LDL.LU R28, [R1+0xec4] ;  /* 0x000ec400011c7983 */ /* 0x000f280000300800 */
[----:B------:R1:W-:Y:S04]  /*35bc0*/  STS.U8 [R47+UR9+0xe300], R33 ;  /* 0x00e300212f007988 */ /* 0x0003e80008000009 */
[----:B------:R-:W4:Y:S04]  /*35bd0*/  LDL.LU R29, [R1+0xe98] ;  /* 0x000e9800011d7983 */ /* 0x000f280000300800 */
[----:B------:R-:W4:Y:S04]  /*35be0*/  LDL.LU R30, [R1+0xe88] ;  /* 0x000e8800011e7983 */ /* 0x000f280000300800 */
[----:B------:R-:W4:Y:S04]  /*35bf0*/  LDL.LU R31, [R1+0x2c0] ;  /* 0x0002c000011f7983 */ /* 0x000f280000300800 */
[----:B------:R-:W4:Y:S01]  /*35c00*/  LDL.LU R32, [R1+0x2bc] ;  /* 0x0002bc0001207983 */ /* 0x000f220000300800 */
[----:B------:R-:W-:-:S03]  /*35c10*/  LOP3.LUT R46, R21, 0x70, RZ, 0x3c, !PT ;  /* 0x00000070152e7812 */ /* 0x000fc600078e3cff */
[----:B0-----:R-:W4:Y:S04]  /*35c20*/  LDL.LU R74, [R1+0x2b0] ;  /* 0x0002b000014a7983 */ /* 0x001f280000300800 */
[----:B-1----:R-:W4:Y:S04]  /*35c30*/  LDL.LU R33, [R1+0x2ac] ;  /* 0x0002ac0001217983 */ /* 0x002f280000300800 */
[----:B---3--:R-:W-:Y:S04]  /*35c40*/  STS.U8 [R47+UR9+0xa700], R19 ;  /* 0x00a700132f007988 */ /* 0x008fe80008000009 */
[----:B--2---:R-:W-:Y:S04]  /*35c50*/  STS.U8 [R47+UR9+0xe700], R20 ;  /* 0x00e700142f007988 */ /* 0x004fe80008000009 */
[----:B----4-:R-:W-:Y:S04]  /*35c60*/  STS.U8 [R47+UR9+0xab00], R70 ;  /* 0x00ab00462f007988 */ /* 0x010fe80008000009 */
        /* <DEDUP_REMOVED lines=13> */
[----:B--2---:R-:W2:Y:S04]  /*35d40*/  LDL.LU R36, [R1+0x28c] ;  /* 0x00028c0001247983 */ /* 0x004ea80000300800 */
[----:B---3--:R-:W3:Y:S04]  /*35d50*/  LDL.LU R37, [R1+0x288] ;  /* 0x0002880001257983 */ /* 0x008ee80000300800 */
[----:B------:R0:W-:Y:S04]  /*35d60*/  STS.U8 [R46+UR9+0x8380], R38 ;  /* 0x008380262e007988 */ /* 0x0001e80008000009 */
[----:B------:R1:W-:Y:S04]  /*35d70*/  STS.U8 [R46+UR9+0xc380], R76 ;  /* 0x00c3804c2e007988 */ /* 0x0003e80008000009 */
[----:B0-----:R-:W3:Y:S04]  /*35d80*/  LDL.LU R38, [R1+0x27c] ;  /* 0x00027c0001267983 */ /* 0x001ee80000300800 */
[----:B-1----:R-:W3:Y:S04]  /*35d90*/  LDL.LU R76, [R1+0x278] ;  /* 0x00027800014c7983 */ /* 0x002ee80000300800 */
[----:B------:R-:W3:Y:S04]  /*35da0*/  LDL.LU R18, [R1+0x26c] ;  /* 0x00026c0001127983 */ /* 0x000ee80000300800 */
[----:B------:R-:W3:Y:S04]  /*35db0*/  LDL.LU R19, [R1+0x268] ;  /* 0x0002680001137983 */ /* 0x000ee80000300800 */
[----:B------:R-:W3:Y:S04]  /*35dc0*/  LDL.LU R20, [R1+0x25c] ;  /* 0x00025c0001147983 */ /* 0x000ee80000300800 */
[----:B------:R-:W3:Y:S04]  /*35dd0*/  LDL.LU R70, [R1+0x258] ;  /* 0x0002580001467983 */ /* 0x000ee80000300800 */
[----:B------:R0:W-:Y:S04]  /*35de0*/  STS.U8 [R46+UR9+0x8780], R27 ;  /* 0x0087801b2e007988 */ /* 0x0001e80008000009 */
[----:B------:R-:W3:Y:S04]  /*35df0*/  LDL.LU R82, [R1+0x24c] ;  /* 0x00024c0001527983 */ /* 0x000ee80000300800 */
[----:B------:R1:W-:Y:S04]  /*35e00*/  STS.U8 [R46+UR9+0xc780], R28 ;  /* 0x00c7801c2e007988 */ /* 0x0003e80008000009 */
        /* <DEDUP_REMOVED lines=20> */
[----:B----4-:R0:W-:Y:S04]  /*35f50*/  STS.U8 [R46+UR9+0x9780], R34 ;  /* 0x009780222e007988 */ /* 0x0101e80008000009 */
[----:B------:R1:W-:Y:S04]  /*35f60*/  STS.U8 [R46+UR9+0xd780], R35 ;  /* 0x00d780232e007988 */ /* 0x0003e80008000009 */
[----:B--2---:R2:W-:Y:S04]  /*35f70*/  STS.U8 [R46+UR9+0x9b80], R36 ;  /* 0x009b80242e007988 */ /* 0x0045e80008000009 */
[----:B---3--:R3:W-:Y:S04]  /*35f80*/  STS.U8 [R46+UR9+0xdb80], R37 ;  /* 0x00db80252e007988 */ /* 0x0087e80008000009 */
        /* <DEDUP_REMOVED lines=8> */
[----:B------:R0:W-:Y:S04]  /*36010*/  STS.U8 [R46+UR9+0xa380], R18 ;  /* 0x00a380122e007988 */ /* 0x0001e80008000009 */
[----:B------:R1:W-:Y:S04]  /*36020*/  STS.U8 [R46+UR9+0xe380], R19 ;  /* 0x00e380132e007988 */ /* 0x0003e80008000009 */
[----:B------:R0:W-:Y:S04]  /*36030*/  STS.U8 [R46+UR9+0xa780], R20 ;  /* 0x00a780142e007988 */ /* 0x0001e80008000009 */
        /* <DEDUP_REMOVED lines=34> */
[----:B0-----:R-:W3:Y:S04]  /*36260*/  LDL.LU R33, [R1+0xfb0] ;  /* 0x000fb00001217983 */ /* 0x001ee80000300800 */
        /* <DEDUP_REMOVED lines=10> */
[----:B0-----:R-:W2:Y:S04]  /*36310*/  LDL.LU R38, [R1+0xf9c] ;  /* 0x000f9c0001267983 */ /* 0x001ea80000300800 */
[----:B-1----:R-:W2:Y:S04]  /*36320*/  LDL.LU R76, [R1+0xf98] ;  /* 0x000f9800014c7983 */ /* 0x002ea80000300800 */
[----:B--2---:R0:W-:Y:S02]  /*36330*/  STS.U8 [R21+UR9+0x16400], R76 ;  /* 0x0164004c15007988 */ /* 0x0041e40008000009 */
[----:B0-----:R-:W0:Y:S02]  /*36340*/  S2R R76, SR_TID.X ;  /* 0x00000000004c7919 */ /* 0x001e240000002100 */
[----:B0-----:R-:W-:-:S05]  /*36350*/  LOP3.LUT R76, R76, 0x7f, RZ, 0xc0, !PT ;  /* 0x0000007f4c4c7812 */ /* 0x001fca00078ec0ff */
[----:B------:R0:W-:Y:S04]  /*36360*/  STS.U8 [R76+UR9+0x16800], R38 ;  /* 0x016800264c007988 */ /* 0x0001e80008000009 */
[----:B---3--:R1:W-:Y:S04]  /*36370*/  STS.U8 [R76+UR9+0x16c00], R37 ;  /* 0x016c00254c007988 */ /* 0x0083e80008000009 */
[----:B0-----:R-:W2:Y:S04]  /*36380*/  LDL.LU R38, [R1+0xc] ;  /* 0x00000c0001267983 */ /* 0x001ea80000300800 */
[----:B-1----:R-:W3:Y:S04]  /*36390*/  LDL.LU R37, [R1+0xac] ;  /* 0x0000ac0001257983 */ /* 0x002ee80000300800 */
[----:B------:R-:W-:Y:S04]  /*363a0*/  STS.U8 [R76+UR9+0x17000], R36 ;  /* 0x017000244c007988 */ /* 0x000fe80008000009 */
[----:B----4-:R0:W-:Y:S04]  /*363b0*/  STS.U8 [R76+UR9+0x17400], R35 ;  /* 0x017400234c007988 */ /* 0x0101e80008000009 */
[----:B0-----:R-:W4:Y:S01]  /*363c0*/  LDL.LU R35, [R1+0x20] ;  /* 0x0000200001237983 */ /* 0x001f220000300800 */
[----:B------:R-:W-:-:S03]  /*363d0*/  LOP3.LUT R21, R21, 0x10, RZ, 0x3c, !PT ;  /* 0x0000001015157812 */ /* 0x000fc600078e3cff */
[----:B------:R-:W-:Y:S04]  /*363e0*/  STS.U8 [R76+UR9+0x17800], R34 ;  /* 0x017800224c007988 */ /* 0x000fe80008000009 */
[----:B------:R-:W-:Y:S04]  /*363f0*/  STS.U8 [R76+UR9+0x17c00], R33 ;  /* 0x017c00214c007988 */ /* 0x000fe80008000009 */
[----:B---3--:R-:W-:Y:S04]  /*36400*/  STS.U8 [R21+UR9+0x14080], R37 ;  /* 0x0140802515007988 */ /* 0x008fe80008000009 */
        /* <DEDUP_REMOVED lines=9> */
[----:B---3--:R-:W3:Y:S04]  /*364a0*/  LDL.LU R24, [R1+0x68] ;  /* 0x0000680001187983 */ /* 0x008ee80000300800 */
[----:B------:R-:W3:Y:S04]  /*364b0*/  LDL.LU R25, [R1+0x58] ;  /* 0x0000580001197983 */ /* 0x000ee80000300800 */
[----:B------:R0:W-:Y:S04]  /*364c0*/  STS.U8 [R21+UR9+0x15880], R72 ;  /* 0x0158804815007988 */ /* 0x0001e80008000009 */
[----:B--2---:R-:W2:Y:S04]  /*364d0*/  LDL.LU R26, [R1+0x48] ;  /* 0x00004800011a7983 */ /* 0x004ea80000300800 */
[----:B0-----:R-:W2:Y:S04]  /*364e0*/  LDL.LU R72, [R1+0x1c] ;  /* 0x00001c0001487983 */ /* 0x001ea80000300800 */
[----:B----4-:R0:W-:Y:S04]  /*364f0*/  STS.U8 [R21+UR9+0x15c80], R35 ;  /* 0x015c802315007988 */ /* 0x0101e80008000009 */
[----:B------:R-:W4:Y:S01]  /*36500*/  LDL.LU R33, [R1+0x54] ;  /* 0x0000540001217983 */ /* 0x000f220000300800 */
[----:B0-----:R-:W0:Y:S03]  /*36510*/  S2R R35, SR_TID.X ;  /* 0x0000000000237919 */ /* 0x001e260000002100 */
[----:B------:R1:W-:Y:S04]  /*36520*/  STS.U8 [R21+UR9+0x16080], R38 ;  /* 0x0160802615007988 */ /* 0x0003e80008000009 */
[----:B------:R0:W-:Y:S04]  /*36530*/  STS.U8 [R21+UR9+0x16480], R74 ;  /* 0x0164804a15007988 */ /* 0x0001e80008000009 */
[----:B------:R0:W-:Y:S04]  /*36540*/  STS.U8 [R21+UR9+0x16880], R32 ;  /* 0x0168802015007988 */ /* 0x0001e80008000009 */
[----:B------:R0:W-:Y:S04]  /*36550*/  STS.U8 [R21+UR9+0x16c80], R31 ;  /* 0x016c801f15007988 */ /* 0x0001e80008000009 */
[----:B------:R-:W4:Y:S04]  /*36560*/  LDL.LU R34, [R1+0x2c] ;  /* 0x00002c0001227983 */ /* 0x000f280000300800 */
[----:B------:R0:W-:Y:S04]  /*36570*/  STS.U8 [R21+UR9+0x17080], R30 ;  /* 0x0170801e15007988 */ /* 0x0001e80008000009 */
[----:B------:R0:W-:Y:S04]  /*36580*/  STS.U8 [R21+UR9+0x17480], R29 ;  /* 0x0174801d15007988 */ /* 0x0001e80008000009 */
[----:B------:R-:W-:Y:S04]  /*36590*/  STS.U8 [R21+UR9+0x17880], R28 ;  /* 0x0178801c15007988 */ /* 0x000fe80008000009 */
[----:B-1----:R-:W4:Y:S04]  /*365a0*/  LDL.LU R38, [R1+0x18] ;  /* 0x0000180001267983 */ /* 0x002f280000300800 */
[----:B0-----:R-:W4:Y:S04]  /*365b0*/  LDL.LU R74, [R1+0x64] ;  /* 0x00006400014a7983 */ /* 0x001f280000300800 */
[----:B------:R-:W4:Y:S04]  /*365c0*/  LDL.LU R32, [R1+0x74] ;  /* 0x0000740001207983 */ /* 0x000f280000300800 */
[----:B------:R-:W4:Y:S04]  /*365d0*/  LDL.LU R31, [R1+0x7c] ;  /* 0x00007c00011f7983 */ /* 0x000f280000300800 */
[----:B------:R0:W-:Y:S04]  /*365e0*/  STS.U8 [R21+UR9+0x17c80], R27 ;  /* 0x017c801b15007988 */ /* 0x0001e80008000009 */
[----:B------:R-:W4:Y:S04]  /*365f0*/  LDL.LU R30, [R1+0x80] ;  /* 0x00008000011e7983 */ /* 0x000f280000300800 */
[----:B------:R-:W4:Y:S04]  /*36600*/  LDL.LU R29, [R1+0x84] ;  /* 0x00008400011d7983 */ /* 0x000f280000300800 */
[----:B0-----:R-:W4:Y:S04]  /*36610*/  LDL.LU R21, [R1+0xf94] ;  /* 0x000f940001157983 */ /* 0x001f280000300800 */
[----:B------:R-:W4:Y:S01]  /*36620*/  LDL.LU R27, [R1+0x8] ;  /* 0x00000800011b7983 */ /* 0x000f220000300800 */
[----:B------:R-:W-:-:S04]  /*36630*/  LOP3.LUT R35, R35, 0x7f, RZ, 0xc0, !PT ;  /* 0x0000007f23237812 */ /* 0x000fc800078ec0ff */
[----:B------:R-:W-:-:S05]  /*36640*/  LOP3.LUT R28, R35, 0x20, RZ, 0x3c, !PT ;  /* 0x00000020231c7812 */ /* 0x000fca00078e3cff */
[----:B------:R0:W-:Y:S04]  /*36650*/  STS.U8 [R28+UR9+0x14100], R22 ;  /* 0x014100161c007988 */ /* 0x0001e80008000009 */
[----:B------:R1:W-:Y:S04]  /*36660*/  STS.U8 [R28+UR9+0x14500], R23 ;  /* 0x014500171c007988 */ /* 0x0003e80008000009 */
[----:B------:R0:W-:Y:S04]  /*36670*/  STS.U8 [R28+UR9+0x14900], R36 ;  /* 0x014900241c007988 */ /* 0x0001e80008000009 */
[----:B------:R0:W-:Y:S04]  /*36680*/  STS.U8 [R28+UR9+0x14d00], R37 ;  /* 0x014d00251c007988 */ /* 0x0001e80008000009 */
[----:B---3--:R3:W-:Y:S04]  /*36690*/  STS.U8 [R28+UR9+0x15100], R24 ;  /* 0x015100181c007988 */ /* 0x0087e80008000009 */
[----:B------:R2:W-:Y:S04]  /*366a0*/  STS.U8 [R28+UR9+0x15500], R25 ;  /* 0x015500191c007988 */ /* 0x0005e80008000009 */
[----:B0-----:R-:W4:Y:S04]  /*366b0*/  LDL.LU R22, [R1+0xf90] ;  /* 0x000f900001167983 */ /* 0x001f280000300800 */
[----:B-1----:R-:W4:Y:S04]  /*366c0*/  LDL.LU R23, [R1+0xf8c] ;  /* 0x000f8c0001177983 */ /* 0x002f280000300800 */
[----:B------:R-:W4:Y:S04]  /*366d0*/  LDL.LU R36, [R1+0x44] ;  /* 0x0000440001247983 */ /* 0x000f280000300800 */
[----:B------:R-:W4:Y:S04]  /*366e0*/  LDL.LU R37, [R1+0x40] ;  /* 0x0000400001257983 */ /* 0x000f280000300800 */
[----:B---3--:R-:W3:Y:S04]  /*366f0*/  LDL.LU R24, [R1+0xf88] ;  /* 0x000f880001187983 */ /* 0x008ee80000300800 */
[----:B--2---:R-:W2:Y:S04]  /*36700*/  LDL.LU R25, [R1+0xf84] ;  /* 0x000f840001197983 */ /* 0x004ea80000300800 */
[----:B------:R0:W-:Y:S04]  /*36710*/  STS.U8 [R28+UR9+0x15900], R26 ;  /* 0x0159001a1c007988 */ /* 0x0001e80008000009 */
[----:B------:R1:W-:Y:S04]  /*36720*/  STS.U8 [R28+UR9+0x15d00], R72 ;  /* 0x015d00481c007988 */ /* 0x0003e80008000009 */
[----:B0-----:R-:W2:Y:S04]  /*36730*/  LDL.LU R26, [R1+0xf80] ;  /* 0x000f8000011a7983 */ /* 0x001ea80000300800 */
[----:B-1----:R-:W2:Y:S01]  /*36740*/  LDL.LU R72, [R1+0xf7c] ;  /* 0x000f7c0001487983 */ /* 0x002ea20000300800 */
[----:B------:R-:W-:-:S03]  /*36750*/  LOP3.LUT R35, R35, 0x30, RZ, 0x3c, !PT ;  /* 0x0000003023237812 */ /* 0x000fc600078e3cff */
[----:B----4-:R-:W-:Y:S04]  /*36760*/  STS.U8 [R28+UR9+0x16100], R27 ;  /* 0x0161001b1c007988 */ /* 0x010fe80008000009 */
[----:B--2---:R-:W-:Y:S04]  /*36770*/  STS.U8 [R28+UR9+0x16500], R72 ;  /* 0x016500481c007988 */ /* 0x004fe80008000009 */
[----:B------:R-:W-:Y:S04]  /*36780*/  STS.U8 [R28+UR9+0x16900], R26 ;  /* 0x0169001a1c007988 */ /* 0x000fe80008000009 */
[----:B------:R-:W-:Y:S04]  /*36790*/  STS.U8 [R28+UR9+0x16d00], R25 ;  /* 0x016d00191c007988 */ /* 0x000fe80008000009 */
        /* <DEDUP_REMOVED lines=28> */
[----:B------:R0:W-:Y:S04]  /*36960*/  STS.U8 [R38+UR9+0x15e00], R7 ;  /* 0x015e000726007988 */ /* 0x0001e80008000009 */
[----:B------:R-:W-:Y:S04]  /*36970*/  STS.U8 [R38+UR9+0x16200], R80 ;  /* 0x0162005026007988 */ /* 0x000fe80008000009 */
[----:B------:R-:W-:Y:S04]  /*36980*/  STS.U8 [R38+UR9+0x16600], R68 ;  /* 0x0166004426007988 */ /* 0x000fe80008000009 */
[----:B------:R-:W-:Y:S04]  /*36990*/  STS.U8 [R38+UR9+0x16a00], R14 ;  /* 0x016a000e26007988 */ /* 0x000fe80008000009 */
[----:B------:R-:W-:Y:S04]  /*369a0*/  STS.U8 [R38+UR9+0x16e00], R13 ;  /* 0x016e000d26007988 */ /* 0x000fe80008000009 */
[----:B0-----:R0:W5:Y:S01]  /*369b0*/  LDL.LU R4, [R1+0xf78] ;  /* 0x000f780001047983 */ /* 0x0011620000300800 */
[----:B------:R-:W-:-:S03]  /*369c0*/  LOP3.LUT R76, R76, 0x50, RZ, 0x3c, !PT ;  /* 0x000000504c4c7812 */ /* 0x000fc600078e3cff */
[----:B-1----:R0:W5:Y:S04]  /*369d0*/  LDL.LU R5, [R1+0xf74] ;  /* 0x000f740001057983 */ /* 0x0021680000300800 */
[----:B------:R-:W-:Y:S04]  /*369e0*/  STS.U8 [R38+UR9+0x17200], R12 ;  /* 0x0172000c26007988 */ /* 0x000fe80008000009 */
[----:B--2---:R0:W5:Y:S04]  /*369f0*/  LDL.LU R2, [R1+0xf70] ;  /* 0x000f700001027983 */ /* 0x0041680000300800 */
[----:B------:R-:W-:Y:S04]  /*36a00*/  STS.U8 [R38+UR9+0x17600], R11 ;  /* 0x0176000b26007988 */ /* 0x000fe80008000009 */
[----:B---3--:R0:W5:Y:S04]  /*36a10*/  LDL.LU R3, [R1+0xf6c] ;  /* 0x000f6c0001037983 */ /* 0x0081680000300800 */
[----:B------:R-:W-:Y:S04]  /*36a20*/  STS.U8 [R38+UR9+0x17a00], R10 ;  /* 0x017a000a26007988 */ /* 0x000fe80008000009 */
[----:B----4-:R0:W5:Y:S04]  /*36a30*/  LDL.LU R8, [R1+0xf68] ;  /* 0x000f680001087983 */ /* 0x0101680000300800 */
[----:B------:R-:W-:Y:S04]  /*36a40*/  STS.U8 [R38+UR9+0x17e00], R9 ;  /* 0x017e000926007988 */ /* 0x000fe80008000009 */
[----:B------:R0:W5:Y:S04]  /*36a50*/  LDL.LU R7, [R1+0xf64] ;  /* 0x000f640001077983 */ /* 0x0001680000300800 */
[----:B------:R1:W-:Y:S04]  /*36a60*/  STS.U8 [R76+UR9+0x14280], R6 ;  /* 0x014280064c007988 */ /* 0x0003e80008000009 */
[----:B------:R2:W-:Y:S04]  /*36a70*/  STS.U8 [R76+UR9+0x14680], R0 ;  /* 0x014680004c007988 */ /* 0x0005e80008000009 */
[----:B-1----:R0:W5:Y:S04]  /*36a80*/  LDL.LU R6, [R1+0xf60] ;  /* 0x000f600001067983 */ /* 0x0021680000300800 */
[----:B--2---:R0:W5:Y:S04]  /*36a90*/  LDL.LU R0, [R1+0xf5c] ;  /* 0x000f5c0001007983 */ /* 0x0041680000300800 */
        /* <DEDUP_REMOVED lines=47> */
[----:B-1----:R-:W1:Y:S01]  /*36d90*/  FENCE.VIEW.ASYNC.S ;  /* 0x00000000000073c6 */ /* 0x002e620000000000 */
[----:B------:R-:W-:Y:S01]  /*36da0*/  ULEA UR11, UR18, UR9, 0x3 ;  /* 0x00000009120b7291 */ /* 0x000fe2000f8e18ff */
[----:B------:R-:W-:-:S03]  /*36db0*/  UMOV UR4, UR5 ;  /* 0x0000000500047c82 */ /* 0x000fc60008000000 */
[----:B------:R-:W-:Y:S01]  /*36dc0*/  UIADD3 UR11, UPT, UPT, UR11, 0x18000, URZ ;  /* 0x000180000b0b7890 */ /* 0x000fe2000fffe0ff */
[----:B-1----:R-:W-:Y:S06]  /*36dd0*/  BAR.SYNC.DEFER_BLOCKING 0x0 ;  /* 0x0000000000007b1d */ /* 0x002fec0000010000 */
[----:B0-----:R-:W-:Y:S05]  /*36de0*/  @P0 BRA `(.L_x_9) ;  /* 0x0000000000880947 */ /* 0x001fea0003800000 */
[----:B------:R-:W-:Y:S02]  /*36df0*/  UIADD3 UR19, UPT, UPT, UR8, 0x80, URZ ;  /* 0x0000008008137890 */ /* 0x000fe4000fffe0ff */
[----:B------:R-:W-:Y:S02]  /*36e00*/  UIADD3 UR50, UPT, UPT, UR8, 0x80, URZ ;  /* 0x0000008008327890 */ /* 0x000fe4000fffe0ff */
[----:B------:R-:W-:Y:S01]  /*36e10*/  UIADD3 UR51, UPT, UPT, UR8, 0x80, URZ ;  /* 0x0000008008337890 */ /* 0x000fe2000fffe0ff */
[----:B------:R-:W-:Y:S01]  /*36e20*/  UMOV UR16, 0x0 ;  /* 0x0000000000107882 */ /* 0x000fe20000000000 */
[----:B------:R-:W-:Y:S01]  /*36e30*/  UMOV UR17, 0x8208490 ;  /* 0x0820849000117882 */ /* 0x000fe20000000000 */
[----:B------:R-:W-:Y:S01]  /*36e40*/  UMOV UR15, 0x40004040 ;  /* 0x40004040000f7882 */ /* 0x000fe20000000000 */
[----:B------:R-:W-:Y:S02]  /*36e50*/  UIADD3 UR56, UPT, UPT, UR8, 0x80, URZ ;  /* 0x0000008008387890 */ /* 0x000fe4000fffe0ff */
[----:B------:R0:W-:Y:S01]  /*36e60*/  UTCQMMA gdesc[UR14], gdesc[UR12], tmem[UR8], tmem[UR16], idesc[UR17], UPT ;  /* 0x00ff100c0e0075ea */ /* 0x0001e2000b800308 */
[----:B------:R-:W-:Y:S01]  /*36e70*/  UMOV UR42, 0x0 ;  /* 0x00000000002a7882 */ /* 0x000fe20000000000 */
[----:B------:R-:W-:Y:S01]  /*36e80*/  UMOV UR43, 0x8208490 ;  /* 0x08208490002b7882 */ /* 0x000fe20000000000 */
[----:B------:R-:W-:Y:S01]  /*36e90*/  UMOV UR44, 0x0 ;  /* 0x00000000002c7882 */ /* 0x000fe20000000000 */
[----:B------:R-:W-:Y:S01]  /*36ea0*/  UMOV UR45, 0x8208490 ;  /* 0x08208490002d7882 */ /* 0x000fe20000000000 */
        /* <DEDUP_REMOVED lines=11> */
[----:B------:R-:W-:Y:S01]  /*36f60*/  UMOV UR6, UR11 ;  /* 0x0000000b00067c82 */ /* 0x000fe20008000000 */
[----:B------:R-:W-:Y:S01]  /*36f70*/  UMOV UR7, URZ ;  /* 0x000000ff00077c82 */ /* 0x000fe20008000000 */
[----:B------:R0:W-:Y:S01]  /*36f80*/  UTCQMMA gdesc[UR34], gdesc[UR12], tmem[UR19], tmem[UR48], idesc[UR49], UPT ;  /* 0x00ff300c220075ea */ /* 0x0001e2000b800313 */
[----:B------:R-:W-:Y:S01]  /*36f90*/  UMOV UR58, 0x0 ;  /* 0x00000000003a7882 */ /* 0x000fe20000000000 */
[----:B------:R-:W-:Y:S01]  /*36fa0*/  UMOV UR59, 0x8208490 ;  /* 0x08208490003b7882 */ /* 0x000fe20000000000 */
[----:B------:R0:W-:Y:S01]  /*36fb0*/  UTCQMMA gdesc[UR36], gdesc[UR24], tmem[UR50], tmem[UR52], idesc[UR53], UPT ;  /* 0x00ff3418240075ea */ /* 0x0001e2000b800332 */
[----:B------:R-:W-:Y:S01]  /*36fc0*/  UMOV UR5, UR6 ;  /* 0x0000000600057c82 */ /* 0x000fe20008000000 */
[----:B------:R0:W-:Y:S01]  /*36fd0*/  UTCQMMA gdesc[UR38], gdesc[UR28], tmem[UR51], tmem[UR54], idesc[UR55], UPT ;  /* 0x00ff361c260075ea */ /* 0x0001e2000b800333 */
[----:B------:R0:W-:Y:S01]  /*36fe0*/  UTCQMMA gdesc[UR40], gdesc[UR32], tmem[UR56], tmem[UR58], idesc[UR59], UPT ;  /* 0x00ff3a20280075ea */ /* 0x0001e2000b800338 */
[----:B------:R0:W-:Y:S01]  /*36ff0*/  UTCBAR [UR5], URZ ;  /* 0x000000ff050073e9 */ /* 0x0001e200080000ff */
[----:B------:R-:W-:Y:S01]  /*37000*/  NOP ;  /* 0x0000000000007918 */ /* 0x000fe20000000000 */
.L_x_9:
[----:B------:R-:W2:Y:S04]  /*37010*/  LDL R10, [R1+0xedc] ;  /* 0x000edc00010a7983 */ /* 0x000ea80000100800 */
[----:B------:R-:W2:Y:S01]  /*37020*/  LDL.LU R9, [R1+0xecc] ;  /* 0x000ecc0001097983 */ /* 0x000ea20000300800 */
[----:B------:R-:W-:-:S04]  /*37030*/  UIADD3 UR18, UPT, UPT, UR18, 0x1, URZ ;  /* 0x0000000112127890 */ /* 0x000fc8000fffe0ff */
[----:B------:R-:W-:-:S04]  /*37040*/  UISETP.GT.AND UP1, UPT, UR18, 0x1, UPT ;  /* 0x000000011200788c */ /* 0x000fc8000bf24270 */
[----:B0-----:R-:W-:Y:S02]  /*37050*/  USEL UR5, URZ, 0x1, !UP1 ;  /* 0x00000001ff057887 */ /* 0x001fe4000c800000 */
[----:B------:R-:W-:Y:S02]  /*37060*/  USEL UR18, UR18, URZ, !UP1 ;  /* 0x000000ff12127287 */ /* 0x000fe4000c800000 */
[----:B------:R-:W-:Y:S01]  /*37070*/  ULOP3.LUT UR5, UR4, UR5, URZ, 0x3c, !UPT ;  /* 0x0000000504057292 */ /* 0x000fe2000f8e3cff */
[----:B--2---:R-:W-:Y:S02]  /*37080*/  ISETP.NE.U32.AND P1, PT, R9, R10, PT ;  /* 0x0000000a0900720c */ /* 0x004fe40003f25070 */
[----:B------:R-:W2:Y:S01]  /*37090*/  LDL.LU R9, [R1+0xed8] ;  /* 0x000ed80001097983 */ /* 0x000ea20000300800 */
[----:B------:R-:W-:-:S03]  /*370a0*/  IMAD.U32 R10, RZ, RZ, UR4 ;  /* 0x00000004ff0a7e24 */ /* 0x000fc6000f8e00ff */
[----:B--2---:R0:W-:Y:S07]  /*370b0*/  STL [R1+0xecc], R9 ;  /* 0x000ecc0901007387 */ /* 0x0041ee0000100800 */
[----:B------:R-:W-:Y:S05]  /*370c0*/  @P1 BRA `(.L_x_10) ;  /* 0xfffffe8400b01947 */ /* 0x000fea000383ffff */
.L_x_7:
[----:B0-----:R-:W2:Y:S01]  /*370d0*/  LDL R9, [R1+0x2d0] ;  /* 0x0002d00001097983 */ /* 0x001ea20000100800 */
[----:B------:R-:W0:Y:S01]  /*370e0*/  LDC R11, c[0x0][0x3a0] ;  /* 0x0000e800ff0b7b82 */ /* 0x000e220000000800 */
[----:B------:R-:W1:Y:S01]  /*370f0*/  LDCU.64 UR30, c[0x0][0x398] ;  /* 0x00007300ff1e77ac */ /* 0x000e620008000a00 */
[C---:B-----5:R-:W-:Y:S02]  /*37100*/  VIADD R2, R0.reuse, 0x7f ;  /* 0x0000007f00027836 */ /* 0x060fe40000000000 */
[C---:B------:R-:W-:Y:S01]  /*37110*/  VIADD R4, R0.reuse, 0x2 ;  /* 0x0000000200047836 */ /* 0x040fe20000000000 */
[----:B------:R-:W3:Y:S01]  /*37120*/  LDCU UR6, c[0x0][0x39c] ;  /* 0x00007380ff0677ac */ /* 0x000ee20008000800 */
[C---:B------:R-:W-:Y:S02]  /*37130*/  VIADD R3, R0.reuse, 0x1 ;  /* 0x0000000100037836 */ /* 0x040fe40000000000 */
[----:B------:R-:W2:Y:S01]  /*37140*/  LDC R69, c[0x0][0x3b4] ;  /* 0x0000ed00ff457b82 */ /* 0x000ea20000000800 */
[----:B------:R-:W4:Y:S01]  /*37150*/  LDCU UR28, c[0x0][0x3b8] ;  /* 0x00007700ff1c77ac */ /* 0x000f220008000800 */
[----:B------:R-:W-:-:S02]  /*37160*/  VIADD R5, R0, 0x3 ;  /* 0x0000000300057836 */ /* 0x000fc40000000000 */
[----:B------:R-:W-:Y:S01]  /*37170*/  VIADD R8, R0, 0x4 ;  /* 0x0000000400087836 */ /* 0x000fe20000000000 */
[----:B------:R-:W0:Y:S01]  /*37180*/  LDCU UR5, c[0x0][0x39c] ;  /* 0x00007380ff0577ac */ /* 0x000e220008000800 */
[----:B------:R-:W0:Y:S01]  /*37190*/  LDCU UR7, c[0x0][0x39c] ;  /* 0x00007380ff0777ac */ /* 0x000e220008000800 */
[----:B-1----:R-:W-:Y:S01]  /*371a0*/  ISETP.GE.AND P1, PT, R2, UR31, PT ;  /* 0x0000001f02007c0c */ /* 0x002fe2000bf26270 */
[----:B------:R-:W1:Y:S01]  /*371b0*/  LDCU.128 UR12, c[0x0][0x390] ;  /* 0x00007200ff0c77ac */ /* 0x000e620008000c00 */
[----:B---3--:R-:W-:Y:S01]  /*371c0*/  ISETP.GE.AND P3, PT, R4, UR6, PT ;  /* 0x0000000604007c0c */ /* 0x008fe2000bf66270 */
[----:B0-----:R-:W-:Y:S01]  /*371d0*/  VIADD R11, R11, 0x7f ;  /* 0x0000007f0b0b7836 */ /* 0x001fe20000000000 */
[----:B------:R-:W0:Y:S01]  /*371e0*/  LDCU UR16, c[0x0][0x39c] ;  /* 0x00007380ff1077ac */ /* 0x000e220008000800 */
[----:B----4-:R-:W-:-:S03]  /*371f0*/  IMAD R4, R0, UR28, RZ ;  /* 0x0000001c00047c24 */ /* 0x010fc6000f8e02ff */
[----:B------:R-:W-:Y:S02]  /*37200*/  ISETP.GE.AND P6, PT, R11, 0x80, PT ;  /* 0x000000800b00780c */ /* 0x000fe40003fc6270 */
[----:B------:R-:W-:Y:S02]  /*37210*/  ISETP.GE.AND P0, PT, R3, UR5, PT ;  /* 0x0000000503007c0c */ /* 0x000fe4000bf06270 */
[----:B------:R-:W-:Y:S02]  /*37220*/  SHF.R.S32.HI R6, RZ, 0x1f, R4 ;  /* 0x0000001fff067819 */ /* 0x000fe40000011404 */
[----:B------:R-:W-:Y:S01]  /*37230*/  ISETP.GE.AND P4, PT, R5, UR7, PT ;  /* 0x0000000705007c0c */ /* 0x000fe2000bf86270 */
[----:B------:R-:W-:Y:S02]  /*37240*/  VIADD R5, R4, UR28 ;  /* 0x0000001c04057c36 */ /* 0x000fe40008000000 */
[----:B--2---:R-:W-:-:S04]  /*37250*/  IMAD R2, R9, R69, RZ ;  /* 0x0000004509027224 */ /* 0x004fc800078e02ff */
[----:B------:R-:W-:Y:S01]  /*37260*/  IMAD R69, R69, 0x80, R2 ;  /* 0x0000008045457824 */ /* 0x000fe200078e0202 */
[----:B-1----:R-:W-:Y:S01]  /*37270*/  IADD3 R3, P5, PT, R2, UR12, RZ ;  /* 0x0000000c02037c10 */ /* 0x002fe2000ffbe0ff */
[----:B0-----:R-:W-:-:S12]  /*37280*/  @!P6 BRA `(.L_x_11) ;  /* 0x000000000010e947 */ /* 0x001fd80003800000 */
[----:B------:R-:W-:-:S06]  /*37290*/  USHF.L.U32 UR4, UR4, 0x1f, URZ ;  /* 0x0000001f04047899 */ /* 0x000fcc00080006ff */
[----:B------:R-:W-:-:S04]  /*372a0*/  IMAD.U32 R7, RZ, RZ, UR4 ;  /* 0x00000004ff077e24 */ /* 0x000fc8000f8e00ff */
[----:B------:R-:W0:Y:S02]  /*372b0*/  SYNCS.PHASECHK.TRANS64.TRYWAIT P6, [UR11], R7 ;  /* 0x00000007ff0075a7 */ /* 0x000e2400080c110b */
[----:B0-----:R-:W-:Y:S05]  /*372c0*/  @!P6 BRA `(.L_x_12) ;  /* 0x000000b40018e947 */ /* 0x001fea0003800000 */
.L_x_11:
[----:B------:R-:W-:Y:S01]  /*372d0*/  LEA.HI.X.SX32 R2, R2, UR13, 0x1, P5 ;  /* 0x0000000d02027c11 */ /* 0x000fe2000a8f0eff */
[----:B------:R-:W-:Y:S01]  /*372e0*/  BAR.SYNC.DEFER_BLOCKING 0x0 ;  /* 0x0000000000007b1d */ /* 0x000fe20000010000 */
[-C--:B------:R-:W-:Y:S02]  /*372f0*/  IADD3 R42, P5, PT, R4, R3.reuse, RZ ;  /* 0x00000003042a7210 */ /* 0x080fe40007fbe0ff */
[----:B------:R-:W-:Y:S02]  /*37300*/  IADD3 R68, P6, PT, R69, UR12, RZ ;  /* 0x0000000c45447c10 */ /* 0x000fe4000ffde0ff */
[----:B------:R-:W-:Y:S01]  /*37310*/  SHF.R.S32.HI R7, RZ, 0x1f, R5 ;  /* 0x0000001fff077819 */ /* 0x000fe20000011405 */
[----:B------:R-:W-:Y:S01]  /*37320*/  IMAD.X R43, R6, 0x1, R2, P5 ;  /* 0x00000001062b7824 */ /* 0x000fe200028e0602 */
[----:B------:R-:W-:Y:S01]  /*37330*/  IADD3 R10, P5, PT, R5, R3, RZ ;  /* 0x00000003050a7210 */ /* 0x000fe20007fbe0ff */
[----:B------:R-:W0:Y:S01]  /*37340*/  LDCU UR4, c[0x0][0x39c] ;  /* 0x00007380ff0477ac */ /* 0x000e220008000800 */
[----:B------:R-:W-:-:S02]  /*37350*/  LEA.HI.X.SX32 R69, R69, UR13, 0x1, P6 ;  /* 0x0000000d45457c11 */ /* 0x000fc4000b0f0eff */
[-C--:B------:R-:W-:Y:S01]  /*37360*/  IADD3 R30, P6, PT, R4, R68.reuse, RZ ;  /* 0x00000044041e7210 */ /* 0x080fe20007fde0ff */
[----:B------:R-:W-:Y:S01]  /*37370*/  IMAD.X R11, R7, 0x1, R2, P5 ;  /* 0x00000001070b7824 */ /* 0x000fe200028e0602 */
[----:B------:R-:W1:Y:S01]  /*37380*/  LDCU.64 UR32, c[0x0][0x398] ;  /* 0x00007300ff2077ac */ /* 0x000e620008000a00 */
[C---:B------:R-:W-:Y:S02]  /*37390*/  VIADD R4, R5.reuse, UR28 ;  /* 0x0000001c05047c36 */ /* 0x040fe40008000000 */
[--C-:B------:R-:W-:Y:S01]  /*373a0*/  IMAD.X R31, R6, 0x1, R69.reuse, P6 ;  /* 0x00000001061f7824 */ /* 0x100fe200030e0645 */
[----:B------:R2:W-:Y:S01]  /*373b0*/  STL.64 [R1+0x450], R10 ;  /* 0x0004500a01007387 */ /* 0x0005e20000100a00 */
[----:B------:R-:W-:Y:S01]  /*373c0*/  IADD3 R12, P6, PT, R5, R68, RZ ;  /* 0x00000044050c7210 */ /* 0x000fe20007fde0ff */
[----:B------:R-:W-:Y:S01]  /*373d0*/  VIADD R5, R4, UR28 ;  /* 0x0000001c04057c36 */ /* 0x000fe20008000000 */
[----:B------:R-:W-:Y:S01]  /*373e0*/  SHF.R.S32.HI R6, RZ, 0x1f, R4 ;  /* 0x0000001fff067819 */ /* 0x000fe20000011404 */
[----:B------:R-:W3:Y:S02]  /*373f0*/  LDCU.64 UR6, c[0x0][0x398] ;  /* 0x00007300ff0677ac */ /* 0x000ee40008000a00 */
[----:B------:R-:W-:Y:S01]  /*37400*/  IMAD.X R13, R7, 0x1, R69, P6 ;  /* 0x00000001070d7824 */ /* 0x000fe200030e0645 */
[----:B------:R-:W4:Y:S02]  /*37410*/  @!P2 SYNCS.CCTL.IV [UR9+0x18000] ;  /* 0x01800000ff00a9b1 */ /* 0x000f240008000009 */
[----:B----4-:R-:W-:Y:S01]  /*37420*/  BAR.SYNC.DEFER_BLOCKING 0x0 ;  /* 0x0000000000007b1d */ /* 0x010fe20000010000 */
[----:B------:R-:W-:-:S02]  /*37430*/  SHF.R.S32.HI R7, RZ, 0x1f, R5 ;  /* 0x0000001fff077819 */ /* 0x000fc40000011405 */
[----:B------:R-:W-:Y:S01]  /*37440*/  ISETP.GE.AND P6, PT, R8, UR16, PT ;  /* 0x0000001008007c0c */ /* 0x000fe2000bfc6270 */
[----:B------:R-:W-:Y:S01]  /*37450*/  VIADD R8, R0, 0x5 ;  /* 0x0000000500087836 */ /* 0x000fe20000000000 */
[-C--:B--2---:R-:W-:Y:S01]  /*37460*/  IADD3 R10, P5, PT, R4, R3.reuse, RZ ;  /* 0x00000003040a7210 */ /* 0x084fe20007fbe0ff */
[----:B------:R-:W2:Y:S04]  /*37470*/  LDCU.64 UR12, c[0x0][0x398] ;  /* 0x00007300ff0c77ac */ /* 0x000ea80008000a00 */
[----:B------:R-:W-:Y:S01]  /*37480*/  IMAD.X R11, R6, 0x1, R2, P5 ;  /* 0x00000001060b7824 */ /* 0x000fe200028e0602 */
[----:B------:R-:W-:Y:S01]  /*37490*/  IADD3 R14, P5, PT, R4, R68, RZ ;  /* 0x00000044040e7210 */ /* 0x000fe20007fbe0ff */
[----:B------:R-:W-:Y:S01]  /*374a0*/  VIADD R4, R5, UR28 ;  /* 0x0000001c05047c36 */ /* 0x000fe20008000000 */
[----:B------:R-:W4:Y:S03]  /*374b0*/  LDCU.64 UR16, c[0x0][0x398] ;  /* 0x00007300ff1077ac */ /* 0x000f260008000a00 */
[----:B------:R-:W-:Y:S01]  /*374c0*/  IMAD.X R15, R6, 0x1, R69, P5 ;  /* 0x00000001060f7824 */ /* 0x000fe200028e0645 */
[----:B------:R-:W-:Y:S01]  /*374d0*/  SHF.R.S32.HI R9, RZ, 0x1f, R4 ;  /* 0x0000001fff097819 */ /* 0x000fe20000011404 */
[----:B------:R-:W5:Y:S03]  /*374e0*/  LDCU.64 UR22, c[0x0][0x398] ;  /* 0x00007300ff1677ac */ /* 0x000f660008000a00 */
[----:B------:R0:W-:Y:S01]  /*374f0*/  STL.64 [R1+0x438], R14 ;  /* 0x0004380e01007387 */ /* 0x0001e20000100a00 */
[----:B------:R-:W1:Y:S01]  /*37500*/  LDCU.64 UR18, c[0x0][0x398] ;  /* 0x00007300ff1277ac */ /* 0x000e620008000a00 */
[----:B------:R-:W1:Y:S01]  /*37510*/  @!P2 SYNCS.CCTL.IV [UR9+0x18008] ;  /* 0x01800800ff00a9b1 */ /* 0x000e620008000009 */
[-C--:B------:R-:W-:Y:S01]  /*37520*/  IADD3 R16, P2, PT, R4, R3.reuse, RZ ;  /* 0x0000000304107210 */ /* 0x080fe20007f5e0ff */
[----:B------:R-:W1:Y:S04]  /*37530*/  LDCU.64 UR26, c[0x0][0x398] ;  /* 0x00007300ff1a77ac */ /* 0x000e680008000a00 */
[--C-:B------:R-:W-:Y:S01]  /*37540*/  IMAD.X R17, R9, 0x1, R2.reuse, P2 ;  /* 0x0000000109117824 */ /* 0x100fe200010e0602 */
[----:B------:R-:W1:Y:S01]  /*37550*/  LDCU.64 UR24, c[0x0][0x398] ;  /* 0x00007300ff1877ac */ /* 0x000e620008000a00 */
[----:B0-----:R-:W-:Y:S01]  /*37560*/  IADD3 R14, P5, PT, R5, R3, RZ ;  /* 0x00000003050e7210 */ /* 0x001fe20007fbe0ff */
[----:B------:R-:W0:Y:S04]  /*37570*/  LDCU UR9, c[0x0][0x398] ;  /* 0x00007300ff0977ac */ /* 0x000e280008000800 */
[----:B------:R-:W-:-:S05]  /*37580*/  IMAD.X R15, R7, 0x1, R2, P5 ;  /* 0x00000001070f7824 */ /* 0x000fca00028e0602 */
[----:B------:R0:W-:Y:S02]  /*37590*/  STL.64 [R1+0x430], R14 ;  /* 0x0004300e01007387 */ /* 0x0001e40000100a00 */
[----:B0-----:R-:W-:Y:S01]  /*375a0*/  IADD3 R14, P5, PT, R5, R68, RZ ;  /* 0x00000044050e7210 */ /* 0x001fe20007fbe0ff */
[----:B------:R-:W-:-:S04]  /*375b0*/  VIADD R5, R4, UR28 ;  /* 0x0000001c04057c36 */ /* 0x000fc80008000000 */
[----:B------:R-:W-:Y:S01]  /*375c0*/  IMAD.X R15, R7, 0x1, R69, P5 ;  /* 0x00000001070f7824 */ /* 0x000fe200028e0645 */
[C---:B------:R-:W-:Y:S02]  /*375d0*/  IADD3 R28, P2, PT, R5.reuse, R3, RZ ;  /* 0x00000003051c7210 */ /* 0x040fe40007f5e0ff */
[----:B------:R-:W-:Y:S02]  /*375e0*/  SHF.R.S32.HI R6, RZ, 0x1f, R5 ;  /* 0x0000001fff067819 */ /* 0x000fe40000011405 */
[----:B------:R0:W-:Y:S04]  /*375f0*/  STL.64 [R1+0x428], R14 ;  /* 0x0004280e01007387 */ /* 0x0001e80000100a00 */
[----:B------:R-:W-:Y:S04]  /*37600*/  STL.64 [R1+0x420], R16 ;  /* 0x0004201001007387 */ /* 0x000fe80000100a00 */
[----:B------:R-:W-:Y:S01]  /*37610*/  STL.64 [R1+0x1120], R68 ;  /* 0x0011204401007387 */ /* 0x000fe20000100a00 */
[----:B0-----:R-:W-:Y:S01]  /*37620*/  IADD3 R14, P5, PT, R4, R68, RZ ;  /* 0x00000044040e7210 */ /* 0x001fe20007fbe0ff */
[----:B------:R-:W-:-:S04]  /*37630*/  VIADD R4, R5, UR28 ;  /* 0x0000001c05047c36 */ /* 0x000fc80008000000 */
[----:B------:R-:W-:Y:S01]  /*37640*/  IMAD.X R15, R9, 0x1, R69, P5 ;  /* 0x00000001090f7824 */ /* 0x000fe200028e0645 */
[----:B------:R-:W-:-:S04]  /*37650*/  IADD3 R26, P5, PT, R5, R68, RZ ;  /* 0x00000044051a7210 */ /* 0x000fc80007fbe0ff */
[----:B------:R-:W-:Y:S04]  /*37660*/  STL.64 [R1+0x418], R14 ;  /* 0x0004180e01007387 */ /* 0x000fe80000100a00 */
[----:B------:R-:W-:Y:S04]  /*37670*/  STL.64 [R1+0x1118], R42 ;  /* 0x0011182a01007387 */ /* 0x000fe80000100a00 */
[----:B------:R-:W-:Y:S04]  /*37680*/  STL.64 [R1+0x1110], R30 ;  /* 0x0011101e01007387 */ /* 0x000fe80000100a00 */
[----:B------:R0:W-:Y:S02]  /*37690*/  STL [R1+0x1108], R28 ;  /* 0x0011081c01007387 */ /* 0x0001e40000100800 */
[----:B0-----:R-:W0:Y:S02]  /*376a0*/  LDTM.x64 R28, tmem[UR10] ;  /* 0x0000000a001c79ee */ /* 0x001e240008340000 */
[----:B0-----:R-:W-:Y:S01]  /*376b0*/  STL [R1+0x204], R41 ;  /* 0x0002042901007387 */ /* 0x001fe20000100800 */
[----:B------:R-:W-:-:S02]  /*376c0*/  IMAD.MOV.U32 R22, RZ, RZ, R30 ;  /* 0x000000ffff167224 */ /* 0x000fc400078e001e */
[----:B------:R-:W-:Y:S01]  /*376d0*/  IMAD.MOV.U32 R21, RZ, RZ, R31 ;  /* 0x000000ffff157224 */ /* 0x000fe200078e001f */
[----:B------:R-:W-:Y:S01]  /*376e0*/  STL.64 [R1+0x208], R42 ;  /* 0x0002082a01007387 */ /* 0x000fe20000100a00 */
[----:B------:R-:W-:Y:S02]  /*376f0*/  IMAD.MOV.U32 R24, RZ, RZ, R28 ;  /* 0x000000ffff187224 */ /* 0x000fe400078e001c */
[----:B------:R-:W-:Y:S01]  /*37700*/  IMAD.MOV.U32 R23, RZ, RZ, R29 ;  /* 0x000000ffff177224 */ /* 0x000fe200078e001d */
[----:B------:R-:W-:Y:S01]  /*37710*/  STL.64 [R1+0x210], R44 ;  /* 0x0002102c01007387 */ /* 0x000fe20000100a00 */
[----:B------:R-:W-:Y:S01]  /*37720*/  SHF.R.S32.HI R7, RZ, 0x1f, R4 ;  /* 0x0000001fff077819 */ /* 0x000fe20000011404 */
[----:B------:R-:W-:Y:S02]  /*37730*/  VIADD R5, R4, UR28 ;  /* 0x0000001c04057c36 */ /* 0x000fe40008000000 */
[----:B------:R-:W-:Y:S01]  /*37740*/  STL.64 [R1+0x218], R46 ;  /* 0x0002182e01007387 */ /* 0x000fe20000100a00 */
[----:B------:R-:W-:-:S02]  /*37750*/  IMAD.MOV.U32 R20, RZ, RZ, R32 ;  /* 0x000000ffff147224 */ /* 0x000fc400078e0020 */
[----:B------:R-:W-:Y:S01]  /*37760*/  IMAD.MOV.U32 R19, RZ, RZ, R33 ;  /* 0x000000ffff137224 */ /* 0x000fe200078e0021 */
[----:B------:R-:W-:Y:S01]  /*37770*/  STL.64 [R1+0x220], R48 ;  /* 0x0002203001007387 */ /* 0x000fe20000100a00 */
[----:B------:R-:W-:Y:S02]  /*37780*/  IMAD.MOV.U32 R18, RZ, RZ, R34 ;  /* 0x000000ffff127224 */ /* 0x000fe400078e0022 */
[----:B------:R-:W-:Y:S01]  /*37790*/  IMAD.MOV.U32 R17, RZ, RZ, R35 ;  /* 0x000000ffff117224 */ /* 0x000fe200078e0023 */
[----:B------:R-:W-:Y:S01]  /*377a0*/  STL.64 [R1+0x228], R50 ;  /* 0x0002283201007387 */ /* 0x000fe20000100a00 */
[----:B------:R-:W-:Y:S02]  /*377b0*/  IMAD.MOV.U32 R16, RZ, RZ, R36 ;  /* 0x000000ffff107224 */ /* 0x000fe400078e0024 */
[----:B------:R-:W-:Y:S01]  /*377c0*/  IMAD.MOV.U32 R15, RZ, RZ, R37 ;  /* 0x000000ffff0f7224 */ /* 0x000fe200078e0025 */
[----:B------:R-:W-:Y:S01]  /*377d0*/  STL.64 [R1+0x230], R52 ;  /* 0x0002303401007387 */ /* 0x000fe20000100a00 */
[----:B------:R-:W-:-:S02]  /*377e0*/  IMAD.MOV.U32 R14, RZ, RZ, R38 ;  /* 0x000000ffff0e7224 */ /* 0x000fc400078e0026 */
[----:B------:R-:W-:Y:S01]  /*377f0*/  IMAD.MOV.U32 R9, RZ, RZ, R39 ;  /* 0x000000ffff097224 */ /* 0x000fe200078e0027 */
[----:B------:R-:W-:Y:S04]  /*37800*/  STL.64 [R1+0x238], R54 ;  /* 0x0002383601007387 */ /* 0x000fe80000100a00 */
[----:B------:R-:W-:Y:S04]  /*37810*/  STL.64 [R1+0x240], R56 ;  /* 0x0002403801007387 */ /* 0x000fe80000100a00 */
[----:B------:R-:W-:Y:S04]  /*37820*/  STL.64 [R1+0x248], R58 ;  /* 0x0002483a01007387 */ /* 0x000fe80000100a00 */
[----:B------:R-:W-:Y:S04]  /*37830*/  STL.64 [R1+0x250], R60 ;  /* 0x0002503c01007387 */ /* 0x000fe80000100a00 */
[----:B------:R-:W-:Y:S04]  /*37840*/  STL.64 [R1+0x258], R62 ;  /* 0x0002583e01007387 */ /* 0x000fe80000100a00 */
[----:B------:R0:W-:Y:S04]  /*37850*/  STL.64 [R1+0x260], R64 ;  /* 0x0002604001007387 */ /* 0x0001e80000100a00 */
[----:B------:R-:W-:Y:S04]  /*37860*/  STL.64 [R1+0x268], R66 ;  /* 0x0002684201007387 */ /* 0x000fe80000100a00 */
[----:B------:R1:W-:Y:S04]  /*37870*/  STL.64 [R1+0x270], R68 ;  /* 0x0002704401007387 */ /* 0x0003e80000100a00 */
[----:B------:R-:W-:Y:S01]  /*37880*/  STL.64 [R1+0x278], R70 ;  /* 0x0002784601007387 */ /* 0x000fe20000100a00 */
[----:B------:R-:W-:-:S02]  /*37890*/  IMAD.X R29, R6, 0x1, R2, P2 ;  /* 0x00000001061d7824 */ /* 0x000fc400010e0602 */
[----:B0-----:R-:W-:Y:S01]  /*378a0*/  IMAD.MOV.U32 R65, RZ, RZ, R40 ;  /* 0x000000ffff417224 */ /* 0x001fe200078e0028 */
[----:B------:R-:W-:Y:S04]  /*378b0*/  STL.64 [R1+0x280], R72 ;  /* 0x0002804801007387 */ /* 0x000fe80000100a00 */
        /* <DEDUP_REMOVED lines=9> */
[----:B-1----:R-:W2:Y:S04]  /*37950*/  LDL.LU.64 R68, [R1+0x1120] ;  /* 0x0011200001447983 */ /* 0x002ea80000300a00 */
[----:B------:R-:W3:Y:S04]  /*37960*/  LDL.LU.64 R42, [R1+0x1118] ;  /* 0x00111800012a7983 */ /* 0x000ee80000300a00 */
[----:B------:R-:W3:Y:S04]  /*37970*/  LDL.LU.64 R30, [R1+0x1110] ;  /* 0x00111000011e7983 */ /* 0x000ee80000300a00 */
[----:B------:R-:W3:Y:S04]  /*37980*/  LDL.LU R28, [R1+0x1108] ;  /* 0x00110800011c7983 */ /* 0x000ee80000300800 */
        /* <DEDUP_REMOVED lines=19> */
[----:B--2---:R-:W-:Y:S01]  /*37ac0*/  IMAD.X R27, R6, 0x1, R69, P5 ;  /* 0x00000001061b7824 */ /* 0x004fe200028e0645 */
[----:B------:R-:W-:-:S02]  /*37ad0*/  SHF.R.S32.HI R6, RZ, 0x1f, R5 ;  /* 0x0000001fff067819 */ /* 0x000fc40000011405 */
[----:B---3--:R0:W-:Y:S04]  /*37ae0*/  STL.64 [R1+0x410], R28 ;  /* 0x0004101c01007387 */ /* 0x0081e80000100a00 */
[----:B------:R1:W-:Y:S01]  /*37af0*/  STL.64 [R1+0x408], R26 ;  /* 0x0004081a01007387 */ /* 0x0003e20000100a00 */
[C---:B0-----:R-:W-:Y:S02]  /*37b00*/  IADD3 R28, P2, PT, R4.reuse, R3, RZ ;  /* 0x00000003041c7210 */ /* 0x041fe40007f5e0ff */
[----:B-1----:R-:W-:-:S03]  /*37b10*/  IADD3 R26, P5, PT, R4, R68, RZ ;  /* 0x00000044041a7210 */ /* 0x002fc60007fbe0ff */
[----:B------:R-:W-:Y:S02]  /*37b20*/  IMAD.X R29, R7, 0x1, R2, P2 ;  /* 0x00000001071d7824 */ /* 0x000fe400010e0602 */
[----:B------:R-:W-:Y:S02]  /*37b30*/  VIADD R4, R5, UR28 ;  /* 0x0000001c05047c36 */ /* 0x000fe40008000000 */
[----:B------:R-:W-:Y:S01]  /*37b40*/  IMAD.X R27, R7, 0x1, R69, P5 ;  /* 0x00000001071b7824 */ /* 0x000fe200028e0645 */
[----:B------:R0:W-:Y:S02]  /*37b50*/  STL.64 [R1+0x400], R28 ;  /* 0x0004001c01007387 */ /* 0x0001e40000100a00 */
[----:B------:R-:W-:Y:S02]  /*37b60*/  SHF.R.S32.HI R7, RZ, 0x1f, R4 ;  /* 0x0000001fff077819 */ /* 0x000fe40000011404 */
[----:B------:R1:W-:Y:S01]  /*37b70*/  STL.64 [R1+0x3f8], R26 ;  /* 0x0003f81a01007387 */ /* 0x0003e20000100a00 */
[----:B0-----:R-:W-:-:S02]  /*37b80*/  IADD3 R28, P2, PT, R5, R3, RZ ;  /* 0x00000003051c7210 */ /* 0x001fc40007f5e0ff */
        /* <DEDUP_REMOVED lines=124> */
[----:B------:R0:W-:Y:S01]  /*38350*/  STL.64 [R1+0x300], R28 ;  /* 0x0003001c01007387 */ /* 0x0001e20000100a00 */
[----:B------:R-:W-:Y:S01]  /*38360*/  VIADD R90, R4, UR28 ;  /* 0x0000001c045a7c36 */ /* 0x000fe20008000000 */
[----:B------:R-:W-:Y:S02]  /*38370*/  F2FP.SATFINITE.E5M2.F32.PACK_AB_MERGE_C R7, R23, R24, RZ ;  /* 0x000000181707723e */ /* 0x000fe400048060ff */
[----:B------:R1:W-:Y:S01]  /*38380*/  STL.64 [R1+0x2f8], R26 ;  /* 0x0002f81a01007387 */ /* 0x0003e20000100a00 */
[----:B------:R-:W-:-:S04]  /*38390*/  VIADD R86, R90, UR28 ;  /* 0x0000001c5a567c36 */ /* 0x000fc80008000000 */
[----:B------:R-:W-:Y:S01]  /*383a0*/  VIADD R82, R86, UR28 ;  /* 0x0000001c56527c36 */ /* 0x000fe20008000000 */
[C---:B0-----:R-:W-:Y:S02]  /*383b0*/  IADD3 R28, P2, PT, R5.reuse, R3, RZ ;  /* 0x00000003051c7210 */ /* 0x041fe40007f5e0ff */
[----:B-1----:R-:W-:-:S03]  /*383c0*/  IADD3 R26, P5, PT, R5, R68, RZ ;  /* 0x00000044051a7210 */ /* 0x002fc60007fbe0ff */
[C---:B------:R-:W-:Y:S01]  /*383d0*/  IMAD.X R29, R6.reuse, 0x1, R2, P2 ;  /* 0x00000001061d7824 */ /* 0x040fe200010e0602 */
[----:B------:R-:W-:Y:S01]  /*383e0*/  SHF.R.S32.HI R5, RZ, 0x1f, R4 ;  /* 0x0000001fff057819 */ /* 0x000fe20000011404 */
[----:B------:R-:W-:-:S03]  /*383f0*/  IMAD.X R27, R6, 0x1, R69, P5 ;  /* 0x00000001061b7824 */ /* 0x000fc600028e0645 */
[----:B------:R0:W-:Y:S01]  /*38400*/  STL.64 [R1+0x2f0], R28 ;  /* 0x0002f01c01007387 */ /* 0x0001e20000100a00 */
[----:B------:R-:W-:-:S03]  /*38410*/  F2FP.SATFINITE.E5M2.F32.PACK_AB_MERGE_C R6, R21, R22, RZ ;  /* 0x000000161506723e */ /* 0x000fc600048060ff */
[----:B------:R1:W-:Y:S01]  /*38420*/  STL.64 [R1+0x2e8], R26 ;  /* 0x0002e81a01007387 */ /* 0x0003e20000100a00 */
[C---:B0-----:R-:W-:Y:S02]  /*38430*/  IADD3 R28, P5, PT, R4.reuse, R3, RZ ;  /* 0x00000003041c7210 */ /* 0x041fe40007fbe0ff */
[----:B-1----:R-:W-:-:S03]  /*38440*/  IADD3 R26, P2, PT, R4, R68, RZ ;  /* 0x00000044041a7210 */ /* 0x002fc60007f5e0ff */
[C---:B------:R-:W-:Y:S01]  /*38450*/  IMAD.X R29, R5.reuse, 0x1, R2, P5 ;  /* 0x00000001051d7824 */ /* 0x040fe200028e0602 */
[----:B------:R-:W-:Y:S02]  /*38460*/  SHF.R.S32.HI R4, RZ, 0x1f, R90 ;  /* 0x0000001fff047819 */ /* 0x000fe4000001145a */
[CC--:B------:R-:W-:Y:S01]  /*38470*/  IADD3 R92, P5, PT, R90.reuse, R3.reuse, RZ ;  /* 0x000000035a5c7210 */ /* 0x0c0fe20007fbe0ff */
[--C-:B------:R-:W-:Y:S01]  /*38480*/  IMAD.X R27, R5, 0x1, R69.reuse, P2 ;  /* 0x00000001051b7824 */ /* 0x100fe200010e0645 */
[----:B------:R-:W-:Y:S01]  /*38490*/  IADD3 R90, P2, PT, R90, R68, RZ ;  /* 0x000000445a5a7210 */ /* 0x000fe20007f5e0ff */
[----:B------:R-:W-:Y:S01]  /*384a0*/  STL.64 [R1+0x2e0], R28 ;  /* 0x0002e01c01007387 */ /* 0x000fe20000100a00 */
[----:B------:R-:W-:Y:S01]  /*384b0*/  SHF.R.S32.HI R5, RZ, 0x1f, R86 ;  /* 0x0000001fff057819 */ /* 0x000fe20000011456 */
[----:B------:R-:W-:Y:S01]  /*384c0*/  IMAD.X R93, R4, 0x1, R2, P5 ;  /* 0x00000001045d7824 */ /* 0x000fe200028e0602 */
[----:B------:R-:W-:Y:S01]  /*384d0*/  IADD3 R88, P5, PT, R86, R3, RZ ;  /* 0x0000000356587210 */ /* 0x000fe20007fbe0ff */
[----:B------:R-:W-:Y:S01]  /*384e0*/  IMAD.X R91, R4, 0x1, R69, P2 ;  /* 0x00000001045b7824 */ /* 0x000fe200010e0645 */
[----:B------:R-:W-:Y:S01]  /*384f0*/  STL.64 [R1+0x2d8], R26 ;  /* 0x0002d81a01007387 */ /* 0x000fe20000100a00 */
[----:B------:R-:W-:-:S02]  /*38500*/  SHF.R.S32.HI R4, RZ, 0x1f, R82 ;  /* 0x0000001fff047819 */ /* 0x000fc40000011452 */
[--C-:B------:R-:W-:Y:S01]  /*38510*/  IMAD.X R89, R5, 0x1, R2.reuse, P5 ;  /* 0x0000000105597824 */ /* 0x100fe200028e0602 */
[----:B------:R-:W-:Y:S01]  /*38520*/  IADD3 R86, P5, PT, R86, R68, RZ ;  /* 0x0000004456567210 */ /* 0x000fe20007fbe0ff */
[----:B------:R-:W-:Y:S01]  /*38530*/  STL.64 [R1+0xf80], R92 ;  /* 0x000f805c01007387 */ /* 0x000fe20000100a00 */
[----:B------:R-:W-:Y:S01]  /*38540*/  ISETP.GE.AND P2, PT, R8, UR4, PT ;  /* 0x0000000408007c0c */ /* 0x000fe2000bf46270 */
[----:B------:R-:W0:Y:S01]  /*38550*/  LDCU.64 UR4, c[0x0][0x398] ;  /* 0x00007300ff0477ac */ /* 0x000e220008000a00 */
[----:B------:R-:W-:Y:S01]  /*38560*/  F2FP.SATFINITE.E5M2.F32.PACK_AB_MERGE_C R8, R15, R16, RZ ;  /* 0x000000100f08723e */ /* 0x000fe200048060ff */
[----:B------:R-:W-:Y:S01]  /*38570*/  STL [R1+0xf88], R90 ;  /* 0x000f885a01007387 */ /* 0x000fe20000100800 */
[----:B------:R-:W-:Y:S01]  /*38580*/  IMAD.X R87, R5, 0x1, R69, P5 ;  /* 0x0000000105577824 */ /* 0x000fe200028e0645 */
[C---:B------:R-:W-:Y:S01]  /*38590*/  IADD3 R84, P5, PT, R82.reuse, R3, RZ ;  /* 0x0000000352547210 */ /* 0x040fe20007fbe0ff */
[----:B------:R-:W-:Y:S01]  /*385a0*/  VIADD R5, R82, UR28 ;  /* 0x0000001c52057c36 */ /* 0x000fe20008000000 */
[----:B------:R-:W-:Y:S03]  /*385b0*/  STL [R1+0xf78], R91 ;  /* 0x000f785b01007387 */ /* 0x000fe60000100800 */
[----:B------:R-:W-:Y:S01]  /*385c0*/  IMAD.X R85, R4, 0x1, R2, P5 ;  /* 0x0000000104557824 */ /* 0x000fe200028e0602 */
[----:B------:R-:W-:Y:S01]  /*385d0*/  STL.64 [R1+0xf90], R88 ;  /* 0x000f905801007387 */ /* 0x000fe20000100a00 */
[----:B------:R-:W-:-:S03]  /*385e0*/  IADD3 R82, P5, PT, R82, R68, RZ ;  /* 0x0000004452527210 */ /* 0x000fc60007fbe0ff */
[----:B------:R1:W-:Y:S02]  /*385f0*/  STL [R1+0x468], R7 ;  /* 0x0004680701007387 */ /* 0x0003e40000100800 */
[----:B------:R-:W-:Y:S01]  /*38600*/  IMAD.X R83, R4, 0x1, R69, P5 ;  /* 0x0000000104537824 */ /* 0x000fe200028e0645 */
[----:B------:R-:W-:Y:S01]  /*38610*/  IADD3 R80, P5, PT, R5, R3, RZ ;  /* 0x0000000305507210 */ /* 0x000fe20007fbe0ff */
[----:B------:R2:W-:Y:S04]  /*38620*/  STL [R1+0x46c], R6 ;  /* 0x00046c0601007387 */ /* 0x0005e80000100800 */
[----:B------:R-:W-:Y:S01]  /*38630*/  STL [R1+0xfa0], R86 ;  /* 0x000fa05601007387 */ /* 0x000fe20000100800 */
[----:B-1----:R-:W-:-:S03]  /*38640*/  F2FP.SATFINITE.E5M2.F32.PACK_AB_MERGE_C R7, R19, R20, RZ ;  /* 0x000000141307723e */ /* 0x002fc600048060ff */
[----:B------:R-:W-:Y:S01]  /*38650*/  STL [R1+0xf74], R87 ;  /* 0x000f745701007387 */ /* 0x000fe20000100800 */
[----:B--2---:R-:W-:-:S03]  /*38660*/  F2FP.SATFINITE.E5M2.F32.PACK_AB_MERGE_C R6, R17, R18, RZ ;  /* 0x000000121106723e */ /* 0x004fc600048060ff */
[----:B------:R1:W-:Y:S04]  /*38670*/  STL [R1+0x470], R7 ;  /* 0x0004700701007387 */ /* 0x0003e80000100800 */
[----:B------:R2:W-:Y:S04]  /*38680*/  STL [R1+0x474], R6 ;  /* 0x0004740601007387 */ /* 0x0005e80000100800 */
[----:B------:R-:W-:Y:S01]  /*38690*/  STL [R1+0xfa4], R84 ;  /* 0x000fa45401007387 */ /* 0x000fe20000100800 */
[----:B-1----:R-:W-:-:S03]  /*386a0*/  F2FP.SATFINITE.E5M2.F32.PACK_AB_MERGE_C R7, R9, R14, RZ ;  /* 0x0000000e0907723e */ /* 0x002fc600048060ff */
[----:B------:R-:W-:Y:S01]  /*386b0*/  STL [R1+0xf70], R85 ;  /* 0x000f705501007387 */ /* 0x000fe20000100800 */
[----:B--2---:R-:W-:-:S03]  /*386c0*/  SHF.R.S32.HI R6, RZ, 0x1f, R5 ;  /* 0x0000001fff067819 */ /* 0x004fc60000011405 */
[----:B------:R-:W-:Y:S04]  /*386d0*/  STL [R1+0x478], R8 ;  /* 0x0004780801007387 */ /* 0x000fe80000100800 */
[----:B------:R-:W-:Y:S04]  /*386e0*/  STL [R1+0x47c], R7 ;  /* 0x00047c0701007387 */ /* 0x000fe80000100800 */
[----:B------:R-:W-:Y:S04]  /*386f0*/  STL.64 [R1+0x1100], R68 ;  /* 0x0011004401007387 */ /* 0x000fe80000100a00 */
[----:B----4-:R-:W-:Y:S04]  /*38700*/  STL.64 [R1+0x10f8], R64 ;  /* 0x0010f84001007387 */ /* 0x010fe80000100a00 */
        /* <DEDUP_REMOVED lines=12> */
[----:B------:R1:W-:Y:S04]  /*387d0*/  STL.64 [R1+0x1090], R10 ;  /* 0x0010900a01007387 */ /* 0x0003e80000100a00 */
[----:B------:R-:W-:Y:S01]  /*387e0*/  STL [R1+0xf6c], R83 ;  /* 0x000f6c5301007387 */ /* 0x000fe20000100800 */
[----:B-1----:R-:W1:Y:S03]  /*387f0*/  LDTM.x64 R8, tmem[UR10+0x40] ;  /* 0x0000400a000879ee */ /* 0x002e660008340000 */
[----:B-1----:R-:W-:Y:S04]  /*38800*/  STL.64 [R1+0x100], R8 ;  /* 0x0001000801007387 */ /* 0x002fe80000100a00 */
        /* <DEDUP_REMOVED lines=30> */
[----:B------:R-:W-:Y:S04]  /*389f0*/  STL.64 [R1+0x1f8], R70 ;  /* 0x0001f84601007387 */ /* 0x000fe80000100a00 */
[----:B-1----:R-:W2:Y:S04]  /*38a00*/  LDL.LU.64 R68, [R1+0x1100] ;  /* 0x0011000001447983 */ /* 0x002ea80000300a00 */
[----:B------:R-:W3:Y:S04]  /*38a10*/  LDL.LU.64 R64, [R1+0x10f8] ;  /* 0x0010f80001407983 */ /* 0x000ee80000300a00 */
[----:B------:R-:W4:Y:S04]  /*38a20*/  LDL.LU.64 R62, [R1+0x10f0] ;  /* 0x0010f000013e7983 */ /* 0x000f280000300a00 */
[----:B------:R-:W2:Y:S04]  /*38a30*/  LDL.LU.64 R60, [R1+0x10e8] ;  /* 0x0010e800013c7983 */ /* 0x000ea80000300a00 */
[----:B------:R-:W5:Y:S04]  /*38a40*/  LDL.LU.64 R58, [R1+0x10e0] ;  /* 0x0010e000013a7983 */ /* 0x000f680000300a00 */
        /* <DEDUP_REMOVED lines=10> */
[----:B------:R-:W5:Y:S04]  /*38af0*/  LDL R41, [R1+0x2d0] ;  /* 0x0002d00001297983 */ /* 0x000f680000100800 */
[----:B---3--:R-:W-:Y:S04]  /*38b00*/  STL.64 [R1+0x1088], R64 ;  /* 0x0010884001007387 */ /* 0x008fe80000100a00 */
[----:B----4-:R-:W-:Y:S04]  /*38b10*/  STL.64 [R1+0x1080], R62 ;  /* 0x0010803e01007387 */ /* 0x010fe80000100a00 */
[----:B--2---:R-:W-:Y:S04]  /*38b20*/  STL.64 [R1+0x1078], R60 ;  /* 0x0010783c01007387 */ /* 0x004fe80000100a00 */
[----:B-----5:R-:W-:Y:S04]  /*38b30*/  STL.64 [R1+0x1070], R58 ;  /* 0x0010703a01007387 */ /* 0x020fe80000100a00 */
[----:B------:R-:W-:Y:S04]  /*38b40*/  STL.64 [R1+0x1068], R56 ;  /* 0x0010683801007387 */ /* 0x000fe80000100a00 */
[----:B------:R-:W-:Y:S04]  /*38b50*/  STL.64 [R1+0x1060], R54 ;  /* 0x0010603601007387 */ /* 0x000fe80000100a00 */
[----:B------:R-:W-:Y:S04]  /*38b60*/  STL.64 [R1+0x1058], R52 ;  /* 0x0010583401007387 */ /* 0x000fe80000100a00 */
[----:B------:R-:W-:Y:S04]  /*38b70*/  STL.64 [R1+0x1050], R50 ;  /* 0x0010503201007387 */ /* 0x000fe80000100a00 */
[----:B------:R-:W-:Y:S04]  /*38b80*/  STL.64 [R1+0x1048], R48 ;  /* 0x0010483001007387 */ /* 0x000fe80000100a00 */
[----:B------:R-:W-:Y:S04]  /*38b90*/  STL.64 [R1+0x1040], R46 ;  /* 0x0010402e01007387 */ /* 0x000fe80000100a00 */
[----:B------:R-:W-:Y:S04]  /*38ba0*/  STL.64 [R1+0x1038], R42 ;  /* 0x0010382a01007387 */ /* 0x000fe80000100a00 */
[----:B------:R-:W-:Y:S04]  /*38bb0*/  STL [R1+0x1030], R41 ;  /* 0x0010302901007387 */ /* 0x000fe80000100800 */
[----:B------:R-:W-:Y:S04]  /*38bc0*/  STL.64 [R1+0x1028], R30 ;  /* 0x0010281e01007387 */ /* 0x000fe80000100a00 */
[----:B------:R-:W-:Y:S04]  /*38bd0*/  STL.64 [R1+0x1020], R12 ;  /* 0x0010200c01007387 */ /* 0x000fe80000100a00 */
[----:B------:R-:W-:Y:S04]  /*38be0*/  STL.64 [R1+0x1018], R10 ;  /* 0x0010180a01007387 */ /* 0x000fe80000100a00 */
[----:B------:R-:W-:Y:S04]  /*38bf0*/  STL [R1+0x1014], R6 ;  /* 0x0010140601007387 */ /* 0x000fe80000100800 */
[----:B------:R1:W-:Y:S02]  /*38c00*/  STL [R1+0x1010], R5 ;  /* 0x0010100501007387 */ /* 0x0003e40000100800 */
[----:B-1----:R-:W1:Y:S02]  /*38c10*/  LDTM.x64 R4, tmem[UR10+0x80] ;  /* 0x0000800a000479ee */ /* 0x002e640008340000 */
[----:B-1----:R-:W-:Y:S04]  /*38c20*/  STL [R1+0x4], R5 ;  /* 0x0000040501007387 */ /* 0x002fe80000100800 */
        /* <DEDUP_REMOVED lines=21> */
[----:B------:R-:W-:Y:S04]  /*38d80*/  STL.64 [R1+0xb0], R48 ;  /* 0x0000b03001007387 */ /* 0x000fe80000100a00 */
[----:B------:R-:W-:Y:S01]  /*38d90*/  STL.64 [R1+0xb8], R50 ;  /* 0x0000b83201007387 */ /* 0x000fe20000100a00 */
[----:B-1----:R-:W-:-:S03]  /*38da0*/  IMAD.MOV.U32 R45, RZ, RZ, R4 ;  /* 0x000000ffff2d7224 */ /* 0x002fc600078e0004 */
        /* <DEDUP_REMOVED lines=19> */
[----:B------:R-:W5:Y:S04]  /*38ee0*/  LDL.LU R41, [R1+0x1030] ;  /* 0x0010300001297983 */ /* 0x000f680000300800 */
[----:B------:R-:W5:Y:S04]  /*38ef0*/  LDL.LU.64 R30, [R1+0x1028] ;  /* 0x00102800011e7983 */ /* 0x000f680000300a00 */
[----:B------:R-:W5:Y:S04]  /*38f00*/  LDL.LU.64 R12, [R1+0x1020] ;  /* 0x00102000010c7983 */ /* 0x000f680000300a00 */
[----:B------:R-:W5:Y:S04]  /*38f10*/  LDL.LU.64 R10, [R1+0x1018] ;  /* 0x00101800010a7983 */ /* 0x000f680000300a00 */
        /* <DEDUP_REMOVED lines=30> */
[----:B------:R-:W5:Y:S01]  /*39100*/  LDL.LU R7, [R1+0x74] ;  /* 0x0000740001077983 */ /* 0x000f620000300800 */
[----:B--2---:R-:W-:-:S02]  /*39110*/  F2FP.SATFINITE.E5M2.F32.PACK_AB_MERGE_C R93, R64, R65, RZ ;  /* 0x00000041405d723e */ /* 0x004fc400048060ff */
[----:B---3--:R-:W-:Y:S02]  /*39120*/  F2FP.SATFINITE.E5M2.F32.PACK_AB_MERGE_C R89, R62, R63, RZ ;  /* 0x0000003f3e59723e */ /* 0x008fe400048060ff */
[----:B----4-:R-:W-:Y:S02]  /*39130*/  F2FP.SATFINITE.E5M2.F32.PACK_AB_MERGE_C R92, R60, R61, RZ ;  /* 0x0000003d3c5c723e */ /* 0x010fe400048060ff */
[----:B-----5:R-:W-:Y:S02]  /*39140*/  F2FP.SATFINITE.E5M2.F32.PACK_AB_MERGE_C R84, R55, R56, RZ ;  /* 0x000000383754723e */ /* 0x020fe400048060ff */
[----:B------:R-:W-:Y:S02]  /*39150*/  F2FP.SATFINITE.E5M2.F32.PACK_AB_MERGE_C R91, R53, R54, RZ ;  /* 0x00000036355b723e */ /* 0x000fe400048060ff */
[----:B------:R-:W-:Y:S02]  /*39160*/  F2FP.SATFINITE.E5M2.F32.PACK_AB_MERGE_C R88, R50, R59, RZ ;  /* 0x0000003b3258723e */ /* 0x000fe400048060ff */
[----:B------:R-:W-:Y:S01]  /*39170*/  F2FP.SATFINITE.E5M2.F32.PACK_AB_MERGE_C R85, R51, R52, RZ ;  /* 0x000000343355723e */ /* 0x000fe200048060ff */
[----:B------:R-:W-:Y:S01]  /*39180*/  IMAD.X R81, R6, 0x1, R2, P5 ;  /* 0x0000000106517824 */ /* 0x000fe200028e0602 */
[C---:B------:R-:W-:Y:S01]  /*39190*/  IADD3 R78, P5, PT, R5.reuse, R68, RZ ;  /* 0x00000044054e7210 */ /* 0x040fe20007fbe0ff */
[----:B------:R-:W-:-:S03]  /*391a0*/  VIADD R4, R5, UR28 ;  /* 0x0000001c05047c36 */ /* 0x000fc60008000000 */
[----:B------:R1:W-:Y:S01]  /*391b0*/  STL.64 [R1+0xf98], R80 ;  /* 0x000f985001007387 */ /* 0x0003e20000100a00 */
[----:B------:R-:W-:Y:S01]  /*391c0*/  IMAD.X R79, R6, 0x1, R69, P5 ;  /* 0x00000001064f7824 */ /* 0x000fe200028e0645 */
[----:B------:R-:W-:Y:S01]  /*391d0*/  SHF.R.S32.HI R5, RZ, 0x1f, R4 ;  /* 0x0000001fff057819 */ /* 0x000fe20000011404 */
[C---:B------:R-:W-:Y:S01]  /*391e0*/  VIADD R50, R4.reuse, UR28 ;  /* 0x0000001c04327c36 */ /* 0x040fe20008000000 */
[C---:B------:R-:W-:Y:S02]  /*391f0*/  IADD3 R76, P5, PT, R4.reuse, R3, RZ ;  /* 0x00000003044c7210 */ /* 0x040fe40007fbe0ff */
[----:B------:R-:W-:Y:S03]  /*39200*/  STL.64 [R1+0xfa8], R78 ;  /* 0x000fa84e01007387 */ /* 0x000fe60000100a00 */
[----:B------:R-:W-:Y:S01]  /*39210*/  IMAD.X R77, R5, 0x1, R2, P5 ;  /* 0x00000001054d7824 */ /* 0x000fe200028e0602 */
[----:B------:R-:W-:Y:S01]  /*39220*/  IADD3 R74, P5, PT, R4, R68, RZ ;  /* 0x00000044044a7210 */ /* 0x000fe20007fbe0ff */
[----:B------:R-:W-:Y:S01]  /*39230*/  STL [R1+0xfd8], R92 ;  /* 0x000fd85c01007387 */ /* 0x000fe20000100800 */
[----:B------:R-:W-:-:S02]  /*39240*/  SHF.R.S32.HI R4, RZ, 0x1f, R50 ;  /* 0x0000001fff047819 */ /* 0x000fc40000011432 */
[----:B-1----:R-:W-:Y:S01]  /*39250*/  F2FP.SATFINITE.E5M2.F32.PACK_AB_MERGE_C R81, R57, R58, RZ ;  /* 0x0000003a3951723e */ /* 0x002fe200048060ff */
[----:B------:R-:W-:Y:S01]  /*39260*/  IMAD.X R75, R5, 0x1, R69, P5 ;  /* 0x00000001054b7824 */ /* 0x000fe200028e0645 */
[----:B------:R-:W-:Y:S01]  /*39270*/  IADD3 R72, P5, PT, R50, R3, RZ ;  /* 0x0000000332487210 */ /* 0x000fe20007fbe0ff */
[----:B------:R-:W-:Y:S04]  /*39280*/  STL [R1+0xfec], R93 ;  /* 0x000fec5d01007387 */ /* 0x000fe80000100800 */
[----:B------:R-:W-:Y:S01]  /*39290*/  STL [R1+0xfcc], R88 ;  /* 0x000fcc5801007387 */ /* 0x000fe20000100800 */
[----:B------:R-:W-:Y:S01]  /*392a0*/  IMAD.X R73, R4, 0x1, R2, P5 ;  /* 0x0000000104497824 */ /* 0x000fe200028e0602 */
[----:B------:R-:W-:Y:S02]  /*392b0*/  IADD3 R70, P5, PT, R50, R68, RZ ;  /* 0x0000004432467210 */ /* 0x000fe40007fbe0ff */
[----:B------:R-:W-:Y:S04]  /*392c0*/  STL [R1+0xfe8], R89 ;  /* 0x000fe85901007387 */ /* 0x000fe80000100800 */
[----:B------:R1:W-:Y:S04]  /*392d0*/  STL [R1+0xf68], R77 ;  /* 0x000f684d01007387 */ /* 0x0003e80000100800 */
[----:B------:R-:W-:Y:S04]  /*392e0*/  STL [R1+0x200], R50 ;  /* 0x0002003201007387 */ /* 0x000fe80000100800 */
[----:B------:R-:W-:Y:S01]  /*392f0*/  STL [R1+0xfc8], R81 ;  /* 0x000fc85101007387 */ /* 0x000fe20000100800 */
[----:B-1----:R-:W-:-:S03]  /*39300*/  F2FP.SATFINITE.E5M2.F32.PACK_AB_MERGE_C R77, R48, R49, RZ ;  /* 0x00000031304d723e */ /* 0x002fc600048060ff */
[----:B------:R-:W-:Y:S04]  /*39310*/  STL [R1+0xf64], R75 ;  /* 0x000f644b01007387 */ /* 0x000fe80000100800 */
[----:B------:R-:W-:Y:S01]  /*39320*/  STL.64 [R1+0xfc0], R84 ;  /* 0x000fc05401007387 */ /* 0x000fe20000100a00 */
[----:B------:R-:W-:-:S03]  /*39330*/  IMAD.X R71, R4, 0x1, R69, P5 ;  /* 0x0000000104477824 */ /* 0x000fc600028e0645 */
[----:B------:R-:W-:Y:S04]  /*39340*/  STL.64 [R1+0xfb8], R72 ;  /* 0x000fb84801007387 */ /* 0x000fe80000100a00 */
[----:B------:R1:W-:Y:S04]  /*39350*/  STL.64 [R1+0xfb0], R2 ;  /* 0x000fb00201007387 */ /* 0x0003e80000100a00 */
[----:B------:R-:W-:Y:S04]  /*39360*/  STL.64 [R1+0xfd0], R76 ;  /* 0x000fd04c01007387 */ /* 0x000fe80000100a00 */
[----:B------:R-:W2:Y:S01]  /*39370*/  LDL.LU R92, [R1+0x468] ;  /* 0x00046800015c7983 */ /* 0x000ea20000300800 */
[----:B-1----:R-:W-:-:S05]  /*39380*/  F2FP.SATFINITE.E5M2.F32.PACK_AB_MERGE_C R2, R46, R47, RZ ;  /* 0x0000002f2e02723e */ /* 0x002fca00048060ff */
[----:B------:R-:W-:Y:S04]  /*39390*/  STL [R1+0x228], R2 ;  /* 0x0002280201007387 */ /* 0x000fe80000100800 */
[----:B------:R1:W-:Y:S04]  /*393a0*/  STL.64 [R1+0xff0], R70 ;  /* 0x000ff04601007387 */ /* 0x0003e80000100a00 */
[----:B------:R3:W-:Y:S01]  /*393b0*/  STL.64 [R1+0xfe0], R68 ;  /* 0x000fe04401007387 */ /* 0x0007e20000100a00 */
[----:B------:R-:W-:Y:S02]  /*393c0*/  F2FP.SATFINITE.E5M2.F32.PACK_AB_MERGE_C R84, R44, R45, RZ ;  /* 0x0000002d2c54723e */ /* 0x000fe400048060ff */
[----:B-1----:R-:W-:-:S02]  /*393d0*/  F2FP.SATFINITE.E5M2.F32.PACK_AB_MERGE_C R70, R35, R36, RZ ;  /* 0x000000242346723e */ /* 0x002fc400048060ff */
[----:B---3--:R-:W-:Y:S02]  /*393e0*/  F2FP.SATFINITE.E5M2.F32.PACK_AB_MERGE_C R69, R33, R34, RZ ;  /* 0x000000222145723e */ /* 0x008fe400048060ff */
[----:B------:R-:W-:Y:S01]  /*393f0*/  F2FP.SATFINITE.E5M2.F32.PACK_AB_MERGE_C R68, R29, R32, RZ ;  /* 0x000000201d44723e */ /* 0x000fe200048060ff */
[----:B------:R-:W-:Y:S01]  /*39400*/  STL [R1+0x1000], R70 ;  /* 0x0010004601007387 */ /* 0x000fe20000100800 */
[----:B------:R-:W-:Y:S01]  /*39410*/  ISETP.GE.AND P5, PT, R41, UR14, PT ;  /* 0x0000000e29007c0c */ /* 0x000fe2000bfa6270 */
[----:B------:R-:W-:Y:S01]  /*39420*/  IMAD.MOV.U32 R88, RZ, RZ, R42 ;  /* 0x000000ffff587224 */ /* 0x000fe200078e002a */
[----:B------:R-:W-:Y:S01]  /*39430*/  F2FP.SATFINITE.E5M2.F32.PACK_AB_MERGE_C R71, R39, R40, RZ ;  /* 0x000000282747723e */ /* 0x000fe200048060ff */
[----:B------:R1:W-:Y:S01]  /*39440*/  STL.64 [R1+0xff8], R68 ;  /* 0x000ff84401007387 */ /* 0x0003e20000100a00 */
[----:B------:R-:W-:Y:S01]  /*39450*/  IMAD.MOV.U32 R89, RZ, RZ, R43 ;  /* 0x000000ffff597224 */ /* 0x000fe200078e002b */
[----:B------:R-:W-:Y:S01]  /*39460*/  F2FP.SATFINITE.E5M2.F32.PACK_AB_MERGE_C R73, R37, R38, RZ ;  /* 0x000000262549723e */ /* 0x000fe200048060ff */
        /* <DEDUP_REMOVED lines=8> */
[----:B-1----:R-:W-:Y:S01]  /*394f0*/  IMAD.MOV.U32 R68, RZ, RZ, R30 ;  /* 0x000000ffff447224 */ /* 0x002fe200078e001e */
[----:B------:R-:W-:Y:S01]  /*39500*/  F2FP.SATFINITE.E5M2.F32.PACK_AB_MERGE_C R86, R19, R20, RZ ;  /* 0x000000141356723e */ /* 0x000fe200048060ff */
[----:B------:R-:W-:Y:S01]  /*39510*/  IMAD.MOV.U32 R69, RZ, RZ, R31 ;  /* 0x000000ffff457224 */ /* 0x000fe200078e001f */
[----:B------:R-:W-:-:S02]  /*39520*/  F2FP.SATFINITE.E5M2.F32.PACK_AB_MERGE_C R90, R17, R18, RZ ;  /* 0x00000012115a723e */ /* 0x000fc400048060ff */
[----:B------:R-:W-:Y:S02]  /*39530*/  F2FP.SATFINITE.E5M2.F32.PACK_AB_MERGE_C R87, R15, R16, RZ ;  /* 0x000000100f57723e */ /* 0x000fe400048060ff */
[----:B------:R-:W-:Y:S02]  /*39540*/  F2FP.SATFINITE.E5M2.F32.PACK_AB_MERGE_C R83, R9, R14, RZ ;  /* 0x0000000e0953723e */ /* 0x000fe400048060ff */
[----:B------:R-:W-:Y:S02]  /*39550*/  F2FP.SATFINITE.E5M2.F32.PACK_AB_MERGE_C R75, R7, R8, RZ ;  /* 0x00000008074b723e */ /* 0x000fe400048060ff */
[----:B------:R-:W1:Y:S01]  /*39560*/  LDTM.x64 R4, tmem[UR10+0xc0] ;  /* 0x0000c00a000479ee */ /* 0x000e620008340000 */
[----:B------:R3:W-:Y:S01]  /*39570*/  STL.64 [R1+0x1008], R72 ;  /* 0x0010084801007387 */ /* 0x0007e20000100a00 */
[C---:B------:R-:W-:Y:S01]  /*39580*/  ISETP.LT.AND P5, PT, R0.reuse, UR33, !P5 ;  /* 0x0000002100007c0c */ /* 0x040fe2000efa1270 */
[----:B------:R-:W-:Y:S01]  /*39590*/  NOP ;  /* 0x0000000000007918 */ /* 0x000fe20000000000 */
[----:B------:R-:W4:Y:S01]  /*395a0*/  LDCU.64 UR10, c[0x0][0x398] ;  /* 0x00007300ff0a77ac */ /* 0x000f220008000a00 */
[----:B---3--:R-:W3:Y:S04]  /*395b0*/  LDL.LU.64 R72, [R1+0x450] ;  /* 0x0004500001487983 */ /* 0x008ee80000300a00 */
[----:B------:R-:W5:Y:S04]  /*395c0*/  LDL.LU R79, [R1+0x46c] ;  /* 0x00046c00014f7983 */ /* 0x000f680000300800 */
[----:B-1----:R1:W-:Y:S04]  /*395d0*/  STL [R1+0xf60], R66 ;  /* 0x000f604201007387 */ /* 0x0023e80000100800 */
[----:B-1----:R-:W3:Y:S04]  /*395e0*/  LDL.LU R66, [R1+0x2d0] ;  /* 0x0002d00001427983 */ /* 0x002ee80000300800 */
[----:B------:R1:W-:Y:S04]  /*395f0*/  STL [R1+0xf5c], R67 ;  /* 0x000f5c4301007387 */ /* 0x0003e80000100800 */
[----:B-1----:R-:W0:Y:S04]  /*39600*/  LDL.LU R67, [R1+0x2d4] ;  /* 0x0002d40001437983 */ /* 0x002e280000300800 */
[----:B--2---:R1:W-:Y:S01]  /*39610*/  @P5 STG.E.U8 desc[UR20][R88.64], R92 ;  /* 0x0000005c58005986 */ /* 0x0043e2000c101114 */
[----:B------:R-:W-:Y:S01]  /*39620*/  ISETP.GE.AND P5, PT, R0, UR15, PT ;  /* 0x0000000f00007c0c */ /* 0x000fe2000bfa6270 */
[----:B------:R-:W2:Y:S02]  /*39630*/  LDCU.64 UR14, c[0x0][0x398] ;  /* 0x00007300ff0e77ac */ /* 0x000ea40008000a00 */
[----:B-1----:R-:W2:Y:S01]  /*39640*/  LDL.LU.64 R88, [R1+0x438] ;  /* 0x0004380001587983 */ /* 0x002ea20000300a00 */
[----:B0-----:R-:W-:Y:S01]  /*39650*/  ISETP.LT.AND P5, PT, R67, UR4, !P5 ;  /* 0x0000000443007c0c */ /* 0x001fe2000efa1270 */
[----:B------:R-:W0:-:S12]  /*39660*/  LDCU UR4, c[0x0][0x39c] ;  /* 0x00007380ff0477ac */ /* 0x000e180008000800 */
[----:B------:R1:W-:Y:S01]  /*39670*/  @P5 STG.E.U8 desc[UR20][R68.64], R84 ;  /* 0x0000005444005986 */ /* 0x0003e2000c101114 */
[----:B---3--:R-:W-:Y:S01]  /*39680*/  ISETP.LT.AND P5, PT, R66, UR6, !P0 ;  /* 0x0000000642007c0c */ /* 0x008fe2000c7a1270 */
[----:B------:R-:W3:Y:S01]  /*39690*/  LDCU UR6, c[0x0][0x398] ;  /* 0x00007300ff0677ac */ /* 0x000ee20008000800 */
[----:B-1----:R-:W-:Y:S02]  /*396a0*/  PRMT R68, R92, 0x9910, RZ ;  /* 0x000099105c447816 */ /* 0x002fe400000000ff */
[----:B------:R-:W3:Y:S02]  /*396b0*/  LDL.LU.64 R92, [R1+0x430] ;  /* 0x00043000015c7983 */ /* 0x000ee40000300a00 */
[----:B------:R-:W-:-:S07]  /*396c0*/  SHF.R.S32.HI R68, RZ, 0x8, R68 ;  /* 0x00000008ff447819 */ /* 0x000fce0000011444 */
[----:B------:R1:W-:Y:S04]  /*396d0*/  @P5 STG.E.U8 desc[UR20][R72.64], R68 ;  /* 0x0000004448005986 */ /* 0x0003e8000c101114 */
[----:B-1----:R-:W3:Y:S01]  /*396e0*/  LDL.LU.64 R72, [R1+0x428] ;  /* 0x0004280001487983 */ /* 0x002ee20000300a00 */
[----:B------:R-:W-:Y:S01]  /*396f0*/  VIADD R68, R0, 0x6 ;  /* 0x0000000600447836 */ /* 0x000fe20000000000 */
[----:B------:R-:W-:Y:S01]  /*39700*/  ISETP.LT.AND P0, PT, R67, UR12, !P0 ;  /* 0x0000000c43007c0c */ /* 0x000fe2000c701270 */
[----:B------:R-:W1:Y:S03]  /*39710*/  LDCU UR12, c[0x0][0x398] ;  /* 0x00007300ff0c77ac */ /* 0x000e660008000800 */
[----:B0-----:R-:W-:Y:S01]  /*39720*/  ISETP.GE.AND P5, PT, R68, UR4, PT ;  /* 0x0000000444007c0c */ /* 0x001fe2000bfa6270 */
[----:B------:R-:W0:Y:S01]  /*39730*/  LDCU UR4, c[0x0][0x39c] ;  /* 0x00007380ff0477ac */ /* 0x000e220008000800 */
[----:B------:R-:W-:-:S02]  /*39740*/  PRMT R68, R84, 0x9910, RZ ;  /* 0x0000991054447816 */ /* 0x000fc400000000ff */
[----:B-----5:R-:W-:Y:S01]  /*39750*/  PRMT R70, R79, 0x9910, RZ ;  /* 0x000099104f467816 */ /* 0x020fe200000000ff */
[----:B------:R-:W5:Y:S01]  /*39760*/  LDL.LU.64 R84, [R1+0x420] ;  /* 0x0004200001547983 */ /* 0x000f620000300a00 */
[----:B------:R-:W-:-:S05]  /*39770*/  SHF.R.S32.HI R68, RZ, 0x8, R68 ;  /* 0x00000008ff447819 */ /* 0x000fca0000011444 */
[----:B------:R0:W-:Y:S01]  /*39780*/  @P0 STG.E.U8 desc[UR20][R80.64], R68 ;  /* 0x0000004450000986 */ /* 0x0001e2000c101114 */
[----:B----4-:R-:W-:Y:S01]  /*39790*/  ISETP.LT.AND P0, PT, R66, UR10, !P3 ;  /* 0x0000000a42007c0c */ /* 0x010fe2000df01270 */
[----:B------:R-:W4:Y:S01]  /*397a0*/  LDCU UR10, c[0x0][0x398] ;  /* 0x00007300ff0a77ac */ /* 0x000f220008000800 */
[----:B------:R-:W-:Y:S02]  /*397b0*/  ISETP.LT.AND P3, PT, R67, UR16, !P3 ;  /* 0x0000001043007c0c */ /* 0x000fe4000df61270 */
[----:B------:R-:W-:Y:S01]  /*397c0*/  SHF.R.S32.HI R70, RZ, 0x8, R70 ;  /* 0x00000008ff467819 */ /* 0x000fe20000011446 */
[----:B------:R-:W1:Y:S01]  /*397d0*/  LDCU UR16, c[0x0][0x398] ;  /* 0x00007300ff1077ac */ /* 0x000e620008000800 */
[----:B0-----:R-:W-:Y:S01]  /*397e0*/  VIADD R68, R0, 0x7 ;  /* 0x0000000700447836 */ /* 0x001fe20000000000 */
[----:B------:R-:W5:Y:S06]  /*397f0*/  LDL.LU R80, [R1+0x470] ;  /* 0x0004700001507983 */ /* 0x000f6c0000300800 */
[----:B------:R0:W-:Y:S01]  /*39800*/  @P0 STG.E.U8 desc[UR20][R76.64], R79 ;  /* 0x0000004f4c000986 */ /* 0x0001e2000c101114 */
[----:B------:R-:W-:Y:S01]  /*39810*/  ISETP.GE.AND P0, PT, R68, UR4, PT ;  /* 0x0000000444007c0c */ /* 0x000fe2000bf06270 */
[----:B------:R-:W1:Y:S02]  /*39820*/  LDCU UR4, c[0x0][0x39c] ;  /* 0x00007380ff0477ac */ /* 0x000e640008000800 */
[----:B------:R-:W4:Y:S01]  /*39830*/  LDL.LU.64 R68, [R1+0x418] ;  /* 0x0004180001447983 */ /* 0x000f220000300a00 */
[----:B0-----:R-:W-:-:S04]  /*39840*/  PRMT R76, R71, 0x9910, RZ ;  /* 0x00009910474c7816 */ /* 0x001fc800000000ff */
[----:B------:R-:W-:Y:S01]  /*39850*/  SHF.R.S32.HI R76, RZ, 0x8, R76 ;  /* 0x00000008ff4c7819 */ /* 0x000fe2000001144c */
[----:B--2---:R0:W-:Y:S01]  /*39860*/  @P3 STG.E.U8 desc[UR20][R88.64], R71 ;  /* 0x0000004758003986 */ /* 0x0041e2000c101114 */
[----:B------:R-:W-:Y:S01]  /*39870*/  ISETP.LT.AND P3, PT, R66, UR14, !P4 ;  /* 0x0000000e42007c0c */ /* 0x000fe2000e761270 */
[C---:B------:R-:W-:Y:S01]  /*39880*/  VIADD R79, R0.reuse, 0x9 ;  /* 0x00000009004f7836 */ /* 0x040fe20000000000 */
[----:B------:R-:W-:Y:S01]  /*39890*/  ISETP.LT.AND P4, PT, R67, UR22, !P4 ;  /* 0x0000001643007c0c */ /* 0x000fe2000e781270 */
[----:B------:R-:W2:Y:S01]  /*398a0*/  LDCU UR14, c[0x0][0x398] ;  /* 0x00007300ff0e77ac */ /* 0x000ea20008000800 */
[----:B0-----:R-:W2:Y:S09]  /*398b0*/  LDL.LU.64 R88, [R1+0x410] ;  /* 0x0004100001587983 */ /* 0x001eb20000300a00 */
[----:B---3--:R0:W-:Y:S02]  /*398c0*/  @P3 STG.E.U8 desc[UR20][R92.64], R70 ;  /* 0x000000465c003986 */ /* 0x0081e4000c101114 */
[----:B0-----:R-:W-:-:S05]  /*398d0*/  VIADD R70, R0, 0x8 ;  /* 0x0000000800467836 */ /* 0x001fca0000000000 */
[----:B-1----:R-:W-:Y:S01]  /*398e0*/  ISETP.GE.AND P3, PT, R70, UR4, PT ;  /* 0x0000000446007c0c */ /* 0x002fe2000bf66270 */
[----:B------:R-:W0:Y:S01]  /*398f0*/  LDCU UR4, c[0x0][0x39c] ;  /* 0x00007380ff0477ac */ /* 0x000e220008000800 */
[----:B------:R-:W3:Y:S04]  /*39900*/  LDL.LU.64 R70, [R1+0x408] ;  /* 0x0004080001467983 */ /* 0x000ee80000300a00 */
[----:B------:R-:W2:Y:S04]  /*39910*/  LDL.LU R92, [R1+0x474] ;  /* 0x00047400015c7983 */ /* 0x000ea80000300800 */
[----:B------:R1:W-:Y:S04]  /*39920*/  @P4 STG.E.U8 desc[UR20][R72.64], R76 ;  /* 0x0000004c48004986 */ /* 0x0003e8000c101114 */
[----:B-1----:R-:W4:Y:S01]  /*39930*/  LDL.LU.64 R72, [R1+0x1008] ;  /* 0x0010080001487983 */ /* 0x002f220000300a00 */
[C---:B------:R-:W-:Y:S01]  /*39940*/  ISETP.LT.AND P4, PT, R66.reuse, UR18, !P6 ;  /* 0x0000001242007c0c */ /* 0x040fe2000f781270 */
[----:B------:R-:W1:Y:S01]  /*39950*/  LDCU UR18, c[0x0][0x398] ;  /* 0x00007300ff1277ac */ /* 0x000e620008000800 */
[----:B------:R-:W-:Y:S01]  /*39960*/  ISETP.LT.AND P6, PT, R67, UR26, !P6 ;  /* 0x0000001a43007c0c */ /* 0x000fe2000f7c1270 */
[----:B------:R-:W2:Y:S10]  /*39970*/  LDL.LU.64 R76, [R1+0x400] ;  /* 0x00040000014c7983 */ /* 0x000eb40000300a00 */
[----:B-----5:R5:W-:Y:S01]  /*39980*/  @P4 STG.E.U8 desc[UR20][R84.64], R80 ;  /* 0x0000005054004986 */ /* 0x020be2000c101114 */
[----:B0-----:R-:W-:Y:S01]  /*39990*/  ISETP.GE.AND P4, PT, R79, UR4, PT ;  /* 0x000000044f007c0c */ /* 0x001fe2000bf86270 */
[----:B------:R-:W0:Y:S02]  /*399a0*/  LDCU UR4, c[0x0][0x39c] ;  /* 0x00007380ff0477ac */ /* 0x000e240008000800 */
[----:B-----5:R-:W5:Y:S04]  /*399b0*/  LDL.LU.64 R84, [R1+0x3f8] ;  /* 0x0003f80001547983 */ /* 0x020f680000300a00 */
[----:B----4-:R4:W-:Y:S01]  /*399c0*/  @P6 STG.E.U8 desc[UR20][R68.64], R73 ;  /* 0x0000004944006986 */ /* 0x0109e2000c101114 */
[----:B------:R-:W-:-:S02]  /*399d0*/  ISETP.LT.AND P6, PT, R66, UR24, !P2 ;  /* 0x0000001842007c0c */ /* 0x000fc4000d7c1270 */
[----:B------:R-:W-:Y:S02]  /*399e0*/  ISETP.LT.AND P2, PT, R67, UR30, !P2 ;  /* 0x0000001e43007c0c */ /* 0x000fe4000d741270 */
[----:B----4-:R-:W-:Y:S02]  /*399f0*/  PRMT R68, R80, 0x9910, RZ ;  /* 0x0000991050447816 */ /* 0x010fe400000000ff */
[----:B------:R-:W4:Y:S02]  /*39a00*/  LDL.LU.64 R80, [R1+0x3f0] ;  /* 0x0003f00001507983 */ /* 0x000f240000300a00 */
[----:B------:R-:W-:Y:S01]  /*39a10*/  SHF.R.S32.HI R69, RZ, 0x8, R68 ;  /* 0x00000008ff457819 */ /* 0x000fe20000011444 */
[----:B------:R-:W-:-:S04]  /*39a20*/  VIADD R68, R0, 0xa ;  /* 0x0000000a00447836 */ /* 0x000fc80000000000 */
[----:B--2---:R2:W-:Y:S01]  /*39a30*/  @P6 STG.E.U8 desc[UR20][R88.64], R69 ;  /* 0x0000004558006986 */ /* 0x0045e2000c101114 */
[----:B0-----:R-:W-:Y:S01]  /*39a40*/  ISETP.GE.AND P6, PT, R68, UR4, PT ;  /* 0x0000000444007c0c */ /* 0x001fe2000bfc6270 */
[----:B------:R-:W0:Y:S01]  /*39a50*/  LDCU UR4, c[0x0][0x39c] ;  /* 0x00007380ff0477ac */ /* 0x000e220008000800 */
[----:B------:R-:W-:-:S04]  /*39a60*/  PRMT R68, R73, 0x9910, RZ ;  /* 0x0000991049447816 */ /* 0x000fc800000000ff */
[----:B------:R-:W-:Y:S01]  /*39a70*/  SHF.R.S32.HI R68, RZ, 0x8, R68 ;  /* 0x00000008ff447819 */ /* 0x000fe20000011444 */
[----:B--2---:R-:W2:Y:S04]  /*39a80*/  LDL.LU.64 R88, [R1+0x3e8] ;  /* 0x0003e80001587983 */ /* 0x004ea80000300a00 */
[----:B---3--:R3:W-:Y:S04]  /*39a90*/  @P2 STG.E.U8 desc[UR20][R70.64], R68 ;  /* 0x0000004446002986 */ /* 0x0087e8000c101114 */
[----:B---3--:R-:W5:Y:S04]  /*39aa0*/  LDL.LU R70, [R1+0x1000] ;  /* 0x0010000001467983 */ /* 0x008f680000300800 */
[----:B------:R-:W3:Y:S04]  /*39ab0*/  LDL.LU.64 R68, [R1+0x3e0] ;  /* 0x0003e00001447983 */ /* 0x000ee80000300a00 */
[----:B------:R-:W3:Y:S01]  /*39ac0*/  LDL.LU R79, [R1+0x478] ;  /* 0x00047800014f7983 */ /* 0x000ee20000300800 */
[----:B------:R-:W-:Y:S01]  /*39ad0*/  ISETP.LT.AND P2, PT, R66, UR32, !P5 ;  /* 0x0000002042007c0c */ /* 0x000fe2000ef41270 */
[----:B------:R-:W-:-:S12]  /*39ae0*/  VIADD R71, R0, 0xb ;  /* 0x0000000b00477836 */ /* 0x000fd80000000000 */
[----:B------:R1:W-:Y:S01]  /*39af0*/  @P2 STG.E.U8 desc[UR20][R76.64], R92 ;  /* 0x0000005c4c002986 */ /* 0x0003e2000c101114 */
[----:B0-----:R-:W-:Y:S01]  /*39b00*/  ISETP.GE.AND P2, PT, R71, UR4, PT ;  /* 0x0000000447007c0c */ /* 0x001fe2000bf46270 */
[----:B------:R-:W0:Y:S02]  /*39b10*/  LDCU UR4, c[0x0][0x398] ;  /* 0x00007300ff0477ac */ /* 0x000e240008000800 */
[----:B-1----:R-:W2:Y:S01]  /*39b20*/  LDL.LU.64 R76, [R1+0x3d8] ;  /* 0x0003d800014c7983 */ /* 0x002ea20000300a00 */
[----:B0-----:R-:W-:Y:S01]  /*39b30*/  ISETP.LT.AND P5, PT, R67, UR4, !P5 ;  /* 0x0000000443007c0c */ /* 0x001fe2000efa1270 */
[----:B------:R-:W0:Y:S01]  /*39b40*/  LDCU UR4, c[0x0][0x39c] ;  /* 0x00007380ff0477ac */ /* 0x000e220008000800 */
[----:B------:R-:W-:Y:S02]  /*39b50*/  PRMT R71, R92, 0x9910, RZ ;  /* 0x000099105c477816 */ /* 0x000fe400000000ff */
[----:B------:R-:W2:Y:S02]  /*39b60*/  LDL.LU.64 R92, [R1+0x3d0] ;  /* 0x0003d000015c7983 */ /* 0x000ea40000300a00 */
[----:B------:R-:W-:Y:S01]  /*39b70*/  SHF.R.S32.HI R73, RZ, 0x8, R71 ;  /* 0x00000008ff497819 */ /* 0x000fe20000011447 */
[----:B------:R-:W-:-:S06]  /*39b80*/  VIADD R71, R0, 0xc ;  /* 0x0000000c00477836 */ /* 0x000fcc0000000000 */
[----:B-----5:R1:W-:Y:S01]  /*39b90*/  @P5 STG.E.U8 desc[UR20][R84.64], R70 ;  /* 0x0000004654005986 */ /* 0x0203e2000c101114 */
[----:B------:R-:W-:Y:S01]  /*39ba0*/  ISETP.LT.AND P5, PT, R66, UR6, !P0 ;  /* 0x0000000642007c0c */ /* 0x000fe2000c7a1270 */
[----:B------:R-:W5:Y:S01]  /*39bb0*/  LDCU UR6, c[0x0][0x398] ;  /* 0x00007300ff0677ac */ /* 0x000f620008000800 */
[----:B-1----:R-:W-:Y:S01]  /*39bc0*/  PRMT R70, R70, 0x9910, RZ ;  /* 0x0000991046467816 */ /* 0x002fe200000000ff */
[----:B------:R-:W3:Y:S10]  /*39bd0*/  LDL.LU.64 R84, [R1+0x3c8] ;  /* 0x0003c80001547983 */ /* 0x000ef40000300a00 */
[----:B----4-:R1:W-:Y:S01]  /*39be0*/  @P5 STG.E.U8 desc[UR20][R80.64], R73 ;  /* 0x0000004950005986 */ /* 0x0103e2000c101114 */
[----:B0-----:R-:W-:Y:S01]  /*39bf0*/  ISETP.GE.AND P5, PT, R71, UR4, PT ;  /* 0x0000000447007c0c */ /* 0x001fe2000bfa6270 */
[----:B------:R-:W0:Y:S01]  /*39c00*/  LDCU UR4, c[0x0][0x398] ;  /* 0x00007300ff0477ac */ /* 0x000e220008000800 */
[----:B------:R-:W-:Y:S01]  /*39c10*/  SHF.R.S32.HI R70, RZ, 0x8, R70 ;  /* 0x00000008ff467819 */ /* 0x000fe20000011446 */
[----:B-1----:R-:W4:Y:S01]  /*39c20*/  LDL.LU R80, [R1+0x47c] ;  /* 0x00047c0001507983 */ /* 0x002f220000300800 */
[----:B0-----:R-:W-:Y:S01]  /*39c30*/  ISETP.LT.AND P0, PT, R67, UR4, !P0 ;  /* 0x0000000443007c0c */ /* 0x001fe2000c701270 */
[----:B------:R-:W0:-:S12]  /*39c40*/  LDCU UR4, c[0x0][0x39c] ;  /* 0x00007380ff0477ac */ /* 0x000e180008000800 */
[----:B--2---:R1:W-:Y:S01]  /*39c50*/  @P0 STG.E.U8 desc[UR20][R88.64], R70 ;  /* 0x0000004658000986 */ /* 0x0043e2000c101114 */
[----:B-----5:R-:W-:Y:S01]  /*39c60*/  ISETP.LT.AND P0, PT, R66, UR6, !P3 ;  /* 0x0000000642007c0c */ /* 0x020fe2000df01270 */
[----:B------:R-:W2:Y:S02]  /*39c70*/  LDCU UR6, c[0x0][0x398] ;  /* 0x00007300ff0677ac */ /* 0x000ea40008000800 */
[----:B-1----:R-:W4:Y:S10]  /*39c80*/  LDL.LU.64 R88, [R1+0x3c0] ;  /* 0x0003c00001587983 */ /* 0x002f340000300a00 */
[----:B---3--:R1:W-:Y:S04]  /*39c90*/  @P0 STG.E.U8 desc[UR20][R68.64], R79 ;  /* 0x0000004f44000986 */ /* 0x0083e8000c101114 */
[----:B-1----:R-:W3:Y:S01]  /*39ca0*/  LDL.LU.64 R68, [R1+0xff8] ;  /* 0x000ff80001447983 */ /* 0x002ee20000300a00 */
[----:B------:R-:W-:-:S05]  /*39cb0*/  VIADD R70, R0, 0xd ;  /* 0x0000000d00467836 */ /* 0x000fca0000000000 */
[----:B0-----:R-:W-:Y:S01]  /*39cc0*/  ISETP.GE.AND P0, PT, R70, UR4, PT ;  /* 0x0000000446007c0c */ /* 0x001fe2000bf06270 */
[----:B------:R-:W0:Y:S01]  /*39cd0*/  LDCU UR4, c[0x0][0x398] ;  /* 0x00007300ff0477ac */ /* 0x000e220008000800 */
[----:B------:R-:W5:Y:S01]  /*39ce0*/  LDL.LU.64 R70, [R1+0x3b8] ;  /* 0x0003b80001467983 */ /* 0x000f620000300a00 */
[----:B0-----:R-:W-:Y:S01]  /*39cf0*/  ISETP.LT.AND P3, PT, R67, UR4, !P3 ;  /* 0x0000000443007c0c */ /* 0x001fe2000df61270 */
[----:B------:R-:W0:Y:S01]  /*39d00*/  LDCU UR4, c[0x0][0x39c] ;  /* 0x00007380ff0477ac */ /* 0x000e220008000800 */
[----:B------:R-:W-:-:S04]  /*39d10*/  PRMT R73, R79, 0x9910, RZ ;  /* 0x000099104f497816 */ /* 0x000fc800000000ff */
[----:B------:R-:W-:Y:S01]  /*39d20*/  SHF.R.S32.HI R79, RZ, 0x8, R73 ;  /* 0x00000008ff4f7819 */ /* 0x000fe20000011449 */
[----:B------:R-:W-:-:S06]  /*39d30*/  VIADD R73, R0, 0xe ;  /* 0x0000000e00497836 */ /* 0x000fcc0000000000 */
[----:B---3--:R1:W-:Y:S04]  /*39d40*/  @P3 STG.E.U8 desc[UR20][R76.64], R69 ;  /* 0x000000454c003986 */ /* 0x0083e8000c101114 */
[----:B-1----:R-:W3:Y:S01]  /*39d50*/  LDL.LU.64 R76, [R1+0x3b0] ;  /* 0x0003b000014c7983 */ /* 0x002ee20000300a00 */
[----:B--2---:R-:W-:Y:S01]  /*39d60*/  ISETP.LT.AND P3, PT, R66, UR6, !P4 ;  /* 0x0000000642007c0c */ /* 0x004fe2000e761270 */
[----:B------:R-:W1:-:S12]  /*39d70*/  LDCU UR6, c[0x0][0x398] ;  /* 0x00007300ff0677ac */ /* 0x000e580008000800 */
[----:B------:R2:W-:Y:S04]  /*39d80*/  @P3 STG.E.U8 desc[UR20][R92.64], R79 ;  /* 0x0000004f5c003986 */ /* 0x0005e8000c101114 */
[----:B--2---:R-:W2:Y:S01]  /*39d90*/  LDL.LU.64 R92, [R1+0x3a8] ;  /* 0x0003a800015c7983 */ /* 0x004ea20000300a00 */
[----:B0-----:R-:W-:Y:S01]  /*39da0*/  ISETP.GE.AND P3, PT, R73, UR4, PT ;  /* 0x0000000449007c0c */ /* 0x001fe2000bf66270 */
[----:B------:R-:W0:Y:S01]  /*39db0*/  LDCU UR4, c[0x0][0x398] ;  /* 0x00007300ff0477ac */ /* 0x000e220008000800 */
[----:B------:R-:W-:-:S04]  /*39dc0*/  PRMT R69, R69, 0x9910, RZ ;  /* 0x0000991045457816 */ /* 0x000fc800000000ff */
[----:B------:R-:W-:Y:S02]  /*39dd0*/  SHF.R.S32.HI R69, RZ, 0x8, R69 ;  /* 0x00000008ff457819 */ /* 0x000fe40000011445 */
[----:B0-----:R-:W-:Y:S01]  /*39de0*/  ISETP.LT.AND P4, PT, R67, UR4, !P4 ;  /* 0x0000000443007c0c */ /* 0x001fe2000e781270 */
[----:B------:R-:W0:-:S12]  /*39df0*/  LDCU UR4, c[0x0][0x39c] ;  /* 0x00007380ff0477ac */ /* 0x000e180008000800 */
[----:B------:R0:W-:Y:S01]  /*39e00*/  @P4 STG.E.U8 desc[UR20][R84.64], R69 ;  /* 0x0000004554004986 */ /* 0x0001e2000c101114 */
[----:B-1----:R-:W-:Y:S01]  /*39e10*/  ISETP.LT.AND P4, PT, R66, UR6, !P6 ;  /* 0x0000000642007c0c */ /* 0x002fe2000f781270 */
[----:B------:R-:W1:Y:S01]  /*39e20*/  LDCU UR6, c[0x0][0x398] ;  /* 0x00007300ff0677ac */ /* 0x000e620008000800 */
[----:B0-----:R-:W-:Y:S01]  /*39e30*/  VIADD R69, R0, 0xf ;  /* 0x0000000f00457836 */ /* 0x001fe20000000000 */
[----:B------:R-:W2:Y:S10]  /*39e40*/  LDL.LU.64 R84, [R1+0x3a0] ;  /* 0x0003a00001547983 */ /* 0x000eb40000300a00 */
[----:B----4-:R0:W-:Y:S01]  /*39e50*/  @P4 STG.E.U8 desc[UR20][R88.64], R80 ;  /* 0x0000005058004986 */ /* 0x0101e2000c101114 */
[----:B------:R-:W-:Y:S01]  /*39e60*/  ISETP.GE.AND P4, PT, R69, UR4, PT ;  /* 0x0000000445007c0c */ /* 0x000fe2000bf86270 */
[----:B------:R-:W4:Y:S02]  /*39e70*/  LDCU UR4, c[0x0][0x398] ;  /* 0x00007300ff0477ac */ /* 0x000f240008000800 */
[----:B0-----:R-:W2:Y:S01]  /*39e80*/  LDL.LU.64 R88, [R1+0x398] ;  /* 0x0003980001587983 */ /* 0x001ea20000300a00 */
[----:B----4-:R-:W-:Y:S01]  /*39e90*/  ISETP.LT.AND P6, PT, R67, UR4, !P6 ;  /* 0x0000000443007c0c */ /* 0x010fe2000f7c1270 */
[----:B------:R-:W0:Y:S01]  /*39ea0*/  LDCU UR4, c[0x0][0x39c] ;  /* 0x00007380ff0477ac */ /* 0x000e220008000800 */
[----:B------:R-:W-:-:S11]  /*39eb0*/  PRMT R69, R80, 0x9910, RZ ;  /* 0x0000991050457816 */ /* 0x000fd600000000ff */
[----:B-----5:R4:W-:Y:S01]  /*39ec0*/  @P6 STG.E.U8 desc[UR20][R70.64], R68 ;  /* 0x0000004446006986 */ /* 0x0209e2000c101114 */
[----:B-1----:R-:W-:Y:S01]  /*39ed0*/  ISETP.LT.AND P6, PT, R66, UR6, !P2 ;  /* 0x0000000642007c0c */ /* 0x002fe2000d7c1270 */
[----:B------:R-:W1:Y:S01]  /*39ee0*/  LDCU UR6, c[0x0][0x398] ;  /* 0x00007300ff0677ac */ /* 0x000e620008000800 */
[----:B------:R-:W-:Y:S01]  /*39ef0*/  SHF.R.S32.HI R73, RZ, 0x8, R69 ;  /* 0x00000008ff497819 */ /* 0x000fe20000011445 */
[----:B------:R-:W-:Y:S01]  /*39f00*/  VIADD R69, R0, 0x10 ;  /* 0x0000001000457836 */ /* 0x000fe20000000000 */
[----:B----4-:R-:W-:Y:S01]  /*39f10*/  PRMT R68, R68, 0x9910, RZ ;  /* 0x0000991044447816 */ /* 0x010fe200000000ff */
[----:B------:R-:W4:Y:S03]  /*39f20*/  LDL.LU.64 R70, [R1+0xff0] ;  /* 0x000ff00001467983 */ /* 0x000f260000300a00 */
[----:B------:R-:W-:Y:S01]  /*39f30*/  SHF.R.S32.HI R68, RZ, 0x8, R68 ;  /* 0x00000008ff447819 */ /* 0x000fe20000011444 */
[----:B------:R-:W5:Y:S04]  /*39f40*/  LDL.LU.64 R80, [R1+0x390] ;  /* 0x0003900001507983 */ /* 0x000f680000300a00 */
[----:B---3--:R3:W-:Y:S01]  /*39f50*/  @P6 STG.E.U8 desc[UR20][R76.64], R73 ;  /* 0x000000494c006986 */ /* 0x0087e2000c101114 */
[----:B0-----:R-:W-:Y:S01]  /*39f60*/  ISETP.GE.AND P6, PT, R69, UR4, PT ;  /* 0x0000000445007c0c */ /* 0x001fe2000bfc6270 */
[----:B------:R-:W0:Y:S02]  /*39f70*/  LDCU UR4, c[0x0][0x398] ;  /* 0x00007300ff0477ac */ /* 0x000e240008000800 */
[----:B---3--:R-:W3:Y:S01]  /*39f80*/  LDL.LU.64 R76, [R1+0x388] ;  /* 0x00038800014c7983 */ /* 0x008ee20000300a00 */
[----:B0-----:R-:W-:Y:S01]  /*39f90*/  ISETP.LT.AND P2, PT, R67, UR4, !P2 ;  /* 0x0000000443007c0c */ /* 0x001fe2000d741270 */
[----:B------:R-:W0:-:S12]  /*39fa0*/  LDCU UR4, c[0x0][0x39c] ;  /* 0x00007380ff0477ac */ /* 0x000e180008000800 */
[----:B--2---:R2:W-:Y:S04]  /*39fb0*/  @P2 STG.E.U8 desc[UR20][R92.64], R68 ;  /* 0x000000445c002986 */ /* 0x0045e8000c101114 */
[----:B--2---:R-:W2:Y:S01]  /*39fc0*/  LDL.LU R93, [R1+0xfec] ;  /* 0x000fec00015d7983 */ /* 0x004ea20000300800 */
[----:B-1----:R-:W-:Y:S01]  /*39fd0*/  ISETP.LT.AND P2, PT, R66, UR6, !P5 ;  /* 0x0000000642007c0c */ /* 0x002fe2000ef41270 */
[----:B------:R-:W-:Y:S01]  /*39fe0*/  VIADD R73, R0, 0x11 ;  /* 0x0000001100497836 */ /* 0x000fe20000000000 */
[----:B------:R-:W1:Y:S01]  /*39ff0*/  LDCU UR6, c[0x0][0x398] ;  /* 0x00007300ff0677ac */ /* 0x000e620008000800 */
[----:B------:R-:W3:Y:S10]  /*3a000*/  LDL.LU.64 R68, [R1+0x380] ;  /* 0x0003800001447983 */ /* 0x000ef40000300a00 */
[----:B--2---:R2:W-:Y:S01]  /*3a010*/  @P2 STG.E.U8 desc[UR20][R84.64], R93 ;  /* 0x0000005d54002986 */ /* 0x0045e2000c101114 */
[----:B0-----:R-:W-:Y:S01]  /*3a020*/  ISETP.GE.AND P2, PT, R73, UR4, PT ;  /* 0x0000000449007c0c */ /* 0x001fe2000bf46270 */
[----:B------:R-:W0:Y:S02]  /*3a030*/  LDCU UR4, c[0x0][0x398] ;  /* 0x00007300ff0477ac */ /* 0x000e240008000800 */
[----:B--2---:R-:W2:Y:S01]  /*3a040*/  LDL.LU.64 R84, [R1+0x378] ;  /* 0x0003780001547983 */ /* 0x004ea20000300a00 */
[----:B0-----:R-:W-:Y:S01]  /*3a050*/  ISETP.LT.AND P5, PT, R67, UR4, !P5 ;  /* 0x0000000443007c0c */ /* 0x001fe2000efa1270 */
[----:B------:R-:W0:-:S12]  /*3a060*/  LDCU UR4, c[0x0][0x39c] ;  /* 0x00007380ff0477ac */ /* 0x000e180008000800 */
[----:B------:R0:W-:Y:S04]  /*3a070*/  @P5 STG.E.U8 desc[UR20][R88.64], R72 ;  /* 0x0000004858005986 */ /* 0x0001e8000c101114 */
[----:B0-----:R-:W2:Y:S01]  /*3a080*/  LDL.LU R89, [R1+0xfe8] ;  /* 0x000fe80001597983 */ /* 0x001ea20000300800 */
[----:B------:R-:W-:-:S03]  /*3a090*/  PRMT R73, R93, 0x9910, RZ ;  /* 0x000099105d497816 */ /* 0x000fc600000000ff */
[----:B------:R-:W4:Y:S01]  /*3a0a0*/  LDL.LU.64 R92, [R1+0x370] ;  /* 0x00037000015c7983 */ /* 0x000f220000300a00 */
[----:B-1----:R-:W-:Y:S01]  /*3a0b0*/  ISETP.LT.AND P5, PT, R66, UR6, !P0 ;  /* 0x0000000642007c0c */ /* 0x002fe2000c7a1270 */
[----:B------:R-:W0:Y:S01]  /*3a0c0*/  LDCU UR6, c[0x0][0x398] ;  /* 0x00007300ff0677ac */ /* 0x000e220008000800 */
[----:B------:R-:W-:Y:S01]  /*3a0d0*/  SHF.R.S32.HI R79, RZ, 0x8, R73 ;  /* 0x00000008ff4f7819 */ /* 0x000fe20000011449 */
[----:B------:R-:W-:-:S10]  /*3a0e0*/  VIADD R73, R0, 0x12 ;  /* 0x0000001200497836 */ /* 0x000fd40000000000 */
[----:B-----5:R1:W-:Y:S01]  /*3a0f0*/  @P5 STG.E.U8 desc[UR20][R80.64], R79 ;  /* 0x0000004f50005986 */ /* 0x0203e2000c101114 */
[----:B------:R-:W-:Y:S01]  /*3a100*/  ISETP.GE.AND P5, PT, R73, UR4, PT ;  /* 0x0000000449007c0c */ /* 0x000fe2000bfa6270 */
[----:B------:R-:W5:Y:S01]  /*3a110*/  LDCU UR4, c[0x0][0x398] ;  /* 0x00007300ff0477ac */ /* 0x000f620008000800 */
[----:B------:R-:W-:-:S04]  /*3a120*/  PRMT R72, R72, 0x9910, RZ ;  /* 0x0000991048487816 */ /* 0x000fc800000000ff */
[----:B------:R-:W-:Y:S01]  /*3a130*/  SHF.R.S32.HI R72, RZ, 0x8, R72 ;  /* 0x00000008ff487819 */ /* 0x000fe20000011448 */
[----:B-1----:R-:W4:Y:S01]  /*3a140*/  LDL.LU.64 R80, [R1+0x368] ;  /* 0x0003680001507983 */ /* 0x002f220000300a00 */
[----:B-----5:R-:W-:Y:S01]  /*3a150*/  ISETP.LT.AND P0, PT, R67, UR4, !P0 ;  /* 0x0000000443007c0c */ /* 0x020fe2000c701270 */
[----:B------:R-:W1:-:S12]  /*3a160*/  LDCU UR4, c[0x0][0x39c] ;  /* 0x00007380ff0477ac */ /* 0x000e580008000800 */
[----:B---3--:R3:W-:Y:S01]  /*3a170*/  @P0 STG.E.U8 desc[UR20][R76.64], R72 ;  /* 0x000000484c000986 */ /* 0x0087e2000c101114 */
[----:B0-----:R-:W-:Y:S01]  /*3a180*/  ISETP.LT.AND P0, PT, R66, UR6, !P3 ;  /* 0x0000000642007c0c */ /* 0x001fe2000df01270 */
[----:B------:R-:W0:Y:S01]  /*3a190*/  LDCU UR6, c[0x0][0x398] ;  /* 0x00007300ff0677ac */ /* 0x000e220008000800 */
[----:B---3--:R-:W-:Y:S01]  /*3a1a0*/  VIADD R72, R0, 0x13 ;  /* 0x0000001300487836 */ /* 0x008fe20000000000 */
[----:B------:R-:W3:Y:S10]  /*3a1b0*/  LDL.LU.64 R76, [R1+0x360] ;  /* 0x00036000014c7983 */ /* 0x000ef40000300a00 */
[----:B--2---:R2:W-:Y:S01]  /*3a1c0*/  @P0 STG.E.U8 desc[UR20][R68.64], R89 ;  /* 0x0000005944000986 */ /* 0x0045e2000c101114 */
[----:B-1----:R-:W-:Y:S01]  /*3a1d0*/  ISETP.GE.AND P0, PT, R72, UR4, PT ;  /* 0x0000000448007c0c */ /* 0x002fe2000bf06270 */
[----:B------:R-:W1:Y:S01]  /*3a1e0*/  LDCU UR4, c[0x0][0x398] ;  /* 0x00007300ff0477ac */ /* 0x000e620008000800 */
[----:B------:R-:W-:Y:S01]  /*3a1f0*/  PRMT R79, R89, 0x9910, RZ ;  /* 0x00009910594f7816 */ /* 0x000fe200000000ff */
[----:B--2---:R-:W2:Y:S04]  /*3a200*/  LDL.LU.64 R68, [R1+0xfe0] ;  /* 0x000fe00001447983 */ /* 0x004ea80000300a00 */
[----:B------:R-:W5:Y:S01]  /*3a210*/  LDL.LU.64 R72, [R1+0x358] ;  /* 0x0003580001487983 */ /* 0x000f620000300a00 */
[----:B-1----:R-:W-:-:S03]  /*3a220*/  ISETP.LT.AND P3, PT, R67, UR4, !P3 ;  /* 0x0000000443007c0c */ /* 0x002fc6000df61270 */
[----:B------:R-:W2:Y:S01]  /*3a230*/  LDL.LU.64 R88, [R1+0x350] ;  /* 0x0003500001587983 */ /* 0x000ea20000300a00 */
[----:B------:R-:W1:Y:S09]  /*3a240*/  LDCU UR4, c[0x0][0x39c] ;  /* 0x00007380ff0477ac */ /* 0x000e720008000800 */
[----:B------:R1:W-:Y:S01]  /*3a250*/  @P3 STG.E.U8 desc[UR20][R84.64], R78 ;  /* 0x0000004e54003986 */ /* 0x0003e2000c101114 */
[----:B0-----:R-:W-:Y:S01]  /*3a260*/  ISETP.LT.AND P3, PT, R66, UR6, !P4 ;  /* 0x0000000642007c0c */ /* 0x001fe2000e761270 */
[----:B------:R-:W0:Y:S01]  /*3a270*/  LDCU UR6, c[0x0][0x398] ;  /* 0x00007300ff0677ac */ /* 0x000e220008000800 */
[----:B-1----:R-:W-:-:S11]  /*3a280*/  SHF.R.S32.HI R84, RZ, 0x8, R79 ;  /* 0x00000008ff547819 */ /* 0x002fd6000001144f */
[----:B----4-:R1:W-:Y:S04]  /*3a290*/  @P3 STG.E.U8 desc[UR20][R92.64], R84 ;  /* 0x000000545c003986 */ /* 0x0103e8000c101114 */
[----:B-1----:R-:W3:Y:S01]  /*3a2a0*/  LDL.LU R92, [R1+0xfd8] ;  /* 0x000fd800015c7983 */ /* 0x002ee20000300800 */
[----:B------:R-:W-:Y:S01]  /*3a2b0*/  VIADD R79, R0, 0x14 ;  /* 0x00000014004f7836 */ /* 0x000fe20000000000 */
[----:B------:R-:W-:Y:S02]  /*3a2c0*/  PRMT R78, R78, 0x9910, RZ ;  /* 0x000099104e4e7816 */ /* 0x000fe400000000ff */
[----:B------:R-:W4:Y:S02]  /*3a2d0*/  LDL.LU.64 R84, [R1+0x348] ;  /* 0x0003480001547983 */ /* 0x000f240000300a00 */
[----:B------:R-:W-:Y:S01]  /*3a2e0*/  ISETP.GE.AND P3, PT, R79, UR4, PT ;  /* 0x000000044f007c0c */ /* 0x000fe2000bf66270 */
[----:B------:R-:W1:Y:S01]  /*3a2f0*/  LDCU UR4, c[0x0][0x398] ;  /* 0x00007300ff0477ac */ /* 0x000e620008000800 */
[----:B------:R-:W-:-:S02]  /*3a300*/  SHF.R.S32.HI R78, RZ, 0x8, R78 ;  /* 0x00000008ff4e7819 */ /* 0x000fc4000001144e */
[----:B-1----:R-:W-:Y:S01]  /*3a310*/  ISETP.LT.AND P4, PT, R67, UR4, !P4 ;  /* 0x0000000443007c0c */ /* 0x002fe2000e781270 */
[----:B------:R-:W1:-:S12]  /*3a320*/  LDCU UR4, c[0x0][0x39c] ;  /* 0x00007380ff0477ac */ /* 0x000e580008000800 */
[----:B------:R1:W-:Y:S01]  /*3a330*/  @P4 STG.E.U8 desc[UR20][R80.64], R78 ;  /* 0x0000004e50004986 */ /* 0x0003e2000c101114 */
[----:B0-----:R-:W-:Y:S01]  /*3a340*/  ISETP.LT.AND P4, PT, R66, UR6, !P6 ;  /* 0x0000000642007c0c */ /* 0x001fe2000f781270 */
[----:B------:R-:W0:Y:S01]  /*3a350*/  LDCU UR6, c[0x0][0x398] ;  /* 0x00007300ff0677ac */ /* 0x000e220008000800 */
[----:B-1----:R-:W-:Y:S01]  /*3a360*/  VIADD R80, R0, 0x15 ;  /* 0x0000001500507836 */ /* 0x002fe20000000000 */
[----:B------:R-:W2:Y:S10]  /*3a370*/  LDL.LU.64 R78, [R1+0x340] ;  /* 0x00034000014e7983 */ /* 0x000eb40000300a00 */
[----:B---3--:R1:W-:Y:S01]  /*3a380*/  @P4 STG.E.U8 desc[UR20][R76.64], R92 ;  /* 0x0000005c4c004986 */ /* 0x0083e2000c101114 */
[----:B------:R-:W-:Y:S01]  /*3a390*/  ISETP.GE.AND P4, PT, R80, UR4, PT ;  /* 0x0000000450007c0c */ /* 0x000fe2000bf86270 */
[----:B------:R-:W3:Y:S02]  /*3a3a0*/  LDCU UR4, c[0x0][0x398] ;  /* 0x00007300ff0477ac */ /* 0x000ee40008000800 */
[----:B-1----:R-:W4:Y:S04]  /*3a3b0*/  LDL.LU.64 R76, [R1+0xfd0] ;  /* 0x000fd000014c7983 */ /* 0x002f280000300a00 */
[----:B------:R-:W4:Y:S01]  /*3a3c0*/  LDL.LU.64 R80, [R1+0x338] ;  /* 0x0003380001507983 */ /* 0x000f220000300a00 */
[----:B---3--:R-:W-:Y:S01]  /*3a3d0*/  ISETP.LT.AND P6, PT, R67, UR4, !P6 ;  /* 0x0000000443007c0c */ /* 0x008fe2000f7c1270 */
[----:B------:R-:W1:-:S12]  /*3a3e0*/  LDCU UR4, c[0x0][0x39c] ;  /* 0x00007380ff0477ac */ /* 0x000e580008000800 */
[----:B-----5:R3:W-:Y:S01]  /*3a3f0*/  @P6 STG.E.U8 desc[UR20][R72.64], R3 ;  /* 0x0000000348006986 */ /* 0x0207e2000c101114 */
[----:B0-----:R-:W-:Y:S01]  /*3a400*/  ISETP.LT.AND P6, PT, R66, UR6, !P2 ;  /* 0x0000000642007c0c */ /* 0x001fe2000d7c1270 */
[----:B------:R-:W0:Y:S01]  /*3a410*/  LDCU UR6, c[0x0][0x398] ;  /* 0x00007300ff0677ac */ /* 0x000e220008000800 */
[----:B---3--:R-:W-:Y:S02]  /*3a420*/  PRMT R72, R92, 0x9910, RZ ;  /* 0x000099105c487816 */ /* 0x008fe400000000ff */
[----:B------:R-:W3:Y:S02]  /*3a430*/  LDL.LU.64 R92, [R1+0x330] ;  /* 0x00033000015c7983 */ /* 0x000ee40000300a00 */
[----:B------:R-:W-:-:S07]  /*3a440*/  SHF.R.S32.HI R73, RZ, 0x8, R72 ;  /* 0x00000008ff497819 */ /* 0x000fce0000011448 */
[----:B--2---:R2:W-:Y:S04]  /*3a450*/  @P6 STG.E.U8 desc[UR20][R88.64], R73 ;  /* 0x0000004958006986 */ /* 0x0045e8000c101114 */
[----:B--2---:R-:W2:Y:S01]  /*3a460*/  LDL.LU R88, [R1+0xfcc] ;  /* 0x000fcc0001587983 */ /* 0x004ea20000300800 */
[----:B------:R-:W-:-:S05]  /*3a470*/  VIADD R72, R0, 0x16 ;  /* 0x0000001600487836 */ /* 0x000fca0000000000 */
[----:B-1----:R-:W-:Y:S01]  /*3a480*/  ISETP.GE.AND P6, PT, R72, UR4, PT ;  /* 0x0000000448007c0c */ /* 0x002fe2000bfc6270 */
[----:B------:R-:W1:Y:S01]  /*3a490*/  LDCU UR4, c[0x0][0x398] ;  /* 0x00007300ff0477ac */ /* 0x000e620008000800 */
[----:B------:R-:W-:Y:S01]  /*3a4a0*/  PRMT R3, R3, 0x9910, RZ ;  /* 0x0000991003037816 */ /* 0x000fe200000000ff */
[----:B------:R-:W5:Y:S03]  /*3a4b0*/  LDL.LU.64 R72, [R1+0x328] ;  /* 0x0003280001487983 */ /* 0x000f660000300a00 */
[----:B------:R-:W-:Y:S02]  /*3a4c0*/  SHF.R.S32.HI R3, RZ, 0x8, R3 ;  /* 0x00000008ff037819 */ /* 0x000fe40000011403 */
[----:B-1----:R-:W-:Y:S01]  /*3a4d0*/  ISETP.LT.AND P2, PT, R67, UR4, !P2 ;  /* 0x0000000443007c0c */ /* 0x002fe2000d741270 */
[----:B------:R-:W1:-:S12]  /*3a4e0*/  LDCU UR4, c[0x0][0x39c] ;  /* 0x00007380ff0477ac */ /* 0x000e580008000800 */
[----:B----4-:R4:W-:Y:S01]  /*3a4f0*/  @P2 STG.E.U8 desc[UR20][R84.64], R3 ;  /* 0x0000000354002986 */ /* 0x0109e2000c101114 */
[----:B0-----:R-:W-:Y:S01]  /*3a500*/  ISETP.LT.AND P2, PT, R66, UR6, !P5 ;  /* 0x0000000642007c0c */ /* 0x001fe2000ef41270 */
[----:B------:R-:W0:Y:S01]  /*3a510*/  LDCU UR6, c[0x0][0x398] ;  /* 0x00007300ff0677ac */ /* 0x000e220008000800 */
[----:B----4-:R-:W-:Y:S01]  /*3a520*/  VIADD R3, R0, 0x17 ;  /* 0x0000001700037836 */ /* 0x010fe20000000000 */
[----:B------:R-:W4:Y:S10]  /*3a530*/  LDL.LU.64 R84, [R1+0x320] ;  /* 0x0003200001547983 */ /* 0x000f340000300a00 */
[----:B--2---:R2:W-:Y:S01]  /*3a540*/  @P2 STG.E.U8 desc[UR20][R78.64], R88 ;  /* 0x000000584e002986 */ /* 0x0045e2000c101114 */
[----:B-1----:R-:W-:Y:S01]  /*3a550*/  ISETP.GE.AND P2, PT, R3, UR4, PT ;  /* 0x0000000403007c0c */ /* 0x002fe2000bf46270 */
[----:B------:R-:W1:Y:S02]  /*3a560*/  LDCU UR4, c[0x0][0x398] ;  /* 0x00007300ff0477ac */ /* 0x000e640008000800 */
[----:B--2---:R-:W2:Y:S01]  /*3a570*/  LDL.LU.64 R78, [R1+0x318] ;  /* 0x00031800014e7983 */ /* 0x004ea20000300a00 */
[----:B-1----:R-:W-:Y:S01]  /*3a580*/  ISETP.LT.AND P5, PT, R67, UR4, !P5 ;  /* 0x0000000443007c0c */ /* 0x002fe2000efa1270 */
[----:B------:R-:W1:-:S12]  /*3a590*/  LDCU UR4, c[0x0][0x39c] ;  /* 0x00007380ff0477ac */ /* 0x000e580008000800 */
[----:B------:R0:W-:Y:S04]  /*3a5a0*/  @P5 STG.E.U8 desc[UR20][R80.64], R2 ;  /* 0x0000000250005986 */ /* 0x0001e8000c101114 */
[----:B0-----:R-:W4:Y:S01]  /*3a5b0*/  LDL.LU R81, [R1+0xfc8] ;  /* 0x000fc80001517983 */ /* 0x001f220000300800 */
[----:B------:R-:W-:-:S03]  /*3a5c0*/  PRMT R3, R88, 0x9910, RZ ;  /* 0x0000991058037816 */ /* 0x000fc600000000ff */
[----:B------:R-:W2:Y:S01]  /*3a5d0*/  LDL.LU.64 R88, [R1+0x310] ;  /* 0x0003100001587983 */ /* 0x000ea20000300a00 */
[----:B------:R-:W-:Y:S01]  /*3a5e0*/  ISETP.LT.AND P5, PT, R66, UR6, !P0 ;  /* 0x0000000642007c0c */ /* 0x000fe2000c7a1270 */
[----:B------:R-:W0:Y:S01]  /*3a5f0*/  LDCU UR6, c[0x0][0x398] ;  /* 0x00007300ff0677ac */ /* 0x000e220008000800 */
[----:B------:R-:W-:-:S11]  /*3a600*/  SHF.R.S32.HI R80, RZ, 0x8, R3 ;  /* 0x00000008ff507819 */ /* 0x000fd60000011403 */
[----:B---3--:R3:W-:Y:S04]  /*3a610*/  @P5 STG.E.U8 desc[UR20][R92.64], R80 ;  /* 0x000000505c005986 */ /* 0x0087e8000c101114 */
[----:B---3--:R-:W3:Y:S01]  /*3a620*/  LDL.LU.64 R92, [R1+0x308] ;  /* 0x00030800015c7983 */ /* 0x008ee20000300a00 */
[----:B------:R-:W-:-:S05]  /*3a630*/  VIADD R3, R0, 0x18 ;  /* 0x0000001800037836 */ /* 0x000fca0000000000 */
[----:B-1----:R-:W-:Y:S01]  /*3a640*/  ISETP.GE.AND P5, PT, R3, UR4, PT ;  /* 0x0000000403007c0c */ /* 0x002fe2000bfa6270 */
[----:B------:R-:W1:Y:S01]  /*3a650*/  LDCU UR4, c[0x0][0x398] ;  /* 0x00007300ff0477ac */ /* 0x000e620008000800 */
[----:B------:R-:W-:-:S04]  /*3a660*/  PRMT R2, R2, 0x9910, RZ ;  /* 0x0000991002027816 */ /* 0x000fc800000000ff */
[----:B------:R-:W-:Y:S02]  /*3a670*/  SHF.R.S32.HI R2, RZ, 0x8, R2 ;  /* 0x00000008ff027819 */ /* 0x000fe40000011402 */
[----:B-1----:R-:W-:Y:S01]  /*3a680*/  ISETP.LT.AND P0, PT, R67, UR4, !P0 ;  /* 0x0000000443007c0c */ /* 0x002fe2000c701270 */
[----:B------:R-:W1:-:S12]  /*3a690*/  LDCU UR4, c[0x0][0x39c] ;  /* 0x00007380ff0477ac */ /* 0x000e580008000800 */
[----:B-----5:R5:W-:Y:S01]  /*3a6a0*/  @P0 STG.E.U8 desc[UR20][R72.64], R2 ;  /* 0x0000000248000986 */ /* 0x020be2000c101114 */
[----:B0-----:R-:W-:Y:S01]  /*3a6b0*/  ISETP.LT.AND P0, PT, R66, UR6, !P3 ;  /* 0x0000000642007c0c */ /* 0x001fe2000df01270 */
[----:B------:R-:W0:Y:S02]  /*3a6c0*/  LDCU UR6, c[0x0][0x398] ;  /* 0x00007300ff0677ac */ /* 0x000e240008000800 */
[----:B-----5:R-:W5:Y:S01]  /*3a6d0*/  LDL.LU.64 R72, [R1+0x300] ;  /* 0x0003000001487983 */ /* 0x020f620000300a00 */
[----:B------:R-:W-:-:S09]  /*3a6e0*/  VIADD R2, R0, 0x19 ;  /* 0x0000001900027836 */ /* 0x000fd20000000000 */
[----:B----4-:R4:W-:Y:S04]  /*3a6f0*/  @P0 STG.E.U8 desc[UR20][R84.64], R81 ;  /* 0x0000005154000986 */ /* 0x0109e8000c101114 */
[----:B----4-:R-:W5:Y:S01]  /*3a700*/  LDL.LU.64 R84, [R1+0xfc0] ;  /* 0x000fc00001547983 */ /* 0x010f620000300a00 */
[----:B-1----:R-:W-:Y:S01]  /*3a710*/  ISETP.GE.AND P0, PT, R2, UR4, PT ;  /* 0x0000000402007c0c */ /* 0x002fe2000bf06270 */
[----:B------:R-:W1:Y:S02]  /*3a720*/  LDCU UR4, c[0x0][0x398] ;  /* 0x00007300ff0477ac */ /* 0x000e640008000800 */
[----:B------:R-:W4:Y:S01]  /*3a730*/  LDL.LU.64 R2, [R1+0x2f8] ;  /* 0x0002f80001027983 */ /* 0x000f220000300a00 */
[----:B-1----:R-:W-:Y:S01]  /*3a740*/  ISETP.LT.AND P3, PT, R67, UR4, !P3 ;  /* 0x0000000443007c0c */ /* 0x002fe2000df61270 */
[----:B------:R-:W1:-:S12]  /*3a750*/  LDCU UR4, c[0x0][0x39c] ;  /* 0x00007380ff0477ac */ /* 0x000e580008000800 */
[----:B--2---:R2:W-:Y:S04]  /*3a760*/  @P3 STG.E.U8 desc[UR20][R78.64], R86 ;  /* 0x000000564e003986 */ /* 0x0045e8000c101114 */
[----:B--2---:R-:W2:Y:S01]  /*3a770*/  LDL.LU.64 R78, [R1+0x2f0] ;  /* 0x0002f000014e7983 */ /* 0x004ea20000300a00 */
[----:B0-----:R-:W-:Y:S01]  /*3a780*/  ISETP.LT.AND P3, PT, R66, UR6, !P4 ;  /* 0x0000000642007c0c */ /* 0x001fe2000e761270 */
[----:B------:R-:W0:Y:S01]  /*3a790*/  LDCU UR6, c[0x0][0x398] ;  /* 0x00007300ff0677ac */ /* 0x000e220008000800 */
[----:B------:R-:W-:-:S04]  /*3a7a0*/  PRMT R80, R81, 0x9910, RZ ;  /* 0x0000991051507816 */ /* 0x000fc800000000ff */
[----:B------:R-:W-:Y:S01]  /*3a7b0*/  SHF.R.S32.HI R81, RZ, 0x8, R80 ;  /* 0x00000008ff517819 */ /* 0x000fe20000011450 */
[----:B------:R-:W-:-:S06]  /*3a7c0*/  VIADD R80, R0, 0x1a ;  /* 0x0000001a00507836 */ /* 0x000fcc0000000000 */
[----:B------:R0:W-:Y:S01]  /*3a7d0*/  @P3 STG.E.U8 desc[UR20][R88.64], R81 ;  /* 0x0000005158003986 */ /* 0x0001e2000c101114 */
[----:B-1----:R-:W-:Y:S01]  /*3a7e0*/  ISETP.GE.AND P3, PT, R80, UR4, PT ;  /* 0x0000000450007c0c */ /* 0x002fe2000bf66270 */
[----:B------:R-:W1:Y:S02]  /*3a7f0*/  LDCU UR4, c[0x0][0x398] ;  /* 0x00007300ff0477ac */ /* 0x000e640008000800 */
[----:B0-----:R-:W2:Y:S04]  /*3a800*/  LDL.LU.64 R80, [R1+0x2e8] ;  /* 0x0002e80001507983 */ /* 0x001ea80000300a00 */
[----:B------:R-:W2:Y:S01]  /*3a810*/  LDL.LU.64 R88, [R1+0x2e0] ;  /* 0x0002e00001587983 */ /* 0x000ea20000300a00 */
[----:B-1----:R-:W-:Y:S01]  /*3a820*/  ISETP.LT.AND P4, PT, R67, UR4, !P4 ;  /* 0x0000000443007c0c */ /* 0x002fe2000e781270 */
[----:B------:R-:W0:Y:S01]  /*3a830*/  LDCU UR4, c[0x0][0x39c] ;  /* 0x00007380ff0477ac */ /* 0x000e220008000800 */
[----:B------:R-:W-:-:S04]  /*3a840*/  PRMT R86, R86, 0x9910, RZ ;  /* 0x0000991056567816 */ /* 0x000fc800000000ff */
[----:B------:R-:W-:-:S07]  /*3a850*/  SHF.R.S32.HI R86, RZ, 0x8, R86 ;  /* 0x00000008ff567819 */ /* 0x000fce0000011456 */
[----:B---3--:R1:W-:Y:S04]  /*3a860*/  @P4 STG.E.U8 desc[UR20][R92.64], R86 ;  /* 0x000000565c004986 */ /* 0x0083e8000c101114 */
[----:B-1----:R-:W3:Y:S01]  /*3a870*/  LDL.LU.64 R92, [R1+0x2d8] ;  /* 0x0002d800015c7983 */ /* 0x002ee20000300a00 */
[----:B------:R-:W-:Y:S01]  /*3a880*/  ISETP.LT.AND P4, PT, R66, UR6, !P6 ;  /* 0x0000000642007c0c */ /* 0x000fe2000f781270 */
[----:B------:R-:W-:Y:S01]  /*3a890*/  VIADD R86, R0, 0x1b ;  /* 0x0000001b00567836 */ /* 0x000fe20000000000 */
[----:B------:R-:W1:Y:S11]  /*3a8a0*/  LDCU UR6, c[0x0][0x398] ;  /* 0x00007300ff0677ac */ /* 0x000e760008000800 */
[----:B-----5:R5:W-:Y:S01]  /*3a8b0*/  @P4 STG.E.U8 desc[UR20][R72.64], R84 ;  /* 0x0000005448004986 */ /* 0x020be2000c101114 */
[----:B0-----:R-:W-:Y:S01]  /*3a8c0*/  ISETP.GE.AND P4, PT, R86, UR4, PT ;  /* 0x0000000456007c0c */ /* 0x001fe2000bf86270 */
[----:B------:R-:W0:Y:S01]  /*3a8d0*/  LDCU UR4, c[0x0][0x398] ;  /* 0x00007300ff0477ac */ /* 0x000e220008000800 */
[----:B-----5:R-:W-:Y:S01]  /*3a8e0*/  PRMT R84, R84, 0x9910, RZ ;  /* 0x0000991054547816 */ /* 0x020fe200000000ff */
[----:B------:R-:W5:Y:S01]  /*3a8f0*/  LDL.LU.64 R72, [R1+0xfb8] ;  /* 0x000fb80001487983 */ /* 0x000f620000300a00 */
[----:B0-----:R-:W-:Y:S01]  /*3a900*/  ISETP.LT.AND P6, PT, R67, UR4, !P6 ;  /* 0x0000000443007c0c */ /* 0x001fe2000f7c1270 */
[----:B------:R-:W0:Y:S01]  /*3a910*/  LDCU UR4, c[0x0][0x39c] ;  /* 0x00007380ff0477ac */ /* 0x000e220008000800 */
[----:B------:R-:W-:Y:S01]  /*3a920*/  SHF.R.S32.HI R84, RZ, 0x8, R84 ;  /* 0x00000008ff547819 */ /* 0x000fe20000011454 */
[----:B------:R-:W-:-:S10]  /*3a930*/  VIADD R86, R0, 0x1c ;  /* 0x0000001c00567836 */ /* 0x000fd40000000000 */
[----:B----4-:R4:W-:Y:S01]  /*3a940*/  @P6 STG.E.U8 desc[UR20][R2.64], R90 ;  /* 0x0000005a02006986 */ /* 0x0109e2000c101114 */
[----:B-1----:R-:W-:Y:S01]  /*3a950*/  ISETP.LT.AND P6, PT, R66, UR6, !P2 ;  /* 0x0000000642007c0c */ /* 0x002fe2000d7c1270 */
[----:B------:R-:W1:Y:S01]  /*3a960*/  LDCU UR6, c[0x0][0x398] ;  /* 0x00007300ff0677ac */ /* 0x000e620008000800 */
[----:B----4-:R-:W-:Y:S01]  /*3a970*/  PRMT R90, R90, 0x9910, RZ ;  /* 0x000099105a5a7816 */ /* 0x010fe200000000ff */
[----:B------:R-:W4:Y:S10]  /*3a980*/  LDL.LU.64 R2, [R1+0xfb0] ;  /* 0x000fb00001027983 */ /* 0x000f340000300a00 */
[----:B--2---:R2:W-:Y:S01]  /*3a990*/  @P6 STG.E.U8 desc[UR20][R78.64], R84 ;  /* 0x000000544e006986 */ /* 0x0045e2000c101114 */
[----:B0-----:R-:W-:Y:S01]  /*3a9a0*/  ISETP.GE.AND P6, PT, R86, UR4, PT ;  /* 0x0000000456007c0c */ /* 0x001fe2000bfc6270 */
[----:B------:R-:W0:Y:S01]  /*3a9b0*/  LDCU UR4, c[0x0][0x398] ;  /* 0x00007300ff0477ac */ /* 0x000e220008000800 */
[----:B------:R-:W-:Y:S01]  /*3a9c0*/  SHF.R.S32.HI R90, RZ, 0x8, R90 ;  /* 0x00000008ff5a7819 */ /* 0x000fe2000001145a */
[----:B--2---:R-:W2:Y:S04]  /*3a9d0*/  LDL.LU.64 R78, [R1+0xfa8] ;  /* 0x000fa800014e7983 */ /* 0x004ea80000300a00 */
[----:B------:R-:W2:Y:S01]  /*3a9e0*/  LDL.LU R84, [R1+0xfa4] ;  /* 0x000fa40001547983 */ /* 0x000ea20000300800 */
[C---:B0-----:R-:W-:Y:S01]  /*3a9f0*/  ISETP.LT.AND P2, PT, R67.reuse, UR4, !P2 ;  /* 0x0000000443007c0c */ /* 0x041fe2000d741270 */
[----:B------:R-:W0:Y:S02]  /*3aa00*/  LDCU UR4, c[0x0][0x39c] ;  /* 0x00007380ff0477ac */ /* 0x000e240008000800 */
[----:B------:R-:W2:Y:S10]  /*3aa10*/  LDL.LU R86, [R1+0xfa0] ;  /* 0x000fa00001567983 */ /* 0x000eb40000300800 */
[----:B------:R0:W-:Y:S01]  /*3aa20*/  @P2 STG.E.U8 desc[UR20][R80.64], R90 ;  /* 0x0000005a50002986 */ /* 0x0001e2000c101114 */
[----:B-1----:R-:W-:Y:S01]  /*3aa30*/  ISETP.LT.AND P2, PT, R66, UR6, !P5 ;  /* 0x0000000642007c0c */ /* 0x002fe2000ef41270 */
[----:B------:R-:W1:Y:S01]  /*3aa40*/  LDCU UR6, c[0x0][0x398] ;  /* 0x00007300ff0677ac */ /* 0x000e620008000800 */
[----:B0-----:R-:W-:Y:S01]  /*3aa50*/  VIADD R90, R0, 0x1d ;  /* 0x0000001d005a7836 */ /* 0x001fe20000000000 */
[----:B------:R-:W2:Y:S10]  /*3aa60*/  LDL.LU.64 R80, [R1+0xf98] ;  /* 0x000f980001507983 */ /* 0x000eb40000300a00 */
[----:B------:R0:W-:Y:S01]  /*3aa70*/  @P2 STG.E.U8 desc[UR20][R88.64], R91 ;  /* 0x0000005b58002986 */ /* 0x0001e2000c101114 */
[----:B------:R-:W-:Y:S01]  /*3aa80*/  ISETP.GE.AND P2, PT, R90, UR4, PT ;  /* 0x000000045a007c0c */ /* 0x000fe2000bf46270 */
[----:B------:R-:W1:Y:S02]  /*3aa90*/  LDCU UR4, c[0x0][0x398] ;  /* 0x00007300ff0477ac */ /* 0x000e640008000800 */
[----:B0-----:R-:W2:Y:S04]  /*3aaa0*/  LDL.LU.64 R88, [R1+0xf90] ;  /* 0x000f900001587983 */ /* 0x001ea80000300a00 */
[----:B------:R-:W2:Y:S01]  /*3aab0*/  LDL.LU R90, [R1+0xf88] ;  /* 0x000f8800015a7983 */ /* 0x000ea20000300800 */
[----:B-1----:R-:W-:Y:S01]  /*3aac0*/  ISETP.LT.AND P5, PT, R67, UR4, !P5 ;  /* 0x0000000443007c0c */ /* 0x002fe2000efa1270 */
[----:B------:R-:W0:-:S12]  /*3aad0*/  LDCU UR4, c[0x0][0x39c] ;  /* 0x00007380ff0477ac */ /* 0x000e180008000800 */
[----:B---3--:R1:W-:Y:S04]  /*3aae0*/  @P5 STG.E.U8 desc[UR20][R92.64], R87 ;  /* 0x000000575c005986 */ /* 0x0083e8000c101114 */
[----:B-1----:R-:W3:Y:S01]  /*3aaf0*/  LDL.LU.64 R92, [R1+0xf80] ;  /* 0x000f8000015c7983 */ /* 0x002ee20000300a00 */
[----:B------:R-:W-:Y:S01]  /*3ab00*/  ISETP.LT.AND P5, PT, R66, UR6, !P0 ;  /* 0x0000000642007c0c */ /* 0x000fe2000c7a1270 */
[----:B------:R-:W1:Y:S01]  /*3ab10*/  LDCU UR6, c[0x0][0x398] ;  /* 0x00007300ff0677ac */ /* 0x000e620008000800 */
[----:B------:R-:W-:-:S04]  /*3ab20*/  PRMT R91, R91, 0x9910, RZ ;  /* 0x000099105b5b7816 */ /* 0x000fc800000000ff */
[----:B------:R-:W-:-:S07]  /*3ab30*/  SHF.R.S32.HI R91, RZ, 0x8, R91 ;  /* 0x00000008ff5b7819 */ /* 0x000fce000001145b */
[----:B---3--:R3:W-:Y:S04]  /*3ab40*/  @P5 STG.E.U8 desc[UR20][R92.64], R91 ;  /* 0x0000005b5c005986 */ /* 0x0087e8000c101114 */
[----:B---3--:R-:W2:Y:S01]  /*3ab50*/  LDL.LU R91, [R1+0xf78] ;  /* 0x000f7800015b7983 */ /* 0x008ea20000300800 */
[----:B------:R-:W-:-:S03]  /*3ab60*/  PRMT R92, R87, 0x9910, RZ ;  /* 0x00009910575c7816 */ /* 0x000fc600000000ff */
[----:B------:R-:W3:Y:S01]  /*3ab70*/  LDL.LU R87, [R1+0xf74] ;  /* 0x000f740001577983 */ /* 0x000ee20000300800 */
[----:B------:R-:W-:-:S05]  /*3ab80*/  VIADD R93, R0, 0x1e ;  /* 0x0000001e005d7836 */ /* 0x000fca0000000000 */
[----:B0-----:R-:W-:Y:S01]  /*3ab90*/  ISETP.GE.AND P5, PT, R93, UR4, PT ;  /* 0x000000045d007c0c */ /* 0x001fe2000bfa6270 */
[----:B------:R-:W0:Y:S01]  /*3aba0*/  LDCU UR4, c[0x0][0x398] ;  /* 0x00007300ff0477ac */ /* 0x000e220008000800 */
[----:B------:R-:W-:Y:S02]  /*3abb0*/  SHF.R.S32.HI R92, RZ, 0x8, R92 ;  /* 0x00000008ff5c7819 */ /* 0x000fe4000001145c */
[----:B0-----:R-:W-:Y:S01]  /*3abc0*/  ISETP.LT.AND P0, PT, R67, UR4, !P0 ;  /* 0x0000000443007c0c */ /* 0x001fe2000c701270 */
[----:B------:R-:W0:-:S12]  /*3abd0*/  LDCU UR4, c[0x0][0x39c] ;  /* 0x00007380ff0477ac */ /* 0x000e180008000800 */
[----:B--2---:R2:W-:Y:S01]  /*3abe0*/  @P0 STG.E.U8 desc[UR20][R90.64], R92 ;  /* 0x0000005c5a000986 */ /* 0x0045e2000c101114 */
[----:B-1----:R-:W-:Y:S01]  /*3abf0*/  ISETP.LT.AND P0, PT, R66, UR6, !P3 ;  /* 0x0000000642007c0c */ /* 0x002fe2000df01270 */
[----:B------:R-:W1:Y:S01]  /*3ac00*/  LDCU UR6, c[0x0][0x398] ;  /* 0x00007300ff0677ac */ /* 0x000e620008000800 */
[----:B--2---:R-:W-:-:S11]  /*3ac10*/  VIADD R90, R0, 0x1f ;  /* 0x0000001f005a7836 */ /* 0x004fd60000000000 */
[----:B------:R-:W-:Y:S01]  /*3ac20*/  @P0 STG.E.U8 desc[UR20][R88.64], R85 ;  /* 0x0000005558000986 */ /* 0x000fe2000c101114 */
[----:B0-----:R-:W-:Y:S01]  /*3ac30*/  ISETP.GE.AND P0, PT, R90, UR4, PT ;  /* 0x000000045a007c0c */ /* 0x001fe2000bf06270 */
[----:B------:R-:W0:Y:S02]  /*3ac40*/  LDCU UR4, c[0x0][0x398] ;  /* 0x00007300ff0477ac */ /* 0x000e240008000800 */
[----:B0-----:R-:W-:Y:S01]  /*3ac50*/  ISETP.LT.AND P3, PT, R67, UR4, !P3 ;  /* 0x0000000443007c0c */ /* 0x001fe2000df61270 */
[----:B------:R-:W0:-:S12]  /*3ac60*/  LDCU UR4, c[0x0][0x39c] ;  /* 0x00007380ff0477ac */ /* 0x000e180008000800 */
[----:B---3--:R2:W-:Y:S02]  /*3ac70*/  @P3 STG.E.U8 desc[UR20][R86.64], R83 ;  /* 0x0000005356003986 */ /* 0x0085e4000c101114 */
[----:B--2---:R-:W-:Y:S02]  /*3ac80*/  PRMT R86, R85, 0x9910, RZ ;  /* 0x0000991055567816 */ /* 0x004fe400000000ff */
[----:B------:R-:W2:Y:S01]  /*3ac90*/  LDL.LU R85, [R1+0xf70] ;  /* 0x000f700001557983 */ /* 0x000ea20000300800 */
[----:B------:R-:W-:-:S03]  /*3aca0*/  PRMT R87, R83, 0x9910, RZ ;  /* 0x0000991053577816 */ /* 0x000fc600000000ff */
[----:B------:R-:W3:Y:S01]  /*3acb0*/  LDL.LU R83, [R1+0xf6c] ;  /* 0x000f6c0001537983 */ /* 0x000ee20000300800 */
[C---:B-1----:R-:W-:Y:S01]  /*3acc0*/  ISETP.LT.AND P3, PT, R66.reuse, UR6, !P4 ;  /* 0x0000000642007c0c */ /* 0x042fe2000e761270 */
[----:B------:R-:W1:Y:S01]  /*3acd0*/  LDCU UR6, c[0x0][0x39c] ;  /* 0x00007380ff0677ac */ /* 0x000e620008000800 */
[----:B------:R-:W-:Y:S01]  /*3ace0*/  SHF.R.S32.HI R86, RZ, 0x8, R86 ;  /* 0x00000008ff567819 */ /* 0x000fe20000011456 */
[----:B------:R-:W3:Y:S01]  /*3acf0*/  LDL.LU R92, [R1+0x78] ;  /* 0x00007800015c7983 */ /* 0x000ee20000300800 */
[C---:B------:R-:W-:Y:S01]  /*3ad00*/  ISETP.LT.AND P4, PT, R67.reuse, UR9, !P4 ;  /* 0x0000000943007c0c */ /* 0x040fe2000e781270 */
[----:B------:R-:W0:Y:S02]  /*3ad10*/  LDCU UR9, c[0x0][0x398] ;  /* 0x00007300ff0977ac */ /* 0x000e240008000800 */
[----:B------:R-:W3:Y:S04]  /*3ad20*/  LDL.LU R91, [R1+0x7c] ;  /* 0x00007c00015b7983 */ /* 0x000ee80000300800 */
[----:B------:R-:W3:Y:S04]  /*3ad30*/  LDL.LU R93, [R1+0x200] ;  /* 0x00020000015d7983 */ /* 0x000ee80000300800 */
[----:B------:R-:W5:Y:S04]  /*3ad40*/  LDL.LU R88, [R1+0x228] ;  /* 0x0002280001587983 */ /* 0x000f680000300800 */
[----:B--2---:R2:W-:Y:S01]  /*3ad50*/  @P3 STG.E.U8 desc[UR20][R84.64], R86 ;  /* 0x0000005654003986 */ /* 0x0045e2000c101114 */
[----:B------:R-:W-:Y:S01]  /*3ad60*/  ISETP.LT.AND P3, PT, R66, UR10, !P6 ;  /* 0x0000000a42007c0c */ /* 0x000fe2000f761270 */
[----:B------:R-:W0:Y:S01]  /*3ad70*/  LDCU UR10, c[0x0][0x398] ;  /* 0x00007300ff0a77ac */ /* 0x000e220008000800 */
[----:B------:R-:W-:Y:S01]  /*3ad80*/  ISETP.LT.AND P6, PT, R67, UR12, !P6 ;  /* 0x0000000c43007c0c */ /* 0x000fe2000f7c1270 */
[----:B------:R-:W0:Y:S01]  /*3ad90*/  LDCU UR12, c[0x0][0x398] ;  /* 0x00007300ff0c77ac */ /* 0x000e220008000800 */
[----:B--2---:R-:W-:-:S05]  /*3ada0*/  IMAD.MOV.U32 R85, RZ, RZ, R87 ;  /* 0x000000ffff557224 */ /* 0x004fca00078e0057 */
[----:B------:R-:W-:-:S05]  /*3adb0*/  SHF.R.S32.HI R85, RZ, 0x8, R85 ;  /* 0x00000008ff557819 */ /* 0x000fca0000011455 */
[----:B---3--:R-:W-:Y:S04]  /*3adc0*/  @P4 STG.E.U8 desc[UR20][R82.64], R85 ;  /* 0x0000005552004986 */ /* 0x008fe8000c101114 */
[----:B------:R2:W-:Y:S04]  /*3add0*/  @P3 STG.E.U8 desc[UR20][R80.64], R77 ;  /* 0x0000004d50003986 */ /* 0x0005e8000c101114 */
[----:B------:R3:W-:Y:S01]  /*3ade0*/  @P6 STG.E.U8 desc[UR20][R78.64], R75 ;  /* 0x0000004b4e006986 */ /* 0x0007e2000c101114 */
[----:B--2---:R-:W-:-:S03]  /*3adf0*/  PRMT R80, R77, 0x9910, RZ ;  /* 0x000099104d507816 */ /* 0x004fc600000000ff */
[----:B------:R-:W2:Y:S02]  /*3ae00*/  LDL.LU R77, [R1+0xf68] ;  /* 0x000f6800014d7983 */ /* 0x000ea40000300800 */
[----:B---3--:R-:W-:Y:S01]  /*3ae10*/  IMAD.MOV.U32 R79, RZ, RZ, R80 ;  /* 0x000000ffff4f7224 */ /* 0x008fe200078e0050 */
[----:B------:R-:W-:Y:S02]  /*3ae20*/  PRMT R80, R75, 0x9910, RZ ;  /* 0x000099104b507816 */ /* 0x000fe400000000ff */
[----:B------:R-:W3:Y:S01]  /*3ae30*/  LDL.LU R75, [R1+0xf64] ;  /* 0x000f6400014b7983 */ /* 0x000ee20000300800 */
[----:B------:R-:W-:Y:S01]  /*3ae40*/  ISETP.LT.AND P3, PT, R66, UR14, !P2 ;  /* 0x0000000e42007c0c */ /* 0x000fe2000d761270 */
[C---:B------:R-:W-:Y:S01]  /*3ae50*/  VIADD R84, R0.reuse, 0x20 ;  /* 0x0000002000547836 */ /* 0x040fe20000000000 */
[C---:B------:R-:W-:Y:S01]  /*3ae60*/  ISETP.LT.AND P2, PT, R67.reuse, UR16, !P2 ;  /* 0x0000001043007c0c */ /* 0x040fe2000d741270 */
[----:B------:R-:W3:Y:S01]  /*3ae70*/  LDL.LU R89, [R1+0x250] ;  /* 0x0002500001597983 */ /* 0x000ee20000300800 */
[----:B------:R-:W-:Y:S01]  /*3ae80*/  SHF.R.S32.HI R79, RZ, 0x8, R79 ;  /* 0x00000008ff4f7819 */ /* 0x000fe2000001144f */
[----:B------:R-:W-:Y:S01]  /*3ae90*/  VIADD R78, R0, 0x21 ;  /* 0x00000021004e7836 */ /* 0x000fe20000000000 */
[----:B0-----:R-:W-:Y:S01]  /*3aea0*/  ISETP.LT.AND P6, PT, R66, UR9, !P5 ;  /* 0x0000000942007c0c */ /* 0x001fe2000efc1270 */
[----:B------:R-:W0:Y:S01]  /*3aeb0*/  LDCU UR14, c[0x0][0x398] ;  /* 0x00007300ff0e77ac */ /* 0x000e220008000800 */
[----:B------:R-:W-:-:S02]  /*3aec0*/  ISETP.LT.AND P5, PT, R67, UR10, !P5 ;  /* 0x0000000a43007c0c */ /* 0x000fc4000efa1270 */
[----:B------:R-:W-:Y:S01]  /*3aed0*/  ISETP.GE.AND P4, PT, R84, UR4, PT ;  /* 0x0000000454007c0c */ /* 0x000fe2000bf86270 */
[----:B------:R-:W0:Y:S01]  /*3aee0*/  LDCU UR4, c[0x0][0x39c] ;  /* 0x00007380ff0477ac */ /* 0x000e220008000800 */
[----:B------:R-:W0:Y:S01]  /*3aef0*/  LDCU UR9, c[0x0][0x398] ;  /* 0x00007300ff0977ac */ /* 0x000e220008000800 */
[----:B------:R-:W0:Y:S01]  /*3af00*/  LDCU UR10, c[0x0][0x398] ;  /* 0x00007300ff0a77ac */ /* 0x000e220008000800 */
[----:B--2---:R2:W-:Y:S02]  /*3af10*/  @P3 STG.E.U8 desc[UR20][R76.64], R79 ;  /* 0x0000004f4c003986 */ /* 0x0045e4000c101114 */
[----:B--2---:R-:W-:Y:S02]  /*3af20*/  SHF.R.S32.HI R76, RZ, 0x8, R80 ;  /* 0x00000008ff4c7819 */ /* 0x004fe40000011450 */
[----:B------:R-:W-:Y:S02]  /*3af30*/  F2FP.SATFINITE.E5M2.F32.PACK_AB_MERGE_C R77, R91, R92, RZ ;  /* 0x0000005c5b4d723e */ /* 0x000fe400048060ff */
[----:B------:R-:W2:Y:S04]  /*3af40*/  LDL.LU R92, [R1+0x254] ;  /* 0x00025400015c7983 */ /* 0x000ea80000300800 */
[----:B---3--:R3:W-:Y:S04]  /*3af50*/  @P2 STG.E.U8 desc[UR20][R74.64], R76 ;  /* 0x0000004c4a002986 */ /* 0x0087e8000c101114 */
[----:B------:R-:W2:Y:S01]  /*3af60*/  LDL.LU R91, [R1+0x80] ;  /* 0x00008000015b7983 */ /* 0x000ea20000300800 */
[----:B---3--:R-:W-:-:S03]  /*3af70*/  VIADD R74, R93, UR28 ;  /* 0x0000001c5d4a7c36 */ /* 0x008fc60008000000 */
[----:B------:R-:W3:Y:S04]  /*3af80*/  LDL.LU R93, [R1+0x84] ;  /* 0x00008400015d7983 */ /* 0x000ee80000300800 */
[----:B-----5:R4:W-:Y:S04]  /*3af90*/  @P6 STG.E.U8 desc[UR20][R72.64], R88 ;  /* 0x0000005848006986 */ /* 0x0209e8000c101114 */
[----:B------:R5:W-:Y:S01]  /*3afa0*/  @P5 STG.E.U8 desc[UR20][R70.64], R77 ;  /* 0x0000004d46005986 */ /* 0x000be2000c101114 */
[----:B------:R-:W-:Y:S02]  /*3afb0*/  ISETP.LT.AND P5, PT, R66, UR12, !P0 ;  /* 0x0000000c42007c0c */ /* 0x000fe4000c7a1270 */
[----:B------:R-:W-:Y:S01]  /*3afc0*/  PRMT R76, R88, 0x9910, RZ ;  /* 0x00009910584c7816 */ /* 0x000fe200000000ff */
[----:B------:R-:W-:Y:S01]  /*3afd0*/  VIADD R75, R0, 0x22 ;  /* 0x00000022004b7836 */ /* 0x000fe20000000000 */
[----:B-1----:R-:W-:Y:S01]  /*3afe0*/  ISETP.GE.AND P3, PT, R78, UR6, PT ;  /* 0x000000064e007c0c */ /* 0x002fe2000bf66270 */
[----:B------:R-:W1:Y:S01]  /*3aff0*/  LDCU UR6, c[0x0][0x39c] ;  /* 0x00007380ff0677ac */ /* 0x000e620008000800 */
[----:B----4-:R-:W-:-:S02]  /*3b000*/  IADD3 R72, P2, PT, R74, R3, RZ ;  /* 0x000000034a487210 */ /* 0x010fc40007f5e0ff */
[----:B-----5:R-:W-:Y:S01]  /*3b010*/  SHF.R.S32.HI R71, RZ, 0x1f, R74 ;  /* 0x0000001fff477819 */ /* 0x020fe2000001144a */
[----:B------:R-:W4:Y:S01]  /*3b020*/  LDCU UR12, c[0x0][0x398] ;  /* 0x00007300ff0c77ac */ /* 0x000f220008000800 */
[----:B------:R-:W-:-:S03]  /*3b030*/  SHF.R.S32.HI R76, RZ, 0x8, R76 ;  /* 0x00000008ff4c7819 */ /* 0x000fc6000001144c */
[----:B------:R-:W-:Y:S01]  /*3b040*/  IMAD.X R73, R71, 0x1, R2, P2 ;  /* 0x0000000147497824 */ /* 0x000fe200010e0602 */
[----:B------:R-:W-:Y:S02]  /*3b050*/  PRMT R77, R77, 0x9910, RZ ;  /* 0x000099104d4d7816 */ /* 0x000fe400000000ff */
[----:B0-----:R-:W-:Y:S01]  /*3b060*/  ISETP.GE.AND P2, PT, R75, UR4, PT ;  /* 0x000000044b007c0c */ /* 0x001fe2000bf46270 */
[----:B------:R-:W0:Y:S01]  /*3b070*/  LDCU UR4, c[0x0][0x39c] ;  /* 0x00007380ff0477ac */ /* 0x000e220008000800 */
[----:B------:R2:W-:Y:S01]  /*3b080*/  @P5 STG.E.U8 desc[UR20][R72.64], R76 ;  /* 0x0000004c48005986 */ /* 0x0005e2000c101114 */
[----:B------:R-:W-:Y:S02]  /*3b090*/  SHF.R.S32.HI R75, RZ, 0x8, R77 ;  /* 0x00000008ff4b7819 */ /* 0x000fe4000001144d */
[----:B--2---:R-:W-:Y:S02]  /*3b0a0*/  F2FP.SATFINITE.E5M2.F32.PACK_AB_MERGE_C R76, R92, R89, RZ ;  /* 0x000000595c4c723e */ /* 0x004fe400048060ff */
[----:B------:R-:W2:Y:S04]  /*3b0b0*/  LDL.LU R89, [R1+0x258] ;  /* 0x0002580001597983 */ /* 0x000ea80000300800 */
[----:B------:R-:W2:Y:S01]  /*3b0c0*/  LDL.LU R92, [R1+0x25c] ;  /* 0x00025c00015c7983 */ /* 0x000ea20000300800 */
[----:B---3--:R-:W-:-:S03]  /*3b0d0*/  F2FP.SATFINITE.E5M2.F32.PACK_AB_MERGE_C R77, R93, R91, RZ ;  /* 0x0000005b5d4d723e */ /* 0x008fc600048060ff */
[----:B------:R-:W3:Y:S04]  /*3b0e0*/  LDL.LU R91, [R1+0x88] ;  /* 0x00008800015b7983 */ /* 0x000ee80000300800 */
[----:B------:R-:W3:Y:S01]  /*3b0f0*/  LDL.LU R93, [R1+0x8c] ;  /* 0x00008c00015d7983 */ /* 0x000ee20000300800 */
[----:B------:R-:W-:Y:S02]  /*3b100*/  ISETP.LT.AND P0, PT, R67, UR18, !P0 ;  /* 0x0000001243007c0c */ /* 0x000fe4000c701270 */
[C---:B------:R-:W-:Y:S01]  /*3b110*/  IADD3 R70, P6, PT, R74.reuse, R68, RZ ;  /* 0x000000444a467210 */ /* 0x040fe20007fde0ff */
[----:B------:R-:W-:-:S04]  /*3b120*/  VIADD R74, R74, UR28 ;  /* 0x0000001c4a4a7c36 */ /* 0x000fc80008000000 */
[----:B------:R-:W-:Y:S01]  /*3b130*/  IMAD.X R71, R71, 0x1, R69, P6 ;  /* 0x0000000147477824 */ /* 0x000fe200030e0645 */
[----:B------:R-:W-:Y:S02]  /*3b140*/  IADD3 R72, P6, PT, R74, R3, RZ ;  /* 0x000000034a487210 */ /* 0x000fe40007fde0ff */
[----:B------:R-:W-:Y:S01]  /*3b150*/  ISETP.LT.AND P5, PT, R66, UR14, !P4 ;  /* 0x0000000e42007c0c */ /* 0x000fe2000e7a1270 */
[----:B------:R-:W5:Y:S02]  /*3b160*/  LDCU UR14, c[0x0][0x398] ;  /* 0x00007300ff0e77ac */ /* 0x000f640008000800 */
[----:B------:R0:W-:Y:S01]  /*3b170*/  @P0 STG.E.U8 desc[UR20][R70.64], R75 ;  /* 0x0000004b46000986 */ /* 0x0001e2000c101114 */
[----:B------:R-:W-:Y:S01]  /*3b180*/  ISETP.LT.AND P4, PT, R67, UR9, !P4 ;  /* 0x0000000943007c0c */ /* 0x000fe2000e781270 */
[----:B------:R-:W2:Y:S01]  /*3b190*/  LDCU UR9, c[0x0][0x398] ;  /* 0x00007300ff0977ac */ /* 0x000ea20008000800 */
[----:B0-----:R-:W-:Y:S01]  /*3b1a0*/  VIADD R70, R0, 0x23 ;  /* 0x0000002300467836 */ /* 0x001fe20000000000 */
[----:B------:R-:W-:-:S04]  /*3b1b0*/  SHF.R.S32.HI R71, RZ, 0x1f, R74 ;  /* 0x0000001fff477819 */ /* 0x000fc8000001144a */
[----:B-1----:R-:W-:Y:S01]  /*3b1c0*/  ISETP.GE.AND P0, PT, R70, UR6, PT ;  /* 0x0000000646007c0c */ /* 0x002fe2000bf06270 */
[C---:B------:R-:W-:Y:S01]  /*3b1d0*/  IMAD.X R73, R71.reuse, 0x1, R2, P6 ;  /* 0x0000000147497824 */ /* 0x040fe200030e0602 */
[C---:B------:R-:W-:Y:S01]  /*3b1e0*/  IADD3 R70, P6, PT, R74.reuse, R68, RZ ;  /* 0x000000444a467210 */ /* 0x040fe20007fde0ff */
[----:B------:R-:W-:Y:S01]  /*3b1f0*/  VIADD R74, R74, UR28 ;  /* 0x0000001c4a4a7c36 */ /* 0x000fe20008000000 */
[----:B------:R-:W0:Y:S03]  /*3b200*/  LDCU UR6, c[0x0][0x398] ;  /* 0x00007300ff0677ac */ /* 0x000e260008000800 */
[----:B------:R-:W-:Y:S01]  /*3b210*/  IMAD.X R71, R71, 0x1, R69, P6 ;  /* 0x0000000147477824 */ /* 0x000fe200030e0645 */
[----:B------:R1:W-:Y:S04]  /*3b220*/  @P5 STG.E.U8 desc[UR20][R72.64], R76 ;  /* 0x0000004c48005986 */ /* 0x0003e8000c101114 */
[----:B------:R0:W-:Y:S01]  /*3b230*/  @P4 STG.E.U8 desc[UR20][R70.64], R77 ;  /* 0x0000004d46004986 */ /* 0x0001e2000c101114 */
[----:B------:R-:W-:Y:S01]  /*3b240*/  ISETP.LT.AND P4, PT, R66, UR10, !P3 ;  /* 0x0000000a42007c0c */ /* 0x000fe2000df81270 */
[----:B------:R-:W-:Y:S01]  /*3b250*/  VIADD R75, R0, 0x24 ;  /* 0x00000024004b7836 */ /* 0x000fe20000000000 */
[----:B------:R-:W2:Y:S01]  /*3b260*/  LDCU UR10, c[0x0][0x398] ;  /* 0x00007300ff0a77ac */ /* 0x000ea20008000800 */
[----:B-1----:R-:W-:-:S02]  /*3b270*/  IADD3 R72, P6, PT, R74, R3, RZ ;  /* 0x000000034a487210 */ /* 0x002fc40007fde0ff */
[----:B------:R-:W-:Y:S02]  /*3b280*/  PRMT R76, R76, 0x9910, RZ ;  /* 0x000099104c4c7816 */ /* 0x000fe400000000ff */
[----:B0-----:R-:W-:Y:S02]  /*3b290*/  SHF.R.S32.HI R71, RZ, 0x1f, R74 ;  /* 0x0000001fff477819 */ /* 0x001fe4000001144a */
[----:B------:R-:W-:-:S03]  /*3b2a0*/  SHF.R.S32.HI R76, RZ, 0x8, R76 ;  /* 0x00000008ff4c7819 */ /* 0x000fc6000001144c */
[----:B------:R-:W-:Y:S01]  /*3b2b0*/  IMAD.X R73, R71, 0x1, R2, P6 ;  /* 0x0000000147497824 */ /* 0x000fe200030e0602 */
[----:B------:R-:W-:Y:S01]  /*3b2c0*/  ISETP.GE.AND P5, PT, R75, UR4, PT ;  /* 0x000000044b007c0c */ /* 0x000fe2000bfa6270 */
[----:B------:R-:W0:Y:S01]  /*3b2d0*/  LDCU UR4, c[0x0][0x39c] ;  /* 0x00007380ff0477ac */ /* 0x000e220008000800 */
[----:B------:R-:W-:Y:S02]  /*3b2e0*/  PRMT R75, R77, 0x9910, RZ ;  /* 0x000099104d4b7816 */ /* 0x000fe400000000ff */
[----:B------:R3:W-:Y:S01]  /*3b2f0*/  @P4 STG.E.U8 desc[UR20][R72.64], R76 ;  /* 0x0000004c48004986 */ /* 0x0007e2000c101114 */
[----:B--2---:R-:W-:-:S03]  /*3b300*/  F2FP.SATFINITE.E5M2.F32.PACK_AB_MERGE_C R77, R92, R89, RZ ;  /* 0x000000595c4d723e */ /* 0x004fc600048060ff */
[----:B------:R-:W2:Y:S04]  /*3b310*/  LDL.LU R89, [R1+0x260] ;  /* 0x0002600001597983 */ /* 0x000ea80000300800 */
[----:B------:R-:W2:Y:S01]  /*3b320*/  LDL.LU R92, [R1+0x264] ;  /* 0x00026400015c7983 */ /* 0x000ea20000300800 */
[----:B---3--:R-:W-:-:S03]  /*3b330*/  F2FP.SATFINITE.E5M2.F32.PACK_AB_MERGE_C R76, R93, R91, RZ ;  /* 0x0000005b5d4c723e */ /* 0x008fc600048060ff */
[----:B------:R-:W3:Y:S04]  /*3b340*/  LDL.LU R91, [R1+0x90] ;  /* 0x00009000015b7983 */ /* 0x000ee80000300800 */
[----:B------:R-:W3:Y:S01]  /*3b350*/  LDL.LU R93, [R1+0x94] ;  /* 0x00009400015d7983 */ /* 0x000ee20000300800 */
[----:B------:R-:W-:Y:S01]  /*3b360*/  ISETP.LT.AND P3, PT, R67, UR6, !P3 ;  /* 0x0000000643007c0c */ /* 0x000fe2000df61270 */
[----:B------:R-:W1:Y:S01]  /*3b370*/  LDCU UR6, c[0x0][0x39c] ;  /* 0x00007380ff0677ac */ /* 0x000e620008000800 */
[C---:B------:R-:W-:Y:S01]  /*3b380*/  IADD3 R70, P6, PT, R74.reuse, R68, RZ ;  /* 0x000000444a467210 */ /* 0x040fe20007fde0ff */
[----:B------:R-:W-:Y:S01]  /*3b390*/  VIADD R74, R74, UR28 ;  /* 0x0000001c4a4a7c36 */ /* 0x000fe20008000000 */
[----:B------:R-:W-:-:S03]  /*3b3a0*/  SHF.R.S32.HI R75, RZ, 0x8, R75 ;  /* 0x00000008ff4b7819 */ /* 0x000fc6000001144b */
[----:B------:R-:W-:Y:S01]  /*3b3b0*/  IMAD.X R71, R71, 0x1, R69, P6 ;  /* 0x0000000147477824 */ /* 0x000fe200030e0645 */
[----:B------:R-:W-:Y:S01]  /*3b3c0*/  ISETP.LT.AND P4, PT, R66, UR9, !P2 ;  /* 0x0000000942007c0c */ /* 0x000fe2000d781270 */
[----:B------:R-:W0:Y:S01]  /*3b3d0*/  LDCU UR9, c[0x0][0x398] ;  /* 0x00007300ff0977ac */ /* 0x000e220008000800 */
[----:B----4-:R-:W-:-:S03]  /*3b3e0*/  ISETP.LT.AND P2, PT, R67, UR12, !P2 ;  /* 0x0000000c43007c0c */ /* 0x010fc6000d741270 */
[----:B------:R4:W-:Y:S01]  /*3b3f0*/  @P3 STG.E.U8 desc[UR20][R70.64], R75 ;  /* 0x0000004b46003986 */ /* 0x0009e2000c101114 */
[C---:B------:R-:W-:Y:S01]  /*3b400*/  IADD3 R72, P3, PT, R74.reuse, R3, RZ ;  /* 0x000000034a487210 */ /* 0x040fe20007f7e0ff */
[----:B------:R-:W0:Y:S01]  /*3b410*/  LDCU UR12, c[0x0][0x398] ;  /* 0x00007300ff0c77ac */ /* 0x000e220008000800 */
[----:B----4-:R-:W-:Y:S02]  /*3b420*/  SHF.R.S32.HI R71, RZ, 0x1f, R74 ;  /* 0x0000001fff477819 */ /* 0x010fe4000001144a */
[----:B------:R-:W-:Y:S01]  /*3b430*/  IADD3 R70, P6, PT, R74, R68, RZ ;  /* 0x000000444a467210 */ /* 0x000fe20007fde0ff */
[----:B------:R-:W-:Y:S02]  /*3b440*/  VIADD R75, R0, 0x25 ;  /* 0x00000025004b7836 */ /* 0x000fe40000000000 */
[C---:B------:R-:W-:Y:S02]  /*3b450*/  IMAD.X R73, R71.reuse, 0x1, R2, P3 ;  /* 0x0000000147497824 */ /* 0x040fe400018e0602 */
[----:B------:R-:W-:Y:S01]  /*3b460*/  IMAD.X R71, R71, 0x1, R69, P6 ;  /* 0x0000000147477824 */ /* 0x000fe200030e0645 */
[----:B0-----:R-:W-:Y:S01]  /*3b470*/  ISETP.GE.AND P3, PT, R75, UR4, PT ;  /* 0x000000044b007c0c */ /* 0x001fe2000bf66270 */
[----:B------:R-:W0:Y:S01]  /*3b480*/  LDCU UR4, c[0x0][0x39c] ;  /* 0x00007380ff0477ac */ /* 0x000e220008000800 */
[----:B------:R-:W-:Y:S01]  /*3b490*/  @P4 STG.E.U8 desc[UR20][R72.64], R77 ;  /* 0x0000004d48004986 */ /* 0x000fe2000c101114 */
[----:B------:R-:W-:-:S03]  /*3b4a0*/  VIADD R74, R74, UR28 ;  /* 0x0000001c4a4a7c36 */ /* 0x000fc60008000000 */
[----:B------:R4:W-:Y:S01]  /*3b4b0*/  @P2 STG.E.U8 desc[UR20][R70.64], R76 ;  /* 0x0000004c46002986 */ /* 0x0009e2000c101114 */
[----:B------:R-:W-:Y:S01]  /*3b4c0*/  ISETP.LT.AND P4, PT, R66, UR10, !P0 ;  /* 0x0000000a42007c0c */ /* 0x000fe2000c781270 */
[----:B------:R-:W-:Y:S01]  /*3b4d0*/  VIADD R75, R0, 0x26 ;  /* 0x00000026004b7836 */ /* 0x000fe20000000000 */
[----:B----4-:R-:W-:Y:S01]  /*3b4e0*/  PRMT R70, R77, 0x9910, RZ ;  /* 0x000099104d467816 */ /* 0x010fe200000000ff */
[----:B------:R-:W4:Y:S01]  /*3b4f0*/  LDCU UR10, c[0x0][0x398] ;  /* 0x00007300ff0a77ac */ /* 0x000f220008000800 */
[----:B------:R-:W-:Y:S02]  /*3b500*/  PRMT R77, R76, 0x9910, RZ ;  /* 0x000099104c4d7816 */ /* 0x000fe400000000ff */
[----:B------:R-:W-:Y:S01]  /*3b510*/  SHF.R.S32.HI R71, RZ, 0x1f, R74 ;  /* 0x0000001fff477819 */ /* 0x000fe2000001144a */
[----:B------:R-:W-:Y:S01]  /*3b520*/  IMAD.MOV.U32 R76, RZ, RZ, R70 ;  /* 0x000000ffff4c7224 */ /* 0x000fe200078e0046 */
[----:B------:R-:W-:-:S04]  /*3b530*/  IADD3 R72, P2, PT, R74, R3, RZ ;  /* 0x000000034a487210 */ /* 0x000fc80007f5e0ff */
[----:B------:R-:W-:Y:S01]  /*3b540*/  SHF.R.S32.HI R76, RZ, 0x8, R76 ;  /* 0x00000008ff4c7819 */ /* 0x000fe2000001144c */
[----:B------:R-:W-:Y:S01]  /*3b550*/  IMAD.X R73, R71, 0x1, R2, P2 ;  /* 0x0000000147497824 */ /* 0x000fe200010e0602 */
[----:B0-----:R-:W-:Y:S01]  /*3b560*/  ISETP.GE.AND P2, PT, R75, UR4, PT ;  /* 0x000000044b007c0c */ /* 0x001fe2000bf46270 */
[----:B------:R-:W0:Y:S01]  /*3b570*/  LDCU UR4, c[0x0][0x39c] ;  /* 0x00007380ff0477ac */ /* 0x000e220008000800 */
[----:B------:R-:W-:Y:S02]  /*3b580*/  SHF.R.S32.HI R75, RZ, 0x8, R77 ;  /* 0x00000008ff4b7819 */ /* 0x000fe4000001144d */
[----:B------:R2:W-:Y:S02]  /*3b590*/  @P4 STG.E.U8 desc[UR20][R72.64], R76 ;  /* 0x0000004c48004986 */ /* 0x0005e4000c101114 */
[----:B--2---:R-:W-:Y:S02]  /*3b5a0*/  F2FP.SATFINITE.E5M2.F32.PACK_AB_MERGE_C R76, R92, R89, RZ ;  /* 0x000000595c4c723e */ /* 0x004fe400048060ff */
[----:B------:R-:W2:Y:S04]  /*3b5b0*/  LDL.LU R89, [R1+0x268] ;  /* 0x0002680001597983 */ /* 0x000ea80000300800 */
[----:B------:R-:W2:Y:S01]  /*3b5c0*/  LDL.LU R92, [R1+0x26c] ;  /* 0x00026c00015c7983 */ /* 0x000ea20000300800 */
[----:B---3--:R-:W-:-:S03]  /*3b5d0*/  F2FP.SATFINITE.E5M2.F32.PACK_AB_MERGE_C R77, R93, R91, RZ ;  /* 0x0000005b5d4d723e */ /* 0x008fc600048060ff */
[----:B------:R-:W3:Y:S04]  /*3b5e0*/  LDL.LU R91, [R1+0x98] ;  /* 0x00009800015b7983 */ /* 0x000ee80000300800 */
[----:B------:R-:W3:Y:S01]  /*3b5f0*/  LDL.LU R93, [R1+0x9c] ;  /* 0x00009c00015d7983 */ /* 0x000ee20000300800 */
[----:B-----5:R-:W-:Y:S01]  /*3b600*/  ISETP.LT.AND P0, PT, R67, UR14, !P0 ;  /* 0x0000000e43007c0c */ /* 0x020fe2000c701270 */
[----:B------:R-:W5:Y:S01]  /*3b610*/  LDCU UR14, c[0x0][0x398] ;  /* 0x00007300ff0e77ac */ /* 0x000f620008000800 */
[C---:B------:R-:W-:Y:S01]  /*3b620*/  IADD3 R70, P6, PT, R74.reuse, R68, RZ ;  /* 0x000000444a467210 */ /* 0x040fe20007fde0ff */
[----:B------:R-:W-:-:S04]  /*3b630*/  VIADD R74, R74, UR28 ;  /* 0x0000001c4a4a7c36 */ /* 0x000fc80008000000 */
[----:B------:R-:W-:Y:S01]  /*3b640*/  IMAD.X R71, R71, 0x1, R69, P6 ;  /* 0x0000000147477824 */ /* 0x000fe200030e0645 */
[----:B------:R-:W-:Y:S02]  /*3b650*/  IADD3 R72, P6, PT, R74, R3, RZ ;  /* 0x000000034a487210 */ /* 0x000fe40007fde0ff */
[----:B------:R-:W-:Y:S01]  /*3b660*/  ISETP.LT.AND P4, PT, R66, UR9, !P5 ;  /* 0x0000000942007c0c */ /* 0x000fe2000ef81270 */
[----:B------:R-:W0:Y:S02]  /*3b670*/  LDCU UR9, c[0x0][0x398] ;  /* 0x00007300ff0977ac */ /* 0x000e240008000800 */
[----:B------:R1:W-:Y:S01]  /*3b680*/  @P0 STG.E.U8 desc[UR20][R70.64], R75 ;  /* 0x0000004b46000986 */ /* 0x0003e2000c101114 */
[----:B------:R-:W-:Y:S01]  /*3b690*/  ISETP.LT.AND P5, PT, R67, UR12, !P5 ;  /* 0x0000000c43007c0c */ /* 0x000fe2000efa1270 */
[----:B------:R-:W0:Y:S01]  /*3b6a0*/  LDCU UR12, c[0x0][0x398] ;  /* 0x00007300ff0c77ac */ /* 0x000e220008000800 */
[----:B-1----:R-:W-:Y:S01]  /*3b6b0*/  VIADD R70, R0, 0x27 ;  /* 0x0000002700467836 */ /* 0x002fe20000000000 */
[----:B------:R-:W-:-:S04]  /*3b6c0*/  SHF.R.S32.HI R71, RZ, 0x1f, R74 ;  /* 0x0000001fff477819 */ /* 0x000fc8000001144a */
[----:B------:R-:W-:Y:S01]  /*3b6d0*/  ISETP.GE.AND P0, PT, R70, UR6, PT ;  /* 0x0000000646007c0c */ /* 0x000fe2000bf06270 */
[C---:B------:R-:W-:Y:S01]  /*3b6e0*/  IMAD.X R73, R71.reuse, 0x1, R2, P6 ;  /* 0x0000000147497824 */ /* 0x040fe200030e0602 */
[C---:B------:R-:W-:Y:S01]  /*3b6f0*/  IADD3 R70, P6, PT, R74.reuse, R68, RZ ;  /* 0x000000444a467210 */ /* 0x040fe20007fde0ff */
[----:B------:R-:W-:Y:S01]  /*3b700*/  VIADD R74, R74, UR28 ;  /* 0x0000001c4a4a7c36 */ /* 0x000fe20008000000 */
[----:B------:R-:W1:Y:S03]  /*3b710*/  LDCU UR6, c[0x0][0x398] ;  /* 0x00007300ff0677ac */ /* 0x000e660008000800 */
[----:B------:R-:W-:Y:S01]  /*3b720*/  IMAD.X R71, R71, 0x1, R69, P6 ;  /* 0x0000000147477824 */ /* 0x000fe200030e0645 */
[----:B------:R0:W-:Y:S04]  /*3b730*/  @P4 STG.E.U8 desc[UR20][R72.64], R76 ;  /* 0x0000004c48004986 */ /* 0x0001e8000c101114 */
[----:B------:R1:W-:Y:S01]  /*3b740*/  @P5 STG.E.U8 desc[UR20][R70.64], R77 ;  /* 0x0000004d46005986 */ /* 0x0003e2000c101114 */
[----:B----4-:R-:W-:Y:S01]  /*3b750*/  ISETP.LT.AND P5, PT, R66, UR10, !P3 ;  /* 0x0000000a42007c0c */ /* 0x010fe2000dfa1270 */
[----:B------:R-:W-:Y:S01]  /*3b760*/  VIADD R75, R0, 0x28 ;  /* 0x00000028004b7836 */ /* 0x000fe20000000000 */
[----:B------:R-:W4:Y:S01]  /*3b770*/  LDCU UR10, c[0x0][0x398] ;  /* 0x00007300ff0a77ac */ /* 0x000f220008000800 */
[----:B0-----:R-:W-:-:S02]  /*3b780*/  IADD3 R72, P6, PT, R74, R3, RZ ;  /* 0x000000034a487210 */ /* 0x001fc40007fde0ff */
[----:B------:R-:W-:Y:S02]  /*3b790*/  PRMT R76, R76, 0x9910, RZ ;  /* 0x000099104c4c7816 */ /* 0x000fe400000000ff */
[----:B-1----:R-:W-:Y:S02]  /*3b7a0*/  SHF.R.S32.HI R71, RZ, 0x1f, R74 ;  /* 0x0000001fff477819 */ /* 0x002fe4000001144a */
        /* <DEDUP_REMOVED lines=20> */
[----:B------:R-:W-:-:S03]  /*3b8f0*/  ISETP.LT.AND P2, PT, R67, UR12, !P2 ;  /* 0x0000000c43007c0c */ /* 0x000fc6000d741270 */
[----:B------:R1:W-:Y:S01]  /*3b900*/  @P3 STG.E.U8 desc[UR20][R70.64], R75 ;  /* 0x0000004b46003986 */ /* 0x0003e2000c101114 */
[C---:B------:R-:W-:Y:S01]  /*3b910*/  IADD3 R72, P3, PT, R74.reuse, R3, RZ ;  /* 0x000000034a487210 */ /* 0x040fe20007f7e0ff */
[----:B------:R-:W0:Y:S01]  /*3b920*/  LDCU UR12, c[0x0][0x398] ;  /* 0x00007300ff0c77ac */ /* 0x000e220008000800 */
[----:B-1----:R-:W-:Y:S02]  /*3b930*/  SHF.R.S32.HI R71, RZ, 0x1f, R74 ;  /* 0x0000001fff477819 */ /* 0x002fe4000001144a */
        /* <DEDUP_REMOVED lines=9> */
[----:B----4-:R-:W-:Y:S01]  /*3b9d0*/  ISETP.LT.AND P5, PT, R66, UR10, !P0 ;  /* 0x0000000a42007c0c */ /* 0x010fe2000c7a1270 */
[----:B------:R-:W-:Y:S01]  /*3b9e0*/  VIADD R75, R0, 0x2a ;  /* 0x0000002a004b7836 */ /* 0x000fe20000000000 */
[----:B-1----:R-:W-:Y:S01]  /*3b9f0*/  PRMT R70, R77, 0x9910, RZ ;  /* 0x000099104d467816 */ /* 0x002fe200000000ff */
[----:B------:R-:W1:Y:S01]  /*3ba00*/  LDCU UR10, c[0x0][0x398] ;  /* 0x00007300ff0a77ac */ /* 0x000e620008000800 */
        /* <DEDUP_REMOVED lines=17> */
[----:B------:R-:W4:Y:S01]  /*3bb20*/  LDCU UR14, c[0x0][0x398] ;  /* 0x00007300ff0e77ac */ /* 0x000f220008000800 */
        /* <DEDUP_REMOVED lines=8> */
[----:B------:R-:W1:Y:S01]  /*3bbb0*/  LDCU UR12, c[0x0][0x398] ;  /* 0x00007300ff0c77ac */ /* 0x000e620008000800 */
[----:B0-----:R-:W-:Y:S01]  /*3bbc0*/  VIADD R70, R0, 0x2b ;  /* 0x0000002b00467836 */ /* 0x001fe20000000000 */
[----:B------:R-:W-:-:S04]  /*3bbd0*/  SHF.R.S32.HI R71, RZ, 0x1f, R74 ;  /* 0x0000001fff477819 */ /* 0x000fc8000001144a */
[----:B------:R-:W-:Y:S01]  /*3bbe0*/  ISETP.GE.AND P0, PT, R70, UR6, PT ;  /* 0x0000000646007c0c */ /* 0x000fe2000bf06270 */
[C---:B------:R-:W-:Y:S01]  /*3bbf0*/  IMAD.X R73, R71.reuse, 0x1, R2, P6 ;  /* 0x0000000147497824 */ /* 0x040fe200030e0602 */
[C---:B------:R-:W-:Y:S01]  /*3bc00*/  IADD3 R70, P6, PT, R74.reuse, R68, RZ ;  /* 0x000000444a467210 */ /* 0x040fe20007fde0ff */
[----:B------:R-:W-:Y:S01]  /*3bc10*/  VIADD R74, R74, UR28 ;  /* 0x0000001c4a4a7c36 */ /* 0x000fe20008000000 */
[----:B------:R-:W0:Y:S03]  /*3bc20*/  LDCU UR6, c[0x0][0x398] ;  /* 0x00007300ff0677ac */ /* 0x000e260008000800 */
[----:B------:R-:W-:Y:S01]  /*3bc30*/  IMAD.X R71, R71, 0x1, R69, P6 ;  /* 0x0000000147477824 */ /* 0x000fe200030e0645 */
[----:B------:R4:W-:Y:S04]  /*3bc40*/  @P5 STG.E.U8 desc[UR20][R72.64], R76 ;  /* 0x0000004c48005986 */ /* 0x0009e8000c101114 */
[----:B------:R0:W-:Y:S01]  /*3bc50*/  @P4 STG.E.U8 desc[UR20][R70.64], R77 ;  /* 0x0000004d46004986 */ /* 0x0001e2000c101114 */
[----:B-1----:R-:W-:Y:S01]  /*3bc60*/  ISETP.LT.AND P4, PT, R66, UR10, !P3 ;  /* 0x0000000a42007c0c */ /* 0x002fe2000df81270 */
[----:B------:R-:W-:Y:S01]  /*3bc70*/  VIADD R75, R0, 0x2c ;  /* 0x0000002c004b7836 */ /* 0x000fe20000000000 */
[----:B------:R-:W1:Y:S01]  /*3bc80*/  LDCU UR10, c[0x0][0x398] ;  /* 0x00007300ff0a77ac */ /* 0x000e620008000800 */
[----:B----4-:R-:W-:-:S02]  /*3bc90*/  IADD3 R72, P6, PT, R74, R3, RZ ;  /* 0x000000034a487210 */ /* 0x010fc40007fde0ff */
        /* <DEDUP_REMOVED lines=15> */
[----:B------:R-:W4:Y:S01]  /*3bd90*/  LDCU UR6, c[0x0][0x39c] ;  /* 0x00007380ff0677ac */ /* 0x000f220008000800 */
[----:B------:R-:W-:Y:S02]  /*3bda0*/  IADD3 R70, P6, PT, R74, R68, RZ ;  /* 0x000000444a467210 */ /* 0x000fe40007fde0ff */
[----:B------:R-:W-:-:S03]  /*3bdb0*/  SHF.R.S32.HI R75, RZ, 0x8, R75 ;  /* 0x00000008ff4b7819 */ /* 0x000fc6000001144b */
[----:B------:R-:W-:Y:S02]  /*3bdc0*/  IMAD.X R71, R71, 0x1, R69, P6 ;  /* 0x0000000147477824 */ /* 0x000fe400030e0645 */
[----:B------:R-:W-:-:S04]  /*3bdd0*/  VIADD R74, R74, UR28 ;  /* 0x0000001c4a4a7c36 */ /* 0x000fc80008000000 */
[----:B------:R0:W-:Y:S01]  /*3bde0*/  @P3 STG.E.U8 desc[UR20][R70.64], R75 ;  /* 0x0000004b46003986 */ /* 0x0001e2000c101114 */
[----:B-----5:R-:W-:Y:S01]  /*3bdf0*/  ISETP.LT.AND P3, PT, R66, UR9, !P2 ;  /* 0x0000000942007c0c */ /* 0x020fe2000d761270 */
[----:B------:R-:W5:Y:S01]  /*3be00*/  LDCU UR9, c[0x0][0x398] ;  /* 0x00007300ff0977ac */ /* 0x000f620008000800 */
[----:B------:R-:W-:Y:S02]  /*3be10*/  ISETP.LT.AND P2, PT, R67, UR12, !P2 ;  /* 0x0000000c43007c0c */ /* 0x000fe4000d741270 */
[C---:B------:R-:W-:Y:S01]  /*3be20*/  IADD3 R72, P4, PT, R74.reuse, R3, RZ ;  /* 0x000000034a487210 */ /* 0x040fe20007f9e0ff */
[----:B------:R-:W1:Y:S01]  /*3be30*/  LDCU UR12, c[0x0][0x398] ;  /* 0x00007300ff0c77ac */ /* 0x000e620008000800 */
[----:B0-----:R-:W-:Y:S02]  /*3be40*/  SHF.R.S32.HI R71, RZ, 0x1f, R74 ;  /* 0x0000001fff477819 */ /* 0x001fe4000001144a */
[----:B------:R-:W-:Y:S01]  /*3be50*/  IADD3 R70, P6, PT, R74, R68, RZ ;  /* 0x000000444a467210 */ /* 0x000fe20007fde0ff */
[----:B------:R-:W-:-:S02]  /*3be60*/  VIADD R75, R0, 0x2d ;  /* 0x0000002d004b7836 */ /* 0x000fc40000000000 */
[C---:B------:R-:W-:Y:S02]  /*3be70*/  IMAD.X R73, R71.reuse, 0x1, R2, P4 ;  /* 0x0000000147497824 */ /* 0x040fe400020e0602 */
[----:B------:R-:W-:Y:S01]  /*3be80*/  IMAD.X R71, R71, 0x1, R69, P6 ;  /* 0x0000000147477824 */ /* 0x000fe200030e0645 */
[----:B------:R-:W-:Y:S01]  /*3be90*/  ISETP.GE.AND P4, PT, R75, UR4, PT ;  /* 0x000000044b007c0c */ /* 0x000fe2000bf86270 */
[----:B------:R-:W0:Y:S01]  /*3bea0*/  LDCU UR4, c[0x0][0x39c] ;  /* 0x00007380ff0477ac */ /* 0x000e220008000800 */
[----:B------:R-:W-:Y:S01]  /*3beb0*/  @P3 STG.E.U8 desc[UR20][R72.64], R77 ;  /* 0x0000004d48003986 */ /* 0x000fe2000c101114 */
[----:B------:R-:W-:-:S03]  /*3bec0*/  VIADD R74, R74, UR28 ;  /* 0x0000001c4a4a7c36 */ /* 0x000fc60008000000 */
[----:B------:R4:W-:Y:S01]  /*3bed0*/  @P2 STG.E.U8 desc[UR20][R70.64], R76 ;  /* 0x0000004c46002986 */ /* 0x0009e2000c101114 */
[----:B-1----:R-:W-:Y:S01]  /*3bee0*/  ISETP.LT.AND P3, PT, R66, UR10, !P0 ;  /* 0x0000000a42007c0c */ /* 0x002fe2000c761270 */
[----:B------:R-:W-:Y:S01]  /*3bef0*/  VIADD R75, R0, 0x2e ;  /* 0x0000002e004b7836 */ /* 0x000fe20000000000 */
[----:B----4-:R-:W-:Y:S01]  /*3bf00*/  PRMT R70, R77, 0x9910, RZ ;  /* 0x000099104d467816 */ /* 0x010fe200000000ff */
        /* <DEDUP_REMOVED lines=17> */
[----:B------:R-:W-:Y:S01]  /*3c020*/  ISETP.LT.AND P0, PT, R67, UR14, !P0 ;  /* 0x0000000e43007c0c */ /* 0x000fe2000c701270 */
[----:B------:R-:W4:Y:S01]  /*3c030*/  LDCU UR14, c[0x0][0x398] ;  /* 0x00007300ff0e77ac */ /* 0x000f220008000800 */
[C---:B------:R-:W-:Y:S01]  /*3c040*/  IADD3 R70, P6, PT, R74.reuse, R68, RZ ;  /* 0x000000444a467210 */ /* 0x040fe20007fde0ff */
[----:B------:R-:W-:-:S04]  /*3c050*/  VIADD R74, R74, UR28 ;  /* 0x0000001c4a4a7c36 */ /* 0x000fc80008000000 */
[----:B------:R-:W-:Y:S01]  /*3c060*/  IMAD.X R71, R71, 0x1, R69, P6 ;  /* 0x0000000147477824 */ /* 0x000fe200030e0645 */
[----:B------:R-:W-:Y:S02]  /*3c070*/  IADD3 R72, P6, PT, R74, R3, RZ ;  /* 0x000000034a487210 */ /* 0x000fe40007fde0ff */
[----:B-----5:R-:W-:Y:S01]  /*3c080*/  ISETP.LT.AND P3, PT, R66, UR9, !P5 ;  /* 0x0000000942007c0c */ /* 0x020fe2000ef61270 */
        /* <DEDUP_REMOVED lines=37> */
[----:B------:R-:W-:Y:S01]  /*3c2e0*/  VIADD R74, R74, UR28 ;  /* 0x0000001c4a4a7c36 */ /* 0x000fe20008000000 */
[----:B-----5:R-:W-:Y:S01]  /*3c2f0*/  ISETP.LT.AND P5, PT, R66, UR9, !P2 ;  /* 0x0000000942007c0c */ /* 0x020fe2000d7a1270 */
[----:B------:R-:W5:Y:S02]  /*3c300*/  LDCU UR9, c[0x0][0x398] ;  /* 0x00007300ff0977ac */ /* 0x000f640008000800 */
[----:B------:R0:W-:Y:S01]  /*3c310*/  @P4 STG.E.U8 desc[UR20][R70.64], R75 ;  /* 0x0000004b46004986 */ /* 0x0001e2000c101114 */
[----:B------:R-:W-:Y:S01]  /*3c320*/  ISETP.LT.AND P4, PT, R67, UR12, !P2 ;  /* 0x0000000c43007c0c */ /* 0x000fe2000d781270 */
[----:B------:R-:W1:Y:S01]  /*3c330*/  LDCU UR12, c[0x0][0x398] ;  /* 0x00007300ff0c77ac */ /* 0x000e620008000800 */
[----:B------:R-:W-:Y:S02]  /*3c340*/  IADD3 R72, P2, PT, R74, R3, RZ ;  /* 0x000000034a487210 */ /* 0x000fe40007f5e0ff */
[----:B0-----:R-:W-:-:S02]  /*3c350*/  SHF.R.S32.HI R71, RZ, 0x1f, R74 ;  /* 0x0000001fff477819 */ /* 0x001fc4000001144a */
[----:B------:R-:W-:Y:S01]  /*3c360*/  IADD3 R70, P6, PT, R74, R68, RZ ;  /* 0x000000444a467210 */ /* 0x000fe20007fde0ff */
[----:B------:R-:W-:Y:S02]  /*3c370*/  VIADD R75, R0, 0x31 ;  /* 0x00000031004b7836 */ /* 0x000fe40000000000 */
        /* <DEDUP_REMOVED lines=9> */
[----:B------:R-:W-:Y:S01]  /*3c410*/  ISETP.LT.AND P4, PT, R67, UR14, !P0 ;  /* 0x0000000e43007c0c */ /* 0x000fe2000c781270 */
[----:B------:R-:W1:Y:S01]  /*3c420*/  LDCU UR10, c[0x0][0x398] ;  /* 0x00007300ff0a77ac */ /* 0x000e620008000800 */
        /* <DEDUP_REMOVED lines=18> */
[C---:B------:R-:W-:Y:S01]  /*3c550*/  IADD3 R70, P6, PT, R74.reuse, R68, RZ ;  /* 0x000000444a467210 */ /* 0x040fe20007fde0ff */
[----:B------:R-:W-:-:S04]  /*3c560*/  VIADD R74, R74, UR28 ;  /* 0x0000001c4a4a7c36 */ /* 0x000fc80008000000 */
[----:B------:R-:W-:Y:S01]  /*3c570*/  IMAD.X R71, R71, 0x1, R69, P6 ;  /* 0x0000000147477824 */ /* 0x000fe200030e0645 */
[----:B------:R-:W-:-:S04]  /*3c580*/  IADD3 R72, P6, PT, R74, R3, RZ ;  /* 0x000000034a487210 */ /* 0x000fc80007fde0ff */
[----:B------:R0:W-:Y:S01]  /*3c590*/  @P4 STG.E.U8 desc[UR20][R70.64], R75 ;  /* 0x0000004b46004986 */ /* 0x0001e2000c101114 */
[----:B-----5:R-:W-:Y:S01]  /*3c5a0*/  ISETP.LT.AND P5, PT, R66, UR9, !P3 ;  /* 0x0000000942007c0c */ /* 0x020fe2000dfa1270 */
[----:B------:R-:W5:Y:S01]  /*3c5b0*/  LDCU UR9, c[0x0][0x398] ;  /* 0x00007300ff0977ac */ /* 0x000f620008000800 */
        /* <DEDUP_REMOVED lines=77> */
[----:B-----5:R-:W-:Y:S01]  /*3ca90*/  ISETP.LT.AND P6, PT, R66, UR9, !P5 ;  /* 0x0000000942007c0c */ /* 0x020fe2000efc1270 */
[----:B------:R-:W5:Y:S04]  /*3caa0*/  LDCU UR9, c[0x0][0x398] ;  /* 0x00007300ff0977ac */ /* 0x000f680008000800 */
[----:B------:R0:W-:Y:S01]  /*3cab0*/  @P4 STG.E.U8 desc[UR20][R70.64], R75 ;  /* 0x0000004b46004986 */ /* 0x0001e2000c101114 */
[----:B------:R-:W-:Y:S02]  /*3cac0*/  IADD3 R72, P4, PT, R74, R3, RZ ;  /* 0x000000034a487210 */ /* 0x000fe40007f9e0ff */
        /* <DEDUP_REMOVED lines=33> */
[----:B------:R-:W-:Y:S01]  /*3cce0*/  VIADD R74, R74, UR28 ;  /* 0x0000001c4a4a7c36 */ /* 0x000fe20008000000 */
[----:B------:R-:W-:-:S03]  /*3ccf0*/  SHF.R.S32.HI R75, RZ, 0x8, R75 ;  /* 0x00000008ff4b7819 */ /* 0x000fc6000001144b */
[----:B------:R-:W-:Y:S01]  /*3cd00*/  IMAD.X R71, R71, 0x1, R69, P6 ;  /* 0x0000000147477824 */ /* 0x000fe200030e0645 */
[----:B-----5:R-:W-:Y:S01]  /*3cd10*/  ISETP.LT.AND P5, PT, R66, UR9, !P2 ;  /* 0x0000000942007c0c */ /* 0x020fe2000d7a1270 */
[----:B------:R-:W5:Y:S01]  /*3cd20*/  LDCU UR9, c[0x0][0x398] ;  /* 0x00007300ff0977ac */ /* 0x000f620008000800 */
[----:B------:R-:W-:-:S03]  /*3cd30*/  ISETP.LT.AND P2, PT, R67, UR12, !P2 ;  /* 0x0000000c43007c0c */ /* 0x000fc6000d741270 */
[----:B------:R0:W-:Y:S01]  /*3cd40*/  @P0 STG.E.U8 desc[UR20][R70.64], R75 ;  /* 0x0000004b46000986 */ /* 0x0001e2000c101114 */
[C---:B------:R-:W-:Y:S01]  /*3cd50*/  IADD3 R72, P0, PT, R74.reuse, R3, RZ ;  /* 0x000000034a487210 */ /* 0x040fe20007f1e0ff */
[----:B------:R-:W1:Y:S01]  /*3cd60*/  LDCU UR12, c[0x0][0x398] ;  /* 0x00007300ff0c77ac */ /* 0x000e620008000800 */
[----:B0-----:R-:W-:Y:S02]  /*3cd70*/  SHF.R.S32.HI R71, RZ, 0x1f, R74 ;  /* 0x0000001fff477819 */ /* 0x001fe4000001144a */
        /* <DEDUP_REMOVED lines=109> */
[----:B------:R-:W3:Y:S04]  /*3d450*/  LDL.LU R93, [R1+0xfc] ;  /* 0x0000fc00015d7983 */ /* 0x000ee80000300800 */
[----:B------:R-:W4:Y:S04]  /*3d460*/  LDL.LU R90, [R1+0x100] ;  /* 0x00010000015a7983 */ /* 0x000f280000300800 */
[----:B------:R-:W4:Y:S01]  /*3d470*/  LDL.LU R88, [R1+0x104] ;  /* 0x0001040001587983 */ /* 0x000f220000300800 */
[----:B------:R-:W-:Y:S01]  /*3d480*/  ISETP.LT.AND P3, PT, R67, UR14, !P3 ;  /* 0x0000000e43007c0c */ /* 0x000fe2000df61270 */
[----:B------:R-:W0:Y:S01]  /*3d490*/  LDCU UR14, c[0x0][0x398] ;  /* 0x00007300ff0e77ac */ /* 0x000e220008000800 */
[----:B------:R-:W-:-:S05]  /*3d4a0*/  IADD3 R70, P6, PT, R74, R68, RZ ;  /* 0x000000444a467210 */ /* 0x000fca0007fde0ff */
[----:B------:R-:W-:Y:S02]  /*3d4b0*/  IMAD.X R71, R71, 0x1, R69, P6 ;  /* 0x0000000147477824 */ /* 0x000fe400030e0645 */
[----:B------:R-:W-:-:S04]  /*3d4c0*/  VIADD R74, R74, UR28 ;  /* 0x0000001c4a4a7c36 */ /* 0x000fc80008000000 */
[----:B------:R0:W-:Y:S01]  /*3d4d0*/  @P3 STG.E.U8 desc[UR20][R70.64], R75 ;  /* 0x0000004b46003986 */ /* 0x0001e2000c101114 */
[----:B------:R-:W-:Y:S02]  /*3d4e0*/  IADD3 R72, P4, PT, R74, R3, RZ ;  /* 0x000000034a487210 */ /* 0x000fe40007f9e0ff */
[----:B-----5:R-:W-:Y:S01]  /*3d4f0*/  ISETP.LT.AND P6, PT, R66, UR9, !P5 ;  /* 0x0000000942007c0c */ /* 0x020fe2000efc1270 */
[----:B------:R-:W5:Y:S01]  /*3d500*/  LDCU UR9, c[0x0][0x398] ;  /* 0x00007300ff0977ac */ /* 0x000f620008000800 */
[----:B------:R-:W-:Y:S01]  /*3d510*/  ISETP.LT.AND P5, PT, R67, UR12, !P5 ;  /* 0x0000000c43007c0c */ /* 0x000fe2000efa1270 */
[----:B------:R-:W1:Y:S01]  /*3d520*/  LDCU UR12, c[0x0][0x398] ;  /* 0x00007300ff0c77ac */ /* 0x000e620008000800 */
[----:B0-----:R-:W-:Y:S01]  /*3d530*/  VIADD R70, R0, 0x3f ;  /* 0x0000003f00467836 */ /* 0x001fe20000000000 */
[----:B------:R-:W-:-:S04]  /*3d540*/  SHF.R.S32.HI R71, RZ, 0x1f, R74 ;  /* 0x0000001fff477819 */ /* 0x000fc8000001144a */
[----:B------:R-:W-:Y:S01]  /*3d550*/  ISETP.GE.AND P3, PT, R70, UR6, PT ;  /* 0x0000000646007c0c */ /* 0x000fe2000bf66270 */
[----:B------:R-:W0:Y:S01]  /*3d560*/  LDCU UR6, c[0x0][0x398] ;  /* 0x00007300ff0677ac */ /* 0x000e220008000800 */
[----:B------:R-:W-:Y:S01]  /*3d570*/  IMAD.X R73, R71, 0x1, R2, P4 ;  /* 0x0000000147497824 */ /* 0x000fe200020e0602 */
[C---:B------:R-:W-:Y:S01]  /*3d580*/  IADD3 R70, P4, PT, R74.reuse, R68, RZ ;  /* 0x000000444a467210 */ /* 0x040fe20007f9e0ff */
[----:B------:R-:W-:-:S04]  /*3d590*/  VIADD R74, R74, UR28 ;  /* 0x0000001c4a4a7c36 */ /* 0x000fc80008000000 */
[----:B------:R-:W-:Y:S01]  /*3d5a0*/  IMAD.X R71, R71, 0x1, R69, P4 ;  /* 0x0000000147477824 */ /* 0x000fe200020e0645 */
[----:B------:R0:W-:Y:S01]  /*3d5b0*/  @P6 STG.E.U8 desc[UR20][R72.64], R76 ;  /* 0x0000004c48006986 */ /* 0x0001e2000c101114 */
[----:B------:R-:W-:-:S03]  /*3d5c0*/  VIADD R75, R0, 0x40 ;  /* 0x00000040004b7836 */ /* 0x000fc60000000000 */
[----:B------:R5:W-:Y:S01]  /*3d5d0*/  @P5 STG.E.U8 desc[UR20][R70.64], R77 ;  /* 0x0000004d46005986 */ /* 0x000be2000c101114 */
[----:B-1----:R-:W-:Y:S01]  /*3d5e0*/  ISETP.LT.AND P5, PT, R66, UR10, !P0 ;  /* 0x0000000a42007c0c */ /* 0x002fe2000c7a1270 */
[----:B------:R-:W1:Y:S01]  /*3d5f0*/  LDCU UR10, c[0x0][0x398] ;  /* 0x00007300ff0a77ac */ /* 0x000e620008000800 */
[----:B------:R-:W-:Y:S02]  /*3d600*/  ISETP.GE.AND P4, PT, R75, UR4, PT ;  /* 0x000000044b007c0c */ /* 0x000fe4000bf86270 */
[----:B0-----:R-:W-:Y:S01]  /*3d610*/  IADD3 R72, P6, PT, R74, R3, RZ ;  /* 0x000000034a487210 */ /* 0x001fe20007fde0ff */
[----:B------:R-:W0:Y:S01]  /*3d620*/  LDCU UR4, c[0x0][0x39c] ;  /* 0x00007380ff0477ac */ /* 0x000e220008000800 */
[----:B-----5:R-:W-:Y:S02]  /*3d630*/  SHF.R.S32.HI R71, RZ, 0x1f, R74 ;  /* 0x0000001fff477819 */ /* 0x020fe4000001144a */
[----:B------:R-:W-:Y:S01]  /*3d640*/  ISETP.LT.AND P0, PT, R67, UR6, !P0 ;  /* 0x0000000643007c0c */ /* 0x000fe2000c701270 */
[----:B------:R-:W5:Y:S01]  /*3d650*/  LDCU UR6, c[0x0][0x39c] ;  /* 0x00007380ff0677ac */ /* 0x000f620008000800 */
[----:B------:R-:W-:Y:S01]  /*3d660*/  PRMT R76, R76, 0x9910, RZ ;  /* 0x000099104c4c7816 */ /* 0x000fe200000000ff */
[----:B------:R-:W-:Y:S01]  /*3d670*/  IMAD.X R73, R71, 0x1, R2, P6 ;  /* 0x0000000147497824 */ /* 0x000fe200030e0602 */
[----:B------:R-:W-:-:S02]  /*3d680*/  IADD3 R70, P6, PT, R74, R68, RZ ;  /* 0x000000444a467210 */ /* 0x000fc40007fde0ff */
[----:B------:R-:W-:Y:S02]  /*3d690*/  PRMT R75, R77, 0x9910, RZ ;  /* 0x000099104d4b7816 */ /* 0x000fe400000000ff */
[----:B------:R-:W-:Y:S01]  /*3d6a0*/  SHF.R.S32.HI R76, RZ, 0x8, R76 ;  /* 0x00000008ff4c7819 */ /* 0x000fe2000001144c */
[----:B------:R-:W-:Y:S01]  /*3d6b0*/  IMAD.X R71, R71, 0x1, R69, P6 ;  /* 0x0000000147477824 */ /* 0x000fe200030e0645 */
[----:B------:R-:W-:Y:S01]  /*3d6c0*/  SHF.R.S32.HI R75, RZ, 0x8, R75 ;  /* 0x00000008ff4b7819 */ /* 0x000fe2000001144b */
[----:B------:R-:W-:Y:S02]  /*3d6d0*/  VIADD R74, R74, UR28 ;  /* 0x0000001c4a4a7c36 */ /* 0x000fe40008000000 */
[----:B------:R0:W-:Y:S01]  /*3d6e0*/  @P5 STG.E.U8 desc[UR20][R72.64], R76 ;  /* 0x0000004c48005986 */ /* 0x0001e2000c101114 */
[----:B------:R-:W-:Y:S01]  /*3d6f0*/  ISETP.LT.AND P5, PT, R66, UR9, !P2 ;  /* 0x0000000942007c0c */ /* 0x000fe2000d7a1270 */
[----:B------:R-:W1:Y:S02]  /*3d700*/  LDCU UR9, c[0x0][0x398] ;  /* 0x00007300ff0977ac */ /* 0x000e640008000800 */
[----:B------:R5:W-:Y:S01]  /*3d710*/  @P0 STG.E.U8 desc[UR20][R70.64], R75 ;  /* 0x0000004b46000986 */ /* 0x000be2000c101114 */
[----:B------:R-:W-:Y:S01]  /*3d720*/  ISETP.LT.AND P2, PT, R67, UR12, !P2 ;  /* 0x0000000c43007c0c */ /* 0x000fe2000d741270 */
[----:B------:R-:W1:Y:S01]  /*3d730*/  LDCU UR12, c[0x0][0x398] ;  /* 0x00007300ff0c77ac */ /* 0x000e620008000800 */
[----:B0-----:R-:W-:-:S02]  /*3d740*/  IADD3 R72, P0, PT, R74, R3, RZ ;  /* 0x000000034a487210 */ /* 0x001fc40007f1e0ff */
[----:B-----5:R-:W-:Y:S01]  /*3d750*/  SHF.R.S32.HI R71, RZ, 0x1f, R74 ;  /* 0x0000001fff477819 */ /* 0x020fe2000001144a */
[----:B------:R-:W-:Y:S01]  /*3d760*/  VIADD R75, R0, 0x41 ;  /* 0x00000041004b7836 */ /* 0x000fe20000000000 */
[----:B------:R-:W-:-:S03]  /*3d770*/  IADD3 R70, P6, PT, R74, R68, RZ ;  /* 0x000000444a467210 */ /* 0x000fc60007fde0ff */
[----:B------:R-:W-:Y:S01]  /*3d780*/  IMAD.X R73, R71, 0x1, R2, P0 ;  /* 0x0000000147497824 */ /* 0x000fe200000e0602 */
[----:B------:R-:W-:Y:S01]  /*3d790*/  ISETP.GE.AND P0, PT, R75, UR4, PT ;  /* 0x000000044b007c0c */ /* 0x000fe2000bf06270 */
[----:B------:R-:W0:Y:S01]  /*3d7a0*/  LDCU UR4, c[0x0][0x39c] ;  /* 0x00007380ff0477ac */ /* 0x000e220008000800 */
[----:B------:R-:W-:Y:S02]  /*3d7b0*/  IMAD.X R71, R71, 0x1, R69, P6 ;  /* 0x0000000147477824 */ /* 0x000fe400030e0645 */
[----:B------:R-:W-:Y:S02]  /*3d7c0*/  VIADD R74, R74, UR28 ;  /* 0x0000001c4a4a7c36 */ /* 0x000fe40008000000 */
[----:B------:R-:W-:Y:S01]  /*3d7d0*/  VIADD R75, R0, 0x42 ;  /* 0x00000042004b7836 */ /* 0x000fe20000000000 */
[----:B--2---:R-:W-:Y:S02]  /*3d7e0*/  F2FP.SATFINITE.E5M2.F32.PACK_AB_MERGE_C R77, R92, R89, RZ ;  /* 0x000000595c4d723e */ /* 0x004fe400048060ff */
[----:B------:R-:W2:Y:S04]  /*3d7f0*/  LDL.LU R89, [R1+0x1b0] ;  /* 0x0001b00001597983 */ /* 0x000ea80000300800 */
[----:B------:R5:W-:Y:S01]  /*3d800*/  @P5 STG.E.U8 desc[UR20][R72.64], R77 ;  /* 0x0000004d48005986 */ /* 0x000be2000c101114 */
[----:B-1----:R-:W-:Y:S01]  /*3d810*/  ISETP.LT.AND P5, PT, R66, UR10, !P3 ;  /* 0x0000000a42007c0c */ /* 0x002fe2000dfa1270 */
[----:B------:R-:W1:Y:S01]  /*3d820*/  LDCU UR10, c[0x0][0x398] ;  /* 0x00007300ff0a77ac */ /* 0x000e620008000800 */
[----:B------:R-:W-:Y:S01]  /*3d830*/  ISETP.LT.AND P3, PT, R67, UR14, !P3 ;  /* 0x0000000e43007c0c */ /* 0x000fe2000df61270 */
[----:B------:R-:W2:Y:S01]  /*3d840*/  LDL.LU R92, [R1+0x1b4] ;  /* 0x0001b400015c7983 */ /* 0x000ea20000300800 */
[----:B------:R-:W0:Y:S01]  /*3d850*/  LDCU UR14, c[0x0][0x398] ;  /* 0x00007300ff0e77ac */ /* 0x000e220008000800 */
[----:B---3--:R-:W-:-:S02]  /*3d860*/  F2FP.SATFINITE.E5M2.F32.PACK_AB_MERGE_C R76, R93, R91, RZ ;  /* 0x0000005b5d4c723e */ /* 0x008fc400048060ff */
[----:B------:R-:W3:Y:S04]  /*3d870*/  LDL.LU R91, [R1+0x1f0] ;  /* 0x0001f000015b7983 */ /* 0x000ee80000300800 */
[----:B------:R0:W-:Y:S01]  /*3d880*/  @P2 STG.E.U8 desc[UR20][R70.64], R76 ;  /* 0x0000004c46002986 */ /* 0x0001e2000c101114 */
[----:B-----5:R-:W-:-:S03]  /*3d890*/  IADD3 R72, P2, PT, R74, R3, RZ ;  /* 0x000000034a487210 */ /* 0x020fc60007f5e0ff */
[----:B------:R-:W3:Y:S01]  /*3d8a0*/  LDL.LU R93, [R1+0x1f4] ;  /* 0x0001f400015d7983 */ /* 0x000ee20000300800 */
[----:B0-----:R-:W-:Y:S02]  /*3d8b0*/  PRMT R70, R77, 0x9910, RZ ;  /* 0x000099104d467816 */ /* 0x001fe400000000ff */
[----:B------:R-:W-:Y:S02]  /*3d8c0*/  PRMT R77, R76, 0x9910, RZ ;  /* 0x000099104c4d7816 */ /* 0x000fe400000000ff */
[----:B------:R-:W-:Y:S01]  /*3d8d0*/  SHF.R.S32.HI R71, RZ, 0x1f, R74 ;  /* 0x0000001fff477819 */ /* 0x000fe2000001144a */
[----:B------:R-:W-:Y:S01]  /*3d8e0*/  IMAD.MOV.U32 R76, RZ, RZ, R70 ;  /* 0x000000ffff4c7224 */ /* 0x000fe200078e0046 */
[----:B------:R-:W-:-:S03]  /*3d8f0*/  IADD3 R70, P6, PT, R74, R68, RZ ;  /* 0x000000444a467210 */ /* 0x000fc60007fde0ff */
[C---:B------:R-:W-:Y:S01]  /*3d900*/  IMAD.X R73, R71.reuse, 0x1, R2, P2 ;  /* 0x0000000147497824 */ /* 0x040fe200010e0602 */
[----:B------:R-:W-:Y:S01]  /*3d910*/  SHF.R.S32.HI R76, RZ, 0x8, R76 ;  /* 0x00000008ff4c7819 */ /* 0x000fe2000001144c */
[----:B------:R-:W-:Y:S01]  /*3d920*/  IMAD.X R71, R71, 0x1, R69, P6 ;  /* 0x0000000147477824 */ /* 0x000fe200030e0645 */
[----:B------:R-:W-:Y:S01]  /*3d930*/  ISETP.GE.AND P2, PT, R75, UR4, PT ;  /* 0x000000044b007c0c */ /* 0x000fe2000bf46270 */
[----:B------:R-:W-:Y:S01]  /*3d940*/  VIADD R74, R74, UR28 ;  /* 0x0000001c4a4a7c36 */ /* 0x000fe20008000000 */
[----:B------:R-:W-:Y:S01]  /*3d950*/  SHF.R.S32.HI R75, RZ, 0x8, R77 ;  /* 0x00000008ff4b7819 */ /* 0x000fe2000001144d */
[----:B------:R-:W-:Y:S01]  /*3d960*/  @P5 STG.E.U8 desc[UR20][R72.64], R76 ;  /* 0x0000004c48005986 */ /* 0x000fe2000c101114 */
[----:B------:R-:W-:Y:S01]  /*3d970*/  ISETP.LT.AND P6, PT, R66, UR9, !P4 ;  /* 0x0000000942007c0c */ /* 0x000fe2000e7c1270 */
[----:B------:R-:W0:Y:S02]  /*3d980*/  LDCU UR4, c[0x0][0x39c] ;  /* 0x00007380ff0477ac */ /* 0x000e240008000800 */
[----:B------:R4:W-:Y:S01]  /*3d990*/  @P3 STG.E.U8 desc[UR20][R70.64], R75 ;  /* 0x0000004b46003986 */ /* 0x0009e2000c101114 */
[----:B------:R-:W5:Y:S01]  /*3d9a0*/  LDCU UR9, c[0x0][0x398] ;  /* 0x00007300ff0977ac */ /* 0x000f620008000800 */
[----:B----4-:R-:W-:-:S02]  /*3d9b0*/  F2FP.SATFINITE.E5M2.F32.PACK_AB_MERGE_C R75, R88, R90, RZ ;  /* 0x0000005a584b723e */ /* 0x010fc400048060ff */
[----:B------:R-:W4:Y:S04]  /*3d9c0*/  LDL.LU R90, [R1+0x108] ;  /* 0x00010800015a7983 */ /* 0x000f280000300800 */
[----:B------:R-:W4:Y:S01]  /*3d9d0*/  LDL.LU R88, [R1+0x10c] ;  /* 0x00010c0001587983 */ /* 0x000f220000300800 */
[----:B------:R-:W-:Y:S01]  /*3d9e0*/  VIADD R70, R0, 0x43 ;  /* 0x0000004300467836 */ /* 0x000fe20000000000 */
[----:B------:R-:W-:Y:S02]  /*3d9f0*/  SHF.R.S32.HI R71, RZ, 0x1f, R74 ;  /* 0x0000001fff477819 */ /* 0x000fe4000001144a */
[----:B------:R-:W-:Y:S02]  /*3da00*/  IADD3 R72, P5, PT, R74, R3, RZ ;  /* 0x000000034a487210 */ /* 0x000fe40007fbe0ff */
[----:B------:R-:W-:Y:S01]  /*3da10*/  ISETP.GE.AND P3, PT, R70, UR6, PT ;  /* 0x0000000646007c0c */ /* 0x000fe2000bf66270 */
[----:B------:R-:W0:Y:S01]  /*3da20*/  LDCU UR6, c[0x0][0x398] ;  /* 0x00007300ff0677ac */ /* 0x000e220008000800 */
[----:B------:R-:W-:Y:S01]  /*3da30*/  ISETP.LT.AND P4, PT, R67, UR12, !P4 ;  /* 0x0000000c43007c0c */ /* 0x000fe2000e781270 */
[----:B------:R-:W-:Y:S01]  /*3da40*/  IMAD.X R73, R71, 0x1, R2, P5 ;  /* 0x0000000147497824 */ /* 0x000fe200028e0602 */
[----:B------:R-:W-:Y:S01]  /*3da50*/  IADD3 R70, P5, PT, R74, R68, RZ ;  /* 0x000000444a467210 */ /* 0x000fe20007fbe0ff */
[----:B------:R-:W0:Y:S01]  /*3da60*/  LDCU UR12, c[0x0][0x398] ;  /* 0x00007300ff0c77ac */ /* 0x000e220008000800 */
[----:B------:R-:W-:-:S02]  /*3da70*/  F2FP.SATFINITE.E5M2.F32.PACK_AB_MERGE_C R76, R5, R4, RZ ;  /* 0x00000004054c723e */ /* 0x000fc400048060ff */
[----:B------:R1:W-:Y:S01]  /*3da80*/  @P6 STG.E.U8 desc[UR20][R72.64], R75 ;  /* 0x0000004b48006986 */ /* 0x0003e2000c101114 */
[----:B------:R-:W-:Y:S02]  /*3da90*/  IMAD.X R71, R71, 0x1, R69, P5 ;  /* 0x0000000147477824 */ /* 0x000fe400028e0645 */
[----:B------:R-:W-:-:S04]  /*3daa0*/  VIADD R4, R0, 0x44 ;  /* 0x0000004400047836 */ /* 0x000fc80000000000 */
[----:B------:R0:W-:Y:S01]  /*3dab0*/  @P4 STG.E.U8 desc[UR20][R70.64], R76 ;  /* 0x0000004c46004986 */ /* 0x0001e2000c101114 */
[----:B-1----:R-:W-:Y:S01]  /*3dac0*/  VIADD R72, R74, UR28 ;  /* 0x0000001c4a487c36 */ /* 0x002fe20008000000 */
[----:B------:R-:W-:Y:S01]  /*3dad0*/  ISETP.LT.AND P4, PT, R66, UR10, !P0 ;  /* 0x0000000a42007c0c */ /* 0x000fe2000c781270 */
[----:B------:R-:W1:Y:S03]  /*3dae0*/  LDCU UR10, c[0x0][0x398] ;  /* 0x00007300ff0a77ac */ /* 0x000e660008000800 */
[----:B------:R-:W-:Y:S02]  /*3daf0*/  SHF.R.S32.HI R5, RZ, 0x1f, R72 ;  /* 0x0000001fff057819 */ /* 0x000fe40000011448 */
[----:B0-----:R-:W-:Y:S02]  /*3db00*/  IADD3 R70, P6, PT, R72, R3, RZ ;  /* 0x0000000348467210 */ /* 0x001fe40007fde0ff */
[----:B------:R-:W-:Y:S01]  /*3db10*/  ISETP.LT.AND P0, PT, R67, UR6, !P0 ;  /* 0x0000000643007c0c */ /* 0x000fe2000c701270 */
[----:B------:R-:W0:Y:S01]  /*3db20*/  LDCU UR6, c[0x0][0x39c] ;  /* 0x00007380ff0677ac */ /* 0x000e220008000800 */
[----:B------:R-:W-:Y:S01]  /*3db30*/  ISETP.GE.AND P5, PT, R4, UR4, PT ;  /* 0x0000000404007c0c */ /* 0x000fe2000bfa6270 */
[----:B------:R-:W-:Y:S01]  /*3db40*/  IMAD.X R71, R5, 0x1, R2, P6 ;  /* 0x0000000105477824 */ /* 0x000fe200030e0602 */
[----:B------:R-:W-:Y:S01]  /*3db50*/  PRMT R74, R75, 0x9910, RZ ;  /* 0x000099104b4a7816 */ /* 0x000fe200000000ff */
[----:B------:R-:W0:Y:S01]  /*3db60*/  LDCU UR4, c[0x0][0x39c] ;  /* 0x00007380ff0477ac */ /* 0x000e220008000800 */
[----:B------:R-:W-:-:S02]  /*3db70*/  IADD3 R4, P6, PT, R72, R68, RZ ;  /* 0x0000004448047210 */ /* 0x000fc40007fde0ff */
[----:B------:R-:W-:Y:S02]  /*3db80*/  PRMT R73, R76, 0x9910, RZ ;  /* 0x000099104c497816 */ /* 0x000fe400000000ff */
[----:B------:R-:W-:Y:S01]  /*3db90*/  SHF.R.S32.HI R74, RZ, 0x8, R74 ;  /* 0x00000008ff4a7819 */ /* 0x000fe2000001144a */
[----:B------:R-:W-:Y:S01]  /*3dba0*/  IMAD.X R5, R5, 0x1, R69, P6 ;  /* 0x0000000105057824 */ /* 0x000fe200030e0645 */
[----:B------:R-:W-:Y:S01]  /*3dbb0*/  SHF.R.S32.HI R73, RZ, 0x8, R73 ;  /* 0x00000008ff497819 */ /* 0x000fe20000011449 */
[----:B------:R-:W-:Y:S02]  /*3dbc0*/  VIADD R72, R72, UR28 ;  /* 0x0000001c48487c36 */ /* 0x000fe40008000000 */
[----:B------:R0:W-:Y:S04]  /*3dbd0*/  @P4 STG.E.U8 desc[UR20][R70.64], R74 ;  /* 0x0000004a46004986 */ /* 0x0001e8000c101114 */
[----:B------:R1:W-:Y:S01]  /*3dbe0*/  @P0 STG.E.U8 desc[UR20][R4.64], R73 ;  /* 0x0000004904000986 */ /* 0x0003e2000c101114 */
[----:B0-----:R-:W-:-:S02]  /*3dbf0*/  IADD3 R70, P0, PT, R72, R3, RZ ;  /* 0x0000000348467210 */ /* 0x001fc40007f1e0ff */
[----:B-1----:R-:W-:Y:S01]  /*3dc00*/  SHF.R.S32.HI R5, RZ, 0x1f, R72 ;  /* 0x0000001fff057819 */ /* 0x002fe20000011448 */
[----:B------:R-:W-:-:S04]  /*3dc10*/  VIADD R73, R0, 0x45 ;  /* 0x0000004500497836 */ /* 0x000fc80000000000 */
[----:B------:R-:W-:Y:S01]  /*3dc20*/  IMAD.X R71, R5, 0x1, R2, P0 ;  /* 0x0000000105477824 */ /* 0x000fe200000e0602 */
[----:B------:R-:W-:Y:S01]  /*3dc30*/  ISETP.GE.AND P0, PT, R73, UR4, PT ;  /* 0x0000000449007c0c */ /* 0x000fe2000bf06270 */
[----:B------:R-:W0:Y:S01]  /*3dc40*/  LDCU UR4, c[0x0][0x39c] ;  /* 0x00007380ff0477ac */ /* 0x000e220008000800 */
[----:B----4-:R-:W-:Y:S02]  /*3dc50*/  F2FP.SATFINITE.E5M2.F32.PACK_AB_MERGE_C R73, R88, R90, RZ ;  /* 0x0000005a5849723e */ /* 0x010fe400048060ff */
[----:B------:R-:W4:Y:S04]  /*3dc60*/  LDL.LU R90, [R1+0x110] ;  /* 0x00011000015a7983 */ /* 0x000f280000300800 */
[----:B------:R-:W4:Y:S01]  /*3dc70*/  LDL.LU R88, [R1+0x114] ;  /* 0x0001140001587983 */ /* 0x000f220000300800 */
[----:B-----5:R-:W-:Y:S01]  /*3dc80*/  ISETP.LT.AND P4, PT, R66, UR9, !P2 ;  /* 0x0000000942007c0c */ /* 0x020fe2000d781270 */
[----:B------:R-:W1:Y:S01]  /*3dc90*/  LDCU UR9, c[0x0][0x398] ;  /* 0x00007300ff0977ac */ /* 0x000e620008000800 */
[----:B------:R-:W-:-:S02]  /*3dca0*/  ISETP.LT.AND P2, PT, R67, UR12, !P2 ;  /* 0x0000000c43007c0c */ /* 0x000fc4000d741270 */
[----:B------:R-:W-:Y:S01]  /*3dcb0*/  IADD3 R4, P6, PT, R72, R68, RZ ;  /* 0x0000004448047210 */ /* 0x000fe20007fde0ff */
[----:B------:R-:W5:Y:S01]  /*3dcc0*/  LDCU UR12, c[0x0][0x398] ;  /* 0x00007300ff0c77ac */ /* 0x000f620008000800 */
[----:B------:R-:W-:-:S03]  /*3dcd0*/  F2FP.SATFINITE.E5M2.F32.PACK_AB_MERGE_C R6, R7, R6, RZ ;  /* 0x000000060706723e */ /* 0x000fc600048060ff */
[----:B------:R-:W-:-:S04]  /*3dce0*/  IMAD.X R5, R5, 0x1, R69, P6 ;  /* 0x0000000105057824 */ /* 0x000fc800030e0645 */
[----:B------:R0:W-:Y:S01]  /*3dcf0*/  @P4 STG.E.U8 desc[UR20][R70.64], R73 ;  /* 0x0000004946004986 */ /* 0x0001e2000c101114 */
[----:B------:R-:W-:Y:S01]  /*3dd00*/  ISETP.LT.AND P4, PT, R66, UR10, !P3 ;  /* 0x0000000a42007c0c */ /* 0x000fe2000df81270 */
[----:B------:R-:W1:Y:S01]  /*3dd10*/  LDCU UR10, c[0x0][0x398] ;  /* 0x00007300ff0a77ac */ /* 0x000e620008000800 */
[----:B------:R-:W-:Y:S01]  /*3dd20*/  ISETP.LT.AND P3, PT, R67, UR14, !P3 ;  /* 0x0000000e43007c0c */ /* 0x000fe2000df61270 */
[----:B------:R2:W-:Y:S01]  /*3dd30*/  @P2 STG.E.U8 desc[UR20][R4.64], R6 ;  /* 0x0000000604002986 */ /* 0x0005e2000c101114 */
[----:B------:R-:W-:Y:S01]  /*3dd40*/  F2FP.SATFINITE.E5M2.F32.PACK_AB_MERGE_C R9, R9, R8, RZ ;  /* 0x000000080909723e */ /* 0x000fe200048060ff */
[----:B0-----:R-:W-:Y:S01]  /*3dd50*/  VIADD R70, R72, UR28 ;  /* 0x0000001c48467c36 */ /* 0x001fe20008000000 */
[----:B------:R-:W-:Y:S01]  /*3dd60*/  PRMT R72, R73, 0x9910, RZ ;  /* 0x0000991049487816 */ /* 0x000fe200000000ff */
[----:B------:R-:W-:Y:S01]  /*3dd70*/  VIADD R71, R0, 0x46 ;  /* 0x0000004600477836 */ /* 0x000fe20000000000 */
[----:B------:R-:W-:Y:S01]  /*3dd80*/  PRMT R73, R6, 0x9910, RZ ;  /* 0x0000991006497816 */ /* 0x000fe200000000ff */
[----:B------:R-:W0:Y:S01]  /*3dd90*/  LDCU UR14, c[0x0][0x398] ;  /* 0x00007300ff0e77ac */ /* 0x000e220008000800 */
[----:B--2---:R-:W-:-:S02]  /*3dda0*/  SHF.R.S32.HI R5, RZ, 0x1f, R70 ;  /* 0x0000001fff057819 */ /* 0x004fc40000011446 */
[C---:B------:R-:W-:Y:S02]  /*3ddb0*/  IADD3 R6, P2, PT, R70.reuse, R3, RZ ;  /* 0x0000000346067210 */ /* 0x040fe40007f5e0ff */
[C---:B------:R-:W-:Y:S02]  /*3ddc0*/  IADD3 R4, P6, PT, R70.reuse, R68, RZ ;  /* 0x0000004446047210 */ /* 0x040fe40007fde0ff */
[----:B------:R-:W-:Y:S01]  /*3ddd0*/  SHF.R.S32.HI R72, RZ, 0x8, R72 ;  /* 0x00000008ff487819 */ /* 0x000fe20000011448 */
[----:B------:R-:W-:Y:S01]  /*3dde0*/  IMAD.X R7, R5, 0x1, R2, P2 ;  /* 0x0000000105077824 */ /* 0x000fe200010e0602 */
[----:B------:R-:W-:Y:S01]  /*3ddf0*/  ISETP.GE.AND P2, PT, R71, UR4, PT ;  /* 0x0000000447007c0c */ /* 0x000fe2000bf46270 */
[----:B------:R-:W-:Y:S01]  /*3de00*/  IMAD.X R5, R5, 0x1, R69, P6 ;  /* 0x0000000105057824 */ /* 0x000fe200030e0645 */
[----:B------:R-:W-:Y:S01]  /*3de10*/  SHF.R.S32.HI R71, RZ, 0x8, R73 ;  /* 0x00000008ff477819 */ /* 0x000fe20000011449 */
[----:B------:R-:W-:Y:S01]  /*3de20*/  VIADD R70, R70, UR28 ;  /* 0x0000001c46467c36 */ /* 0x000fe20008000000 */
[----:B------:R-:W-:Y:S01]  /*3de30*/  @P4 STG.E.U8 desc[UR20][R6.64], R72 ;  /* 0x0000004806004986 */ /* 0x000fe2000c101114 */
[----:B------:R-:W2:Y:S03]  /*3de40*/  LDCU UR4, c[0x0][0x39c] ;  /* 0x00007380ff0477ac */ /* 0x000ea60008000800 */
[----:B------:R4:W-:Y:S02]  /*3de50*/  @P3 STG.E.U8 desc[UR20][R4.64], R71 ;  /* 0x0000004704003986 */ /* 0x0009e4000c101114 */
[----:B----4-:R-:W-:-:S02]  /*3de60*/  F2FP.SATFINITE.E5M2.F32.PACK_AB_MERGE_C R71, R88, R90, RZ ;  /* 0x0000005a5847723e */ /* 0x010fc400048060ff */
[----:B------:R-:W4:Y:S04]  /*3de70*/  LDL.LU R90, [R1+0x118] ;  /* 0x00011800015a7983 */ /* 0x000f280000300800 */
[----:B------:R-:W4:Y:S01]  /*3de80*/  LDL.LU R88, [R1+0x11c] ;  /* 0x00011c0001587983 */ /* 0x000f220000300800 */
[----:B------:R-:W-:Y:S01]  /*3de90*/  VIADD R4, R0, 0x47 ;  /* 0x0000004700047836 */ /* 0x000fe20000000000 */
[----:B------:R-:W-:Y:S02]  /*3dea0*/  SHF.R.S32.HI R5, RZ, 0x1f, R70 ;  /* 0x0000001fff057819 */ /* 0x000fe40000011446 */
[----:B------:R-:W-:Y:S02]  /*3deb0*/  IADD3 R6, P4, PT, R70, R3, RZ ;  /* 0x0000000346067210 */ /* 0x000fe40007f9e0ff */
[----:B-1----:R-:W-:Y:S01]  /*3dec0*/  ISETP.LT.AND P6, PT, R66, UR9, !P5 ;  /* 0x0000000942007c0c */ /* 0x002fe2000efc1270 */
[----:B------:R-:W-:Y:S01]  /*3ded0*/  VIADD R8, R0, 0x48 ;  /* 0x0000004800087836 */ /* 0x000fe20000000000 */
[----:B-----5:R-:W-:Y:S01]  /*3dee0*/  ISETP.LT.AND P5, PT, R67, UR12, !P5 ;  /* 0x0000000c43007c0c */ /* 0x020fe2000efa1270 */
[C---:B------:R-:W-:Y:S01]  /*3def0*/  IMAD.X R7, R5.reuse, 0x1, R2, P4 ;  /* 0x0000000105077824 */ /* 0x040fe200020e0602 */
[----:B------:R-:W-:Y:S01]  /*3df00*/  ISETP.GE.AND P3, PT, R4, UR6, PT ;  /* 0x0000000604007c0c */ /* 0x000fe2000bf66270 */
[----:B------:R-:W1:Y:S01]  /*3df10*/  LDCU UR6, c[0x0][0x398] ;  /* 0x00007300ff0677ac */ /* 0x000e620008000800 */
[----:B------:R-:W-:Y:S01]  /*3df20*/  IADD3 R4, P4, PT, R70, R68, RZ ;  /* 0x0000004446047210 */ /* 0x000fe20007f9e0ff */
[----:B------:R-:W5:Y:S04]  /*3df30*/  LDCU UR9, c[0x0][0x398] ;  /* 0x00007300ff0977ac */ /* 0x000f680008000800 */
[----:B------:R-:W-:Y:S01]  /*3df40*/  IMAD.X R5, R5, 0x1, R69, P4 ;  /* 0x0000000105057824 */ /* 0x000fe200020e0645 */
[----:B--2---:R-:W-:Y:S01]  /*3df50*/  ISETP.GE.AND P4, PT, R8, UR4, PT ;  /* 0x0000000408007c0c */ /* 0x004fe2000bf86270 */
[----:B------:R2:W-:Y:S01]  /*3df60*/  @P6 STG.E.U8 desc[UR20][R6.64], R71 ;  /* 0x0000004706006986 */ /* 0x0005e2000c101114 */
[----:B------:R-:W-:Y:S01]  /*3df70*/  VIADD R8, R70, UR28 ;  /* 0x0000001c46087c36 */ /* 0x000fe20008000000 */
[----:B------:R-:W0:Y:S02]  /*3df80*/  LDCU UR12, c[0x0][0x398] ;  /* 0x00007300ff0c77ac */ /* 0x000e240008000800 */
[----:B------:R1:W-:Y:S01]  /*3df90*/  @P5 STG.E.U8 desc[UR20][R4.64], R9 ;  /* 0x0000000904005986 */ /* 0x0003e2000c101114 */
[----:B------:R-:W-:Y:S01]  /*3dfa0*/  ISETP.LT.AND P5, PT, R66, UR10, !P0 ;  /* 0x0000000a42007c0c */ /* 0x000fe2000c7a1270 */
[----:B------:R-:W0:Y:S01]  /*3dfb0*/  LDCU UR10, c[0x0][0x398] ;  /* 0x00007300ff0a77ac */ /* 0x000e220008000800 */
[----:B------:R-:W-:-:S02]  /*3dfc0*/  PRMT R70, R71, 0x9910, RZ ;  /* 0x0000991047467816 */ /* 0x000fc400000000ff */
[----:B------:R-:W-:Y:S01]  /*3dfd0*/  F2FP.SATFINITE.E5M2.F32.PACK_AB_MERGE_C R10, R11, R10, RZ ;  /* 0x0000000a0b0a723e */ /* 0x000fe200048060ff */
[----:B------:R-:W0:Y:S01]  /*3dfe0*/  LDCU UR4, c[0x0][0x39c] ;  /* 0x00007380ff0477ac */ /* 0x000e220008000800 */
[----:B--2---:R-:W-:Y:S02]  /*3dff0*/  IADD3 R6, P6, PT, R8, R3, RZ ;  /* 0x0000000308067210 */ /* 0x004fe40007fde0ff */
[----:B-1----:R-:W-:Y:S02]  /*3e000*/  SHF.R.S32.HI R5, RZ, 0x1f, R8 ;  /* 0x0000001fff057819 */ /* 0x002fe40000011408 */
[----:B------:R-:W-:-:S03]  /*3e010*/  SHF.R.S32.HI R70, RZ, 0x8, R70 ;  /* 0x00000008ff467819 */ /* 0x000fc60000011446 */
[----:B------:R-:W-:-:S05]  /*3e020*/  IMAD.X R7, R5, 0x1, R2, P6 ;  /* 0x0000000105077824 */ /* 0x000fca00030e0602 */
[----:B------:R4:W-:Y:S02]  /*3e030*/  @P5 STG.E.U8 desc[UR20][R6.64], R70 ;  /* 0x0000004606005986 */ /* 0x0009e4000c101114 */
[----:B----4-:R-:W-:Y:S02]  /*3e040*/  F2FP.SATFINITE.E5M2.F32.PACK_AB_MERGE_C R70, R88, R90, RZ ;  /* 0x0000005a5846723e */ /* 0x010fe400048060ff */
[----:B------:R-:W2:Y:S04]  /*3e050*/  LDL.LU R90, [R1+0x120] ;  /* 0x00012000015a7983 */ /* 0x000ea80000300800 */
[----:B------:R-:W2:Y:S01]  /*3e060*/  LDL.LU R88, [R1+0x124] ;  /* 0x0001240001587983 */ /* 0x000ea20000300800 */
[----:B------:R-:W-:Y:S01]  /*3e070*/  ISETP.LT.AND P0, PT, R67, UR6, !P0 ;  /* 0x0000000643007c0c */ /* 0x000fe2000c701270 */
[----:B------:R-:W1:Y:S01]  /*3e080*/  LDCU UR6, c[0x0][0x39c] ;  /* 0x00007380ff0677ac */ /* 0x000e620008000800 */
[----:B------:R-:W-:-:S02]  /*3e090*/  IADD3 R4, P6, PT, R8, R68, RZ ;  /* 0x0000004408047210 */ /* 0x000fc40007fde0ff */
[----:B------:R-:W-:Y:S01]  /*3e0a0*/  PRMT R9, R9, 0x9910, RZ ;  /* 0x0000991009097816 */ /* 0x000fe200000000ff */
[----:B------:R-:W-:Y:S02]  /*3e0b0*/  VIADD R8, R8, UR28 ;  /* 0x0000001c08087c36 */ /* 0x000fe40008000000 */
[----:B------:R-:W-:Y:S01]  /*3e0c0*/  IMAD.X R5, R5, 0x1, R69, P6 ;  /* 0x0000000105057824 */ /* 0x000fe200030e0645 */
[----:B------:R-:W-:Y:S02]  /*3e0d0*/  SHF.R.S32.HI R9, RZ, 0x8, R9 ;  /* 0x00000008ff097819 */ /* 0x000fe40000011409 */
[----:B-----5:R-:W-:Y:S01]  /*3e0e0*/  ISETP.LT.AND P5, PT, R66, UR9, !P2 ;  /* 0x0000000942007c0c */ /* 0x020fe2000d7a1270 */
[----:B------:R-:W4:Y:S02]  /*3e0f0*/  LDCU UR9, c[0x0][0x398] ;  /* 0x00007300ff0977ac */ /* 0x000f240008000800 */
[----:B------:R5:W-:Y:S01]  /*3e100*/  @P0 STG.E.U8 desc[UR20][R4.64], R9 ;  /* 0x0000000904000986 */ /* 0x000be2000c101114 */
[----:B------:R-:W-:-:S02]  /*3e110*/  IADD3 R6, P0, PT, R8, R3, RZ ;  /* 0x0000000308067210 */ /* 0x000fc40007f1e0ff */
[----:B0-----:R-:W-:Y:S01]  /*3e120*/  ISETP.LT.AND P2, PT, R67, UR12, !P2 ;  /* 0x0000000c43007c0c */ /* 0x001fe2000d741270 */
[----:B------:R-:W0:Y:S01]  /*3e130*/  LDCU UR12, c[0x0][0x398] ;  /* 0x00007300ff0c77ac */ /* 0x000e220008000800 */
[----:B-----5:R-:W-:Y:S02]  /*3e140*/  SHF.R.S32.HI R5, RZ, 0x1f, R8 ;  /* 0x0000001fff057819 */ /* 0x020fe40000011408 */
[----:B------:R-:W-:-:S03]  /*3e150*/  IADD3 R4, P6, PT, R8, R68, RZ ;  /* 0x0000004408047210 */ /* 0x000fc60007fde0ff */
[C---:B------:R-:W-:Y:S02]  /*3e160*/  IMAD.X R7, R5.reuse, 0x1, R2, P0 ;  /* 0x0000000105077824 */ /* 0x040fe400000e0602 */
[----:B------:R-:W-:Y:S02]  /*3e170*/  IMAD.X R5, R5, 0x1, R69, P6 ;  /* 0x0000000105057824 */ /* 0x000fe400030e0645 */
[----:B------:R-:W-:Y:S01]  /*3e180*/  VIADD R8, R8, UR28 ;  /* 0x0000001c08087c36 */ /* 0x000fe20008000000 */
[----:B------:R5:W-:Y:S01]  /*3e190*/  @P5 STG.E.U8 desc[UR20][R6.64], R70 ;  /* 0x0000004606005986 */ /* 0x000be2000c101114 */
[----:B------:R-:W-:Y:S02]  /*3e1a0*/  ISETP.LT.AND P5, PT, R66, UR10, !P3 ;  /* 0x0000000a42007c0c */ /* 0x000fe4000dfa1270 */
[----:B------:R-:W-:Y:S01]  /*3e1b0*/  PRMT R11, R10, 0x9910, RZ ;  /* 0x000099100a0b7816 */ /* 0x000fe200000000ff */
[----:B------:R0:W-:Y:S01]  /*3e1c0*/  @P2 STG.E.U8 desc[UR20][R4.64], R10 ;  /* 0x0000000a04002986 */ /* 0x0001e2000c101114 */
[----:B------:R-:W-:Y:S01]  /*3e1d0*/  VIADD R9, R0, 0x49 ;  /* 0x0000004900097836 */ /* 0x000fe20000000000 */
[----:B------:R-:W1:Y:S01]  /*3e1e0*/  LDCU UR10, c[0x0][0x398] ;  /* 0x00007300ff0a77ac */ /* 0x000e620008000800 */
[----:B-----5:R-:W-:-:S02]  /*3e1f0*/  PRMT R70, R70, 0x9910, RZ ;  /* 0x0000991046467816 */ /* 0x020fc400000000ff */
[----:B------:R-:W-:Y:S02]  /*3e200*/  IADD3 R6, P2, PT, R8, R3, RZ ;  /* 0x0000000308067210 */ /* 0x000fe40007f5e0ff */
[----:B0-----:R-:W-:Y:S01]  /*3e210*/  SHF.R.S32.HI R5, RZ, 0x1f, R8 ;  /* 0x0000001fff057819 */ /* 0x001fe20000011408 */
[----:B------:R-:W-:-:S04]  /*3e220*/  IMAD.MOV.U32 R10, RZ, RZ, R70 ;  /* 0x000000ffff0a7224 */ /* 0x000fc800078e0046 */
[----:B------:R-:W-:Y:S01]  /*3e230*/  IMAD.X R7, R5, 0x1, R2, P2 ;  /* 0x0000000105077824 */ /* 0x000fe200010e0602 */
[----:B------:R-:W-:-:S05]  /*3e240*/  SHF.R.S32.HI R10, RZ, 0x8, R10 ;  /* 0x00000008ff0a7819 */ /* 0x000fca000001140a */
[----:B------:R2:W-:Y:S02]  /*3e250*/  @P5 STG.E.U8 desc[UR20][R6.64], R10 ;  /* 0x0000000a06005986 */ /* 0x0005e4000c101114 */
[----:B--2---:R-:W-:Y:S02]  /*3e260*/  F2FP.SATFINITE.E5M2.F32.PACK_AB_MERGE_C R10, R88, R90, RZ ;  /* 0x0000005a580a723e */ /* 0x004fe400048060ff */
[----:B------:R-:W2:Y:S04]  /*3e270*/  LDL.LU R90, [R1+0x128] ;  /* 0x00012800015a7983 */ /* 0x000ea80000300800 */
[----:B------:R-:W2:Y:S01]  /*3e280*/  LDL.LU R88, [R1+0x12c] ;  /* 0x00012c0001587983 */ /* 0x000ea20000300800 */
[----:B------:R-:W-:Y:S01]  /*3e290*/  ISETP.GE.AND P0, PT, R9, UR4, PT ;  /* 0x0000000409007c0c */ /* 0x000fe2000bf06270 */
[----:B------:R-:W0:Y:S01]  /*3e2a0*/  LDCU UR4, c[0x0][0x39c] ;  /* 0x00007380ff0477ac */ /* 0x000e220008000800 */
[----:B------:R-:W-:Y:S01]  /*3e2b0*/  ISETP.LT.AND P3, PT, R67, UR14, !P3 ;  /* 0x0000000e43007c0c */ /* 0x000fe2000df61270 */
[----:B------:R-:W-:Y:S01]  /*3e2c0*/  VIADD R9, R0, 0x4a ;  /* 0x0000004a00097836 */ /* 0x000fe20000000000 */
[C---:B------:R-:W-:Y:S01]  /*3e2d0*/  IADD3 R4, P6, PT, R8.reuse, R68, RZ ;  /* 0x0000004408047210 */ /* 0x040fe20007fde0ff */
[----:B------:R-:W-:Y:S01]  /*3e2e0*/  VIADD R8, R8, UR28 ;  /* 0x0000001c08087c36 */ /* 0x000fe20008000000 */
[----:B------:R-:W-:Y:S01]  /*3e2f0*/  F2FP.SATFINITE.E5M2.F32.PACK_AB_MERGE_C R12, R13, R12, RZ ;  /* 0x0000000c0d0c723e */ /* 0x000fe200048060ff */
[----:B------:R-:W5:Y:S02]  /*3e300*/  LDCU UR14, c[0x0][0x398] ;  /* 0x00007300ff0e77ac */ /* 0x000f640008000800 */
[----:B------:R-:W-:Y:S01]  /*3e310*/  IMAD.X R5, R5, 0x1, R69, P6 ;  /* 0x0000000105057824 */ /* 0x000fe200030e0645 */
[----:B------:R-:W-:-:S02]  /*3e320*/  IADD3 R6, P5, PT, R8, R3, RZ ;  /* 0x0000000308067210 */ /* 0x000fc40007fbe0ff */
[----:B0-----:R-:W-:Y:S01]  /*3e330*/  ISETP.GE.AND P2, PT, R9, UR4, PT ;  /* 0x0000000409007c0c */ /* 0x001fe2000bf46270 */
[----:B------:R-:W0:Y:S01]  /*3e340*/  LDCU UR4, c[0x0][0x39c] ;  /* 0x00007380ff0477ac */ /* 0x000e220008000800 */
[----:B------:R-:W-:Y:S02]  /*3e350*/  SHF.R.S32.HI R9, RZ, 0x8, R11 ;  /* 0x00000008ff097819 */ /* 0x000fe4000001140b */
[----:B----4-:R-:W-:Y:S01]  /*3e360*/  ISETP.LT.AND P6, PT, R66, UR9, !P4 ;  /* 0x0000000942007c0c */ /* 0x010fe2000e7c1270 */
[----:B------:R-:W4:Y:S02]  /*3e370*/  LDCU UR9, c[0x0][0x398] ;  /* 0x00007300ff0977ac */ /* 0x000f240008000800 */
        /* <DEDUP_REMOVED lines=20> */
[----:B------:R-:W-:-:S05]  /*3e4c0*/  IMAD.X R7, R5, 0x1, R2, P6 ;  /* 0x0000000105077824 */ /* 0x000fca00030e0602 */
[----:B------:R2:W-:Y:S02]  /*3e4d0*/  @P4 STG.E.U8 desc[UR20][R6.64], R10 ;  /* 0x0000000a06004986 */ /* 0x0005e4000c101114 */
[----:B--2---:R-:W-:Y:S02]  /*3e4e0*/  F2FP.SATFINITE.E5M2.F32.PACK_AB_MERGE_C R10, R88, R90, RZ ;  /* 0x0000005a580a723e */ /* 0x004fe400048060ff */
[----:B------:R-:W2:Y:S04]  /*3e4f0*/  LDL.LU R90, [R1+0x130] ;  /* 0x00013000015a7983 */ /* 0x000ea80000300800 */
[----:B------:R-:W2:Y:S01]  /*3e500*/  LDL.LU R88, [R1+0x134] ;  /* 0x0001340001587983 */ /* 0x000ea20000300800 */
[----:B------:R-:W-:Y:S01]  /*3e510*/  ISETP.LT.AND P0, PT, R67, UR6, !P0 ;  /* 0x0000000643007c0c */ /* 0x000fe2000c701270 */
[----:B------:R-:W0:Y:S01]  /*3e520*/  LDCU UR6, c[0x0][0x39c] ;  /* 0x00007380ff0677ac */ /* 0x000e220008000800 */
[----:B------:R-:W-:-:S02]  /*3e530*/  ISETP.GE.AND P5, PT, R9, UR4, PT ;  /* 0x0000000409007c0c */ /* 0x000fc4000bfa6270 */
[----:B------:R-:W-:Y:S02]  /*3e540*/  IADD3 R4, P6, PT, R8, R68, RZ ;  /* 0x0000004408047210 */ /* 0x000fe40007fde0ff */
[----:B------:R-:W-:Y:S01]  /*3e550*/  PRMT R9, R12, 0x9910, RZ ;  /* 0x000099100c097816 */ /* 0x000fe200000000ff */
[----:B------:R-:W-:Y:S01]  /*3e560*/  VIADD R8, R8, UR28 ;  /* 0x0000001c08087c36 */ /* 0x000fe20008000000 */
[----:B----4-:R-:W-:Y:S01]  /*3e570*/  ISETP.LT.AND P4, PT, R66, UR9, !P2 ;  /* 0x0000000942007c0c */ /* 0x010fe2000d781270 */
[----:B------:R-:W-:Y:S01]  /*3e580*/  IMAD.X R5, R5, 0x1, R69, P6 ;  /* 0x0000000105057824 */ /* 0x000fe200030e0645 */
[----:B------:R-:W-:Y:S01]  /*3e590*/  SHF.R.S32.HI R9, RZ, 0x8, R9 ;  /* 0x00000008ff097819 */ /* 0x000fe20000011409 */
[----:B------:R-:W1:Y:S01]  /*3e5a0*/  LDCU UR4, c[0x0][0x39c] ;  /* 0x00007380ff0477ac */ /* 0x000e620008000800 */
[----:B------:R-:W-:-:S03]  /*3e5b0*/  ISETP.LT.AND P2, PT, R67, UR12, !P2 ;  /* 0x0000000c43007c0c */ /* 0x000fc6000d741270 */
[----:B------:R4:W-:Y:S01]  /*3e5c0*/  @P0 STG.E.U8 desc[UR20][R4.64], R9 ;  /* 0x0000000904000986 */ /* 0x0009e2000c101114 */
[C---:B------:R-:W-:Y:S01]  /*3e5d0*/  IADD3 R6, P0, PT, R8.reuse, R3, RZ ;  /* 0x0000000308067210 */ /* 0x040fe20007f1e0ff */
[----:B------:R-:W0:Y:S01]  /*3e5e0*/  LDCU UR9, c[0x0][0x398] ;  /* 0x00007300ff0977ac */ /* 0x000e220008000800 */
[----:B------:R-:W-:Y:S01]  /*3e5f0*/  F2FP.SATFINITE.E5M2.F32.PACK_AB_MERGE_C R14, R15, R14, RZ ;  /* 0x0000000e0f0e723e */ /* 0x000fe200048060ff */
[----:B------:R-:W0:Y:S01]  /*3e600*/  LDCU UR12, c[0x0][0x398] ;  /* 0x00007300ff0c77ac */ /* 0x000e220008000800 */
[----:B----4-:R-:W-:Y:S02]  /*3e610*/  SHF.R.S32.HI R5, RZ, 0x1f, R8 ;  /* 0x0000001fff057819 */ /* 0x010fe40000011408 */
[----:B------:R-:W-:-:S03]  /*3e620*/  IADD3 R4, P6, PT, R8, R68, RZ ;  /* 0x0000004408047210 */ /* 0x000fc60007fde0ff */
[C---:B------:R-:W-:Y:S02]  /*3e630*/  IMAD.X R7, R5.reuse, 0x1, R2, P0 ;  /* 0x0000000105077824 */ /* 0x040fe400000e0602 */
[----:B------:R-:W-:Y:S02]  /*3e640*/  IMAD.X R5, R5, 0x1, R69, P6 ;  /* 0x0000000105057824 */ /* 0x000fe400030e0645 */
[----:B------:R-:W-:Y:S01]  /*3e650*/  VIADD R8, R8, UR28 ;  /* 0x0000001c08087c36 */ /* 0x000fe20008000000 */
[----:B------:R4:W-:Y:S01]  /*3e660*/  @P4 STG.E.U8 desc[UR20][R6.64], R10 ;  /* 0x0000000a06004986 */ /* 0x0009e2000c101114 */
[----:B------:R-:W-:Y:S01]  /*3e670*/  ISETP.LT.AND P4, PT, R66, UR10, !P3 ;  /* 0x0000000a42007c0c */ /* 0x000fe2000df81270 */
[----:B------:R-:W-:Y:S01]  /*3e680*/  VIADD R9, R0, 0x4d ;  /* 0x0000004d00097836 */ /* 0x000fe20000000000 */
[----:B------:R-:W-:Y:S01]  /*3e690*/  PRMT R11, R14, 0x9910, RZ ;  /* 0x000099100e0b7816 */ /* 0x000fe200000000ff */
[----:B------:R0:W-:Y:S01]  /*3e6a0*/  @P2 STG.E.U8 desc[UR20][R4.64], R14 ;  /* 0x0000000e04002986 */ /* 0x0001e2000c101114 */
[----:B------:R-:W1:Y:S01]  /*3e6b0*/  LDCU UR10, c[0x0][0x398] ;  /* 0x00007300ff0a77ac */ /* 0x000e620008000800 */
[----:B----4-:R-:W-:-:S02]  /*3e6c0*/  IADD3 R6, P2, PT, R8, R3, RZ ;  /* 0x0000000308067210 */ /* 0x010fc40007f5e0ff */
        /* <DEDUP_REMOVED lines=8> */
[----:B-1----:R-:W-:Y:S01]  /*3e750*/  ISETP.GE.AND P0, PT, R9, UR4, PT ;  /* 0x0000000409007c0c */ /* 0x002fe2000bf06270 */
[----:B------:R-:W0:Y:S01]  /*3e760*/  LDCU UR4, c[0x0][0x39c] ;  /* 0x00007380ff0477ac */ /* 0x000e220008000800 */
[----:B-----5:R-:W-:Y:S01]  /*3e770*/  ISETP.LT.AND P3, PT, R67, UR14, !P3 ;  /* 0x0000000e43007c0c */ /* 0x020fe2000df61270 */
[----:B------:R-:W-:Y:S01]  /*3e780*/  VIADD R9, R0, 0x4e ;  /* 0x0000004e00097836 */ /* 0x000fe20000000000 */
[C---:B------:R-:W-:Y:S01]  /*3e790*/  IADD3 R4, P6, PT, R8.reuse, R68, RZ ;  /* 0x0000004408047210 */ /* 0x040fe20007fde0ff */
[----:B------:R-:W-:Y:S01]  /*3e7a0*/  VIADD R8, R8, UR28 ;  /* 0x0000001c08087c36 */ /* 0x000fe20008000000 */
[----:B------:R-:W-:Y:S01]  /*3e7b0*/  F2FP.SATFINITE.E5M2.F32.PACK_AB_MERGE_C R16, R17, R16, RZ ;  /* 0x000000101110723e */ /* 0x000fe200048060ff */
[----:B------:R-:W1:Y:S02]  /*3e7c0*/  LDCU UR14, c[0x0][0x398] ;  /* 0x00007300ff0e77ac */ /* 0x000e640008000800 */
[----:B------:R-:W-:Y:S01]  /*3e7d0*/  IMAD.X R5, R5, 0x1, R69, P6 ;  /* 0x0000000105057824 */ /* 0x000fe200030e0645 */
[----:B------:R-:W-:-:S02]  /*3e7e0*/  IADD3 R6, P4, PT, R8, R3, RZ ;  /* 0x0000000308067210 */ /* 0x000fc40007f9e0ff */
[----:B0-----:R-:W-:Y:S01]  /*3e7f0*/  ISETP.GE.AND P2, PT, R9, UR4, PT ;  /* 0x0000000409007c0c */ /* 0x001fe2000bf46270 */
[----:B------:R-:W0:Y:S01]  /*3e800*/  LDCU UR4, c[0x0][0x39c] ;  /* 0x00007380ff0477ac */ /* 0x000e220008000800 */
[----:B------:R-:W-:Y:S02]  /*3e810*/  SHF.R.S32.HI R9, RZ, 0x8, R11 ;  /* 0x00000008ff097819 */ /* 0x000fe4000001140b */
[----:B------:R-:W-:Y:S01]  /*3e820*/  ISETP.LT.AND P6, PT, R66, UR9, !P5 ;  /* 0x0000000942007c0c */ /* 0x000fe2000efc1270 */
[----:B------:R-:W4:Y:S02]  /*3e830*/  LDCU UR9, c[0x0][0x398] ;  /* 0x00007300ff0977ac */ /* 0x000f240008000800 */
[----:B------:R5:W-:Y:S01]  /*3e840*/  @P3 STG.E.U8 desc[UR20][R4.64], R9 ;  /* 0x0000000904003986 */ /* 0x000be2000c101114 */
[----:B------:R-:W-:Y:S01]  /*3e850*/  ISETP.LT.AND P5, PT, R67, UR12, !P5 ;  /* 0x0000000c43007c0c */ /* 0x000fe2000efa1270 */
[----:B------:R-:W0:Y:S01]  /*3e860*/  LDCU UR12, c[0x0][0x398] ;  /* 0x00007300ff0c77ac */ /* 0x000e220008000800 */
[----:B-----5:R-:W-:Y:S01]  /*3e870*/  VIADD R4, R0, 0x4f ;  /* 0x0000004f00047836 */ /* 0x020fe20000000000 */
[----:B------:R-:W-:-:S04]  /*3e880*/  SHF.R.S32.HI R5, RZ, 0x1f, R8 ;  /* 0x0000001fff057819 */ /* 0x000fc80000011408 */
[----:B------:R-:W-:Y:S01]  /*3e890*/  ISETP.GE.AND P3, PT, R4, UR6, PT ;  /* 0x0000000604007c0c */ /* 0x000fe2000bf66270 */
[C---:B------:R-:W-:Y:S01]  /*3e8a0*/  IMAD.X R7, R5.reuse, 0x1, R2, P4 ;  /* 0x0000000105077824 */ /* 0x040fe200020e0602 */
[C---:B------:R-:W-:Y:S01]  /*3e8b0*/  IADD3 R4, P4, PT, R8.reuse, R68, RZ ;  /* 0x0000004408047210 */ /* 0x040fe20007f9e0ff */
[----:B------:R-:W-:Y:S01]  /*3e8c0*/  VIADD R8, R8, UR28 ;  /* 0x0000001c08087c36 */ /* 0x000fe20008000000 */
[----:B------:R-:W5:Y:S03]  /*3e8d0*/  LDCU UR6, c[0x0][0x398] ;  /* 0x00007300ff0677ac */ /* 0x000f660008000800 */
[----:B------:R-:W-:Y:S01]  /*3e8e0*/  IMAD.X R5, R5, 0x1, R69, P4 ;  /* 0x0000000105057824 */ /* 0x000fe200020e0645 */
[----:B------:R0:W-:Y:S04]  /*3e8f0*/  @P6 STG.E.U8 desc[UR20][R6.64], R10 ;  /* 0x0000000a06006986 */ /* 0x0001e8000c101114 */
[----:B------:R1:W-:Y:S01]  /*3e900*/  @P5 STG.E.U8 desc[UR20][R4.64], R16 ;  /* 0x0000001004005986 */ /* 0x0003e2000c101114 */
[----:B------:R-:W-:Y:S01]  /*3e910*/  ISETP.LT.AND P5, PT, R66, UR10, !P0 ;  /* 0x0000000a42007c0c */ /* 0x000fe2000c7a1270 */
[----:B------:R-:W-:Y:S01]  /*3e920*/  VIADD R9, R0, 0x50 ;  /* 0x0000005000097836 */ /* 0x000fe20000000000 */
[----:B------:R-:W2:Y:S01]  /*3e930*/  LDCU UR10, c[0x0][0x398] ;  /* 0x00007300ff0a77ac */ /* 0x000ea20008000800 */
[----:B0-----:R-:W-:-:S02]  /*3e940*/  IADD3 R6, P6, PT, R8, R3, RZ ;  /* 0x0000000308067210 */ /* 0x001fc40007fde0ff */
[----:B------:R-:W-:Y:S02]  /*3e950*/  PRMT R10, R10, 0x9910, RZ ;  /* 0x000099100a0a7816 */ /* 0x000fe400000000ff */
[----:B-1----:R-:W-:Y:S02]  /*3e960*/  SHF.R.S32.HI R5, RZ, 0x1f, R8 ;  /* 0x0000001fff057819 */ /* 0x002fe40000011408 */
[----:B------:R-:W-:-:S03]  /*3e970*/  SHF.R.S32.HI R10, RZ, 0x8, R10 ;  /* 0x00000008ff0a7819 */ /* 0x000fc6000001140a */
[----:B------:R-:W-:-:S05]  /*3e980*/  IMAD.X R7, R5, 0x1, R2, P6 ;  /* 0x0000000105077824 */ /* 0x000fca00030e0602 */
[----:B------:R2:W-:Y:S02]  /*3e990*/  @P5 STG.E.U8 desc[UR20][R6.64], R10 ;  /* 0x0000000a06005986 */ /* 0x0005e4000c101114 */
[----:B--2---:R-:W-:Y:S02]  /*3e9a0*/  F2FP.SATFINITE.E5M2.F32.PACK_AB_MERGE_C R10, R88, R90, RZ ;  /* 0x0000005a580a723e */ /* 0x004fe400048060ff */
[----:B------:R-:W2:Y:S04]  /*3e9b0*/  LDL.LU R90, [R1+0x140] ;  /* 0x00014000015a7983 */ /* 0x000ea80000300800 */
[----:B------:R-:W2:Y:S01]  /*3e9c0*/  LDL.LU R88, [R1+0x144] ;  /* 0x0001440001587983 */ /* 0x000ea20000300800 */
[----:B-----5:R-:W-:Y:S01]  /*3e9d0*/  ISETP.LT.AND P0, PT, R67, UR6, !P0 ;  /* 0x0000000643007c0c */ /* 0x020fe2000c701270 */
        /* <DEDUP_REMOVED lines=12> */
[----:B------:R-:W5:Y:S01]  /*3eaa0*/  LDCU UR9, c[0x0][0x398] ;  /* 0x00007300ff0977ac */ /* 0x000f620008000800 */
        /* <DEDUP_REMOVED lines=24> */
[----:B------:R-:W-:Y:S01]  /*3ec30*/  ISETP.LT.AND P3, PT, R67, UR14, !P3 ;  /* 0x0000000e43007c0c */ /* 0x000fe2000df61270 */
        /* <DEDUP_REMOVED lines=10> */
[----:B-----5:R-:W-:Y:S01]  /*3ece0*/  ISETP.LT.AND P6, PT, R66, UR9, !P4 ;  /* 0x0000000942007c0c */ /* 0x020fe2000e7c1270 */
        /* <DEDUP_REMOVED lines=105> */
[----:B------:R-:W-:Y:S01]  /*3f380*/  IADD3 R4, P6, PT, R8, R68, RZ ;  /* 0x0000004408047210 */ /* 0x000fe20007fde0ff */
[----:B------:R-:W1:Y:S01]  /*3f390*/  LDCU UR4, c[0x0][0x39c] ;  /* 0x00007380ff0477ac */ /* 0x000e620008000800 */
[----:B------:R-:W-:Y:S01]  /*3f3a0*/  PRMT R9, R24, 0x9910, RZ ;  /* 0x0000991018097816 */ /* 0x000fe200000000ff */
[----:B------:R-:W-:Y:S02]  /*3f3b0*/  VIADD R8, R8, UR28 ;  /* 0x0000001c08087c36 */ /* 0x000fe40008000000 */
[----:B------:R-:W-:Y:S01]  /*3f3c0*/  IMAD.X R5, R5, 0x1, R69, P6 ;  /* 0x0000000105057824 */ /* 0x000fe200030e0645 */
[----:B------:R-:W-:-:S05]  /*3f3d0*/  SHF.R.S32.HI R9, RZ, 0x8, R9 ;  /* 0x00000008ff097819 */ /* 0x000fca0000011409 */
[----:B------:R5:W-:Y:S01]  /*3f3e0*/  @P0 STG.E.U8 desc[UR20][R4.64], R9 ;  /* 0x0000000904000986 */ /* 0x000be2000c101114 */
[----:B------:R-:W-:Y:S02]  /*3f3f0*/  IADD3 R6, P0, PT, R8, R3, RZ ;  /* 0x0000000308067210 */ /* 0x000fe40007f1e0ff */
[----:B----4-:R-:W-:Y:S01]  /*3f400*/  ISETP.LT.AND P5, PT, R66, UR9, !P2 ;  /* 0x0000000942007c0c */ /* 0x010fe2000d7a1270 */
[----:B------:R-:W4:Y:S01]  /*3f410*/  LDCU UR9, c[0x0][0x398] ;  /* 0x00007300ff0977ac */ /* 0x000f220008000800 */
[----:B------:R-:W-:Y:S02]  /*3f420*/  ISETP.LT.AND P2, PT, R67, UR12, !P2 ;  /* 0x0000000c43007c0c */ /* 0x000fe4000d741270 */
[----:B------:R-:W-:Y:S01]  /*3f430*/  F2FP.SATFINITE.E5M2.F32.PACK_AB_MERGE_C R26, R27, R26, RZ ;  /* 0x0000001a1b1a723e */ /* 0x000fe200048060ff */
[----:B------:R-:W0:Y:S01]  /*3f440*/  LDCU UR12, c[0x0][0x398] ;  /* 0x00007300ff0c77ac */ /* 0x000e220008000800 */
[----:B-----5:R-:W-:Y:S01]  /*3f450*/  SHF.R.S32.HI R5, RZ, 0x1f, R8 ;  /* 0x0000001fff057819 */ /* 0x020fe20000011408 */
[----:B------:R-:W-:Y:S01]  /*3f460*/  VIADD R9, R0, 0x59 ;  /* 0x0000005900097836 */ /* 0x000fe20000000000 */
[----:B------:R-:W-:-:S03]  /*3f470*/  IADD3 R4, P6, PT, R8, R68, RZ ;  /* 0x0000004408047210 */ /* 0x000fc60007fde0ff */
[----:B------:R-:W-:Y:S01]  /*3f480*/  IMAD.X R7, R5, 0x1, R2, P0 ;  /* 0x0000000105077824 */ /* 0x000fe200000e0602 */
[----:B-1----:R-:W-:Y:S01]  /*3f490*/  ISETP.GE.AND P0, PT, R9, UR4, PT ;  /* 0x0000000409007c0c */ /* 0x002fe2000bf06270 */
[----:B------:R-:W1:Y:S01]  /*3f4a0*/  LDCU UR4, c[0x0][0x39c] ;  /* 0x00007380ff0477ac */ /* 0x000e620008000800 */
[----:B------:R-:W-:Y:S02]  /*3f4b0*/  IMAD.X R5, R5, 0x1, R69, P6 ;  /* 0x0000000105057824 */ /* 0x000fe400030e0645 */
[----:B------:R-:W-:Y:S01]  /*3f4c0*/  VIADD R8, R8, UR28 ;  /* 0x0000001c08087c36 */ /* 0x000fe20008000000 */
[----:B------:R5:W-:Y:S01]  /*3f4d0*/  @P5 STG.E.U8 desc[UR20][R6.64], R10 ;  /* 0x0000000a06005986 */ /* 0x000be2000c101114 */
[----:B------:R-:W-:Y:S01]  /*3f4e0*/  ISETP.LT.AND P5, PT, R66, UR10, !P3 ;  /* 0x0000000a42007c0c */ /* 0x000fe2000dfa1270 */
[----:B------:R-:W-:Y:S01]  /*3f4f0*/  VIADD R9, R0, 0x5a ;  /* 0x0000005a00097836 */ /* 0x000fe20000000000 */
[----:B------:R-:W-:Y:S01]  /*3f500*/  ISETP.LT.AND P3, PT, R67, UR14, !P3 ;  /* 0x0000000e43007c0c */ /* 0x000fe2000df61270 */
[----:B------:R0:W-:Y:S01]  /*3f510*/  @P2 STG.E.U8 desc[UR20][R4.64], R26 ;  /* 0x0000001a04002986 */ /* 0x0001e2000c101114 */
[----:B------:R-:W-:Y:S01]  /*3f520*/  PRMT R11, R26, 0x9910, RZ ;  /* 0x000099101a0b7816 */ /* 0x000fe200000000ff */
[----:B------:R-:W-:Y:S01]  /*3f530*/  VIADD R12, R0, 0x5b ;  /* 0x0000005b000c7836 */ /* 0x000fe20000000000 */
[----:B------:R-:W2:Y:S01]  /*3f540*/  LDCU UR10, c[0x0][0x398] ;  /* 0x00007300ff0a77ac */ /* 0x000ea20008000800 */
[----:B------:R-:W-:-:S02]  /*3f550*/  F2FP.SATFINITE.E5M2.F32.PACK_AB_MERGE_C R29, R29, R28, RZ ;  /* 0x0000001c1d1d723e */ /* 0x000fc400048060ff */
[----:B------:R-:W-:Y:S01]  /*3f560*/  F2FP.SATFINITE.E5M2.F32.PACK_AB_MERGE_C R31, R31, R30, RZ ;  /* 0x0000001e1f1f723e */ /* 0x000fe200048060ff */
[----:B------:R-:W2:Y:S01]  /*3f570*/  LDCU UR14, c[0x0][0x398] ;  /* 0x00007300ff0e77ac */ /* 0x000ea20008000800 */
[----:B-----5:R-:W-:Y:S02]  /*3f580*/  IADD3 R6, P2, PT, R8, R3, RZ ;  /* 0x0000000308067210 */ /* 0x020fe40007f5e0ff */
[----:B------:R-:W-:Y:S02]  /*3f590*/  PRMT R10, R10, 0x9910, RZ ;  /* 0x000099100a0a7816 */ /* 0x000fe400000000ff */
[----:B0-----:R-:W-:Y:S02]  /*3f5a0*/  SHF.R.S32.HI R5, RZ, 0x1f, R8 ;  /* 0x0000001fff057819 */ /* 0x001fe40000011408 */
[C---:B------:R-:W-:Y:S02]  /*3f5b0*/  IADD3 R4, P6, PT, R8.reuse, R68, RZ ;  /* 0x0000004408047210 */ /* 0x040fe40007fde0ff */
[----:B------:R-:W-:Y:S01]  /*3f5c0*/  SHF.R.S32.HI R10, RZ, 0x8, R10 ;  /* 0x00000008ff0a7819 */ /* 0x000fe2000001140a */
[----:B------:R-:W-:Y:S01]  /*3f5d0*/  IMAD.X R7, R5, 0x1, R2, P2 ;  /* 0x0000000105077824 */ /* 0x000fe200010e0602 */
[----:B-1----:R-:W-:Y:S01]  /*3f5e0*/  ISETP.GE.AND P2, PT, R9, UR4, PT ;  /* 0x0000000409007c0c */ /* 0x002fe2000bf46270 */
[----:B------:R-:W-:Y:S01]  /*3f5f0*/  IMAD.X R5, R5, 0x1, R69, P6 ;  /* 0x0000000105057824 */ /* 0x000fe200030e0645 */
[----:B------:R-:W-:Y:S01]  /*3f600*/  SHF.R.S32.HI R9, RZ, 0x8, R11 ;  /* 0x00000008ff097819 */ /* 0x000fe2000001140b */
[----:B------:R-:W-:Y:S01]  /*3f610*/  VIADD R8, R8, UR28 ;  /* 0x0000001c08087c36 */ /* 0x000fe20008000000 */
[----:B------:R-:W-:Y:S01]  /*3f620*/  @P5 STG.E.U8 desc[UR20][R6.64], R10 ;  /* 0x0000000a06005986 */ /* 0x000fe2000c101114 */
[----:B------:R-:W0:Y:S03]  /*3f630*/  LDCU UR4, c[0x0][0x39c] ;  /* 0x00007380ff0477ac */ /* 0x000e260008000800 */
[----:B------:R2:W-:Y:S02]  /*3f640*/  @P3 STG.E.U8 desc[UR20][R4.64], R9 ;  /* 0x0000000904003986 */ /* 0x0005e4000c101114 */
[----:B--2---:R-:W-:-:S02]  /*3f650*/  F2FP.SATFINITE.E5M2.F32.PACK_AB_MERGE_C R9, R88, R90, RZ ;  /* 0x0000005a5809723e */ /* 0x004fc400048060ff */
[----:B------:R-:W2:Y:S04]  /*3f660*/  LDL.LU R90, [R1+0x168] ;  /* 0x00016800015a7983 */ /* 0x000ea80000300800 */
[----:B------:R-:W2:Y:S01]  /*3f670*/  LDL.LU R88, [R1+0x16c] ;  /* 0x00016c0001587983 */ /* 0x000ea20000300800 */
[----:B------:R-:W-:Y:S02]  /*3f680*/  SHF.R.S32.HI R11, RZ, 0x1f, R8 ;  /* 0x0000001fff0b7819 */ /* 0x000fe40000011408 */
[----:B------:R-:W-:Y:S02]  /*3f690*/  IADD3 R6, P5, PT, R8, R3, RZ ;  /* 0x0000000308067210 */ /* 0x000fe40007fbe0ff */
[----:B------:R-:W-:Y:S01]  /*3f6a0*/  ISETP.GE.AND P3, PT, R12, UR6, PT ;  /* 0x000000060c007c0c */ /* 0x000fe2000bf66270 */
[----:B------:R-:W1:Y:S01]  /*3f6b0*/  LDCU UR6, c[0x0][0x398] ;  /* 0x00007300ff0677ac */ /* 0x000e620008000800 */
[----:B----4-:R-:W-:-:S02]  /*3f6c0*/  ISETP.LT.AND P6, PT, R66, UR9, !P4 ;  /* 0x0000000942007c0c */ /* 0x010fc4000e7c1270 */
[----:B------:R-:W-:Y:S01]  /*3f6d0*/  ISETP.LT.AND P4, PT, R67, UR12, !P4 ;  /* 0x0000000c43007c0c */ /* 0x000fe2000e781270 */
[C---:B------:R-:W-:Y:S01]  /*3f6e0*/  IMAD.X R7, R11.reuse, 0x1, R2, P5 ;  /* 0x000000010b077824 */ /* 0x040fe200028e0602 */
[----:B------:R-:W-:Y:S01]  /*3f6f0*/  IADD3 R4, P5, PT, R8, R68, RZ ;  /* 0x0000004408047210 */ /* 0x000fe20007fbe0ff */
[----:B------:R-:W-:Y:S01]  /*3f700*/  VIADD R10, R0, 0x5c ;  /* 0x0000005c000a7836 */ /* 0x000fe20000000000 */
[----:B------:R-:W4:Y:S01]  /*3f710*/  LDCU UR9, c[0x0][0x398] ;  /* 0x00007300ff0977ac */ /* 0x000f220008000800 */
[----:B------:R-:W-:Y:S02]  /*3f720*/  VIADD R8, R8, UR28 ;  /* 0x0000001c08087c36 */ /* 0x000fe40008000000 */
[----:B------:R-:W-:Y:S01]  /*3f730*/  IMAD.X R5, R11, 0x1, R69, P5 ;  /* 0x000000010b057824 */ /* 0x000fe200028e0645 */
[----:B------:R-:W-:Y:S01]  /*3f740*/  PRMT R11, R9, 0x9910, RZ ;  /* 0x00009910090b7816 */ /* 0x000fe200000000ff */
[----:B------:R-:W5:Y:S01]  /*3f750*/  LDCU UR12, c[0x0][0x398] ;  /* 0x00007300ff0c77ac */ /* 0x000f620008000800 */
[----:B0-----:R-:W-:Y:S01]  /*3f760*/  ISETP.GE.AND P5, PT, R10, UR4, PT ;  /* 0x000000040a007c0c */ /* 0x001fe2000bfa6270 */
[----:B------:R0:W-:Y:S01]  /*3f770*/  @P6 STG.E.U8 desc[UR20][R6.64], R9 ;  /* 0x0000000906006986 */ /* 0x0001e2000c101114 */
[----:B------:R-:W-:Y:S01]  /*3f780*/  SHF.R.S32.HI R10, RZ, 0x1f, R8 ;  /* 0x0000001fff0a7819 */ /* 0x000fe20000011408 */
[----:B------:R-:W2:Y:S02]  /*3f790*/  LDCU UR4, c[0x0][0x39c] ;  /* 0x00007380ff0477ac */ /* 0x000ea40008000800 */
[----:B------:R2:W-:Y:S01]  /*3f7a0*/  @P4 STG.E.U8 desc[UR20][R4.64], R29 ;  /* 0x0000001d04004986 */ /* 0x0005e2000c101114 */
[----:B------:R-:W-:Y:S01]  /*3f7b0*/  ISETP.LT.AND P4, PT, R66, UR10, !P0 ;  /* 0x0000000a42007c0c */ /* 0x000fe2000c781270 */
[----:B------:R-:W2:Y:S01]  /*3f7c0*/  LDCU UR10, c[0x0][0x398] ;  /* 0x00007300ff0a77ac */ /* 0x000ea20008000800 */
[----:B------:R-:W-:-:S02]  /*3f7d0*/  PRMT R12, R29, 0x9910, RZ ;  /* 0x000099101d0c7816 */ /* 0x000fc400000000ff */
[----:B-1----:R-:W-:Y:S01]  /*3f7e0*/  ISETP.LT.AND P0, PT, R67, UR6, !P0 ;  /* 0x0000000643007c0c */ /* 0x002fe2000c701270 */
[----:B------:R-:W1:Y:S01]  /*3f7f0*/  LDCU UR6, c[0x0][0x39c] ;  /* 0x00007380ff0677ac */ /* 0x000e620008000800 */
[----:B0-----:R-:W-:Y:S01]  /*3f800*/  IADD3 R6, P6, PT, R8, R3, RZ ;  /* 0x0000000308067210 */ /* 0x001fe20007fde0ff */
[----:B------:R-:W-:Y:S01]  /*3f810*/  IMAD.MOV.U32 R9, RZ, RZ, R11 ;  /* 0x000000ffff097224 */ /* 0x000fe200078e000b */
[----:B--2---:R-:W-:Y:S02]  /*3f820*/  F2FP.SATFINITE.E5M2.F32.PACK_AB_MERGE_C R13, R88, R90, RZ ;  /* 0x0000005a580d723e */ /* 0x004fe400048060ff */
[----:B------:R-:W2:Y:S04]  /*3f830*/  LDL.LU R90, [R1+0x170] ;  /* 0x00017000015a7983 */ /* 0x000ea80000300800 */
[----:B------:R-:W2:Y:S01]  /*3f840*/  LDL.LU R88, [R1+0x174] ;  /* 0x0001740001587983 */ /* 0x000ea20000300800 */
[----:B------:R-:W-:Y:S01]  /*3f850*/  IMAD.X R7, R10, 0x1, R2, P6 ;  /* 0x000000010a077824 */ /* 0x000fe200030e0602 */
[C---:B------:R-:W-:Y:S01]  /*3f860*/  IADD3 R4, P6, PT, R8.reuse, R68, RZ ;  /* 0x0000004408047210 */ /* 0x040fe20007fde0ff */
[----:B------:R-:W-:Y:S01]  /*3f870*/  IMAD.MOV.U32 R11, RZ, RZ, R12 ;  /* 0x000000ffff0b7224 */ /* 0x000fe200078e000c */
[----:B------:R-:W-:Y:S01]  /*3f880*/  SHF.R.S32.HI R9, RZ, 0x8, R9 ;  /* 0x00000008ff097819 */ /* 0x000fe20000011409 */
[----:B------:R-:W-:-:S02]  /*3f890*/  VIADD R8, R8, UR28 ;  /* 0x0000001c08087c36 */ /* 0x000fc40008000000 */
[----:B------:R-:W-:Y:S01]  /*3f8a0*/  IMAD.X R5, R10, 0x1, R69, P6 ;  /* 0x000000010a057824 */ /* 0x000fe200030e0645 */
[----:B------:R-:W-:Y:S01]  /*3f8b0*/  SHF.R.S32.HI R11, RZ, 0x8, R11 ;  /* 0x00000008ff0b7819 */ /* 0x000fe2000001140b */
[----:B------:R0:W-:Y:S01]  /*3f8c0*/  @P4 STG.E.U8 desc[UR20][R6.64], R9 ;  /* 0x0000000906004986 */ /* 0x0001e2000c101114 */
[----:B----4-:R-:W-:Y:S01]  /*3f8d0*/  ISETP.LT.AND P4, PT, R66, UR9, !P2 ;  /* 0x0000000942007c0c */ /* 0x010fe2000d781270 */
[----:B------:R-:W-:Y:S01]  /*3f8e0*/  VIADD R12, R0, 0x5d ;  /* 0x0000005d000c7836 */ /* 0x000fe20000000000 */
[----:B-----5:R-:W-:Y:S01]  /*3f8f0*/  ISETP.LT.AND P2, PT, R67, UR12, !P2 ;  /* 0x0000000c43007c0c */ /* 0x020fe2000d741270 */
[----:B------:R4:W-:Y:S01]  /*3f900*/  @P0 STG.E.U8 desc[UR20][R4.64], R11 ;  /* 0x0000000b04000986 */ /* 0x0009e2000c101114 */
[----:B------:R-:W-:Y:S01]  /*3f910*/  SHF.R.S32.HI R10, RZ, 0x1f, R8 ;  /* 0x0000001fff0a7819 */ /* 0x000fe20000011408 */
[----:B------:R-:W5:Y:S01]  /*3f920*/  LDCU UR9, c[0x0][0x398] ;  /* 0x00007300ff0977ac */ /* 0x000f620008000800 */
[----:B------:R-:W1:Y:S01]  /*3f930*/  LDCU UR12, c[0x0][0x398] ;  /* 0x00007300ff0c77ac */ /* 0x000e620008000800 */
[----:B0-----:R-:W-:-:S02]  /*3f940*/  IADD3 R6, P0, PT, R8, R3, RZ ;  /* 0x0000000308067210 */ /* 0x001fc40007f1e0ff */
[----:B----4-:R-:W-:-:S03]  /*3f950*/  IADD3 R4, P6, PT, R8, R68, RZ ;  /* 0x0000004408047210 */ /* 0x010fc60007fde0ff */
[C---:B------:R-:W-:Y:S01]  /*3f960*/  IMAD.X R7, R10.reuse, 0x1, R2, P0 ;  /* 0x000000010a077824 */ /* 0x040fe200000e0602 */
[----:B------:R-:W-:Y:S01]  /*3f970*/  PRMT R9, R13, 0x9910, RZ ;  /* 0x000099100d097816 */ /* 0x000fe200000000ff */
[----:B------:R-:W-:-:S03]  /*3f980*/  IMAD.X R5, R10, 0x1, R69, P6 ;  /* 0x000000010a057824 */ /* 0x000fc600030e0645 */
[----:B------:R0:W-:Y:S01]  /*3f990*/  @P4 STG.E.U8 desc[UR20][R6.64], R13 ;  /* 0x0000000d06004986 */ /* 0x0001e2000c101114 */
[----:B------:R-:W-:Y:S01]  /*3f9a0*/  VIADD R10, R8, UR28 ;  /* 0x0000001c080a7c36 */ /* 0x000fe20008000000 */
[----:B------:R-:W-:Y:S02]  /*3f9b0*/  ISETP.LT.AND P4, PT, R66, UR10, !P3 ;  /* 0x0000000a42007c0c */ /* 0x000fe4000df81270 */
[----:B------:R-:W-:Y:S01]  /*3f9c0*/  PRMT R14, R31, 0x9910, RZ ;  /* 0x000099101f0e7816 */ /* 0x000fe200000000ff */
[----:B------:R-:W-:Y:S01]  /*3f9d0*/  @P2 STG.E.U8 desc[UR20][R4.64], R31 ;  /* 0x0000001f04002986 */ /* 0x000fe2000c101114 */
[----:B------:R-:W-:Y:S01]  /*3f9e0*/  ISETP.GE.AND P0, PT, R12, UR4, PT ;  /* 0x000000040c007c0c */ /* 0x000fe2000bf06270 */
[----:B------:R-:W4:Y:S01]  /*3f9f0*/  LDCU UR4, c[0x0][0x39c] ;  /* 0x00007380ff0477ac */ /* 0x000f220008000800 */
[----:B------:R-:W-:Y:S02]  /*3fa00*/  SHF.R.S32.HI R12, RZ, 0x1f, R10 ;  /* 0x0000001fff0c7819 */ /* 0x000fe4000001140a */
[----:B------:R-:W-:Y:S01]  /*3fa10*/  IADD3 R8, P2, PT, R10, R3, RZ ;  /* 0x000000030a087210 */ /* 0x000fe20007f5e0ff */
[----:B------:R-:W-:-:S02]  /*3fa20*/  VIADD R11, R0, 0x5e ;  /* 0x0000005e000b7836 */ /* 0x000fc40000000000 */
[----:B0-----:R-:W-:Y:S01]  /*3fa30*/  IMAD.MOV.U32 R7, RZ, RZ, R9 ;  /* 0x000000ffff077224 */ /* 0x001fe200078e0009 */
[----:B------:R-:W0:Y:S01]  /*3fa40*/  LDCU UR10, c[0x0][0x398] ;  /* 0x00007300ff0a77ac */ /* 0x000e220008000800 */
[----:B------:R-:W-:-:S03]  /*3fa50*/  IMAD.X R9, R12, 0x1, R2, P2 ;  /* 0x000000010c097824 */ /* 0x000fc600010e0602 */
[----:B------:R-:W-:-:S05]  /*3fa60*/  SHF.R.S32.HI R7, RZ, 0x8, R7 ;  /* 0x00000008ff077819 */ /* 0x000fca0000011407 */
[----:B------:R2:W-:Y:S02]  /*3fa70*/  @P4 STG.E.U8 desc[UR20][R8.64], R7 ;  /* 0x0000000708004986 */ /* 0x0005e4000c101114 */
[----:B--2---:R-:W-:Y:S02]  /*3fa80*/  F2FP.SATFINITE.E5M2.F32.PACK_AB_MERGE_C R9, R88, R90, RZ ;  /* 0x0000005a5809723e */ /* 0x004fe400048060ff */
[----:B------:R-:W2:Y:S04]  /*3fa90*/  LDL.LU R90, [R1+0x178] ;  /* 0x00017800015a7983 */ /* 0x000ea80000300800 */
[----:B------:R-:W2:Y:S01]  /*3faa0*/  LDL.LU R88, [R1+0x17c] ;  /* 0x00017c0001587983 */ /* 0x000ea20000300800 */
[----:B------:R-:W-:Y:S02]  /*3fab0*/  IADD3 R4, P6, PT, R10, R68, RZ ;  /* 0x000000440a047210 */ /* 0x000fe40007fde0ff */
[----:B------:R-:W-:Y:S01]  /*3fac0*/  ISETP.LT.AND P3, PT, R67, UR14, !P3 ;  /* 0x0000000e43007c0c */ /* 0x000fe2000df61270 */
[----:B------:R-:W-:Y:S01]  /*3fad0*/  IMAD.MOV.U32 R13, RZ, RZ, R14 ;  /* 0x000000ffff0d7224 */ /* 0x000fe200078e000e */
[----:B----4-:R-:W-:Y:S01]  /*3fae0*/  ISETP.GE.AND P2, PT, R11, UR4, PT ;  /* 0x000000040b007c0c */ /* 0x010fe2000bf46270 */
[----:B------:R-:W-:Y:S01]  /*3faf0*/  IMAD.X R5, R12, 0x1, R69, P6 ;  /* 0x000000010c057824 */ /* 0x000fe200030e0645 */
[----:B------:R-:W4:Y:S01]  /*3fb00*/  LDCU UR4, c[0x0][0x39c] ;  /* 0x00007380ff0477ac */ /* 0x000f220008000800 */
[----:B------:R-:W-:Y:S01]  /*3fb10*/  VIADD R12, R10, UR28 ;  /* 0x0000001c0a0c7c36 */ /* 0x000fe20008000000 */
[----:B------:R-:W-:Y:S01]  /*3fb20*/  SHF.R.S32.HI R13, RZ, 0x8, R13 ;  /* 0x00000008ff0d7819 */ /* 0x000fe2000001140d */
[----:B------:R-:W-:Y:S01]  /*3fb30*/  VIADD R6, R0, 0x5f ;  /* 0x0000005f00067836 */ /* 0x000fe20000000000 */
[----:B-----5:R-:W-:Y:S01]  /*3fb40*/  ISETP.LT.AND P6, PT, R66, UR9, !P5 ;  /* 0x0000000942007c0c */ /* 0x020fe2000efc1270 */
[----:B------:R-:W5:Y:S01]  /*3fb50*/  LDCU UR9, c[0x0][0x398] ;  /* 0x00007300ff0977ac */ /* 0x000f620008000800 */
[----:B------:R-:W-:-:S02]  /*3fb60*/  SHF.R.S32.HI R14, RZ, 0x1f, R12 ;  /* 0x0000001fff0e7819 */ /* 0x000fc4000001140c */
[----:B------:R-:W-:Y:S01]  /*3fb70*/  IADD3 R10, P4, PT, R12, R3, RZ ;  /* 0x000000030c0a7210 */ /* 0x000fe20007f9e0ff */
[----:B------:R0:W-:Y:S01]  /*3fb80*/  @P3 STG.E.U8 desc[UR20][R4.64], R13 ;  /* 0x0000000d04003986 */ /* 0x0001e2000c101114 */
[----:B-1----:R-:W-:Y:S01]  /*3fb90*/  ISETP.LT.AND P5, PT, R67, UR12, !P5 ;  /* 0x0000000c43007c0c */ /* 0x002fe2000efa1270 */
[----:B------:R-:W1:Y:S01]  /*3fba0*/  LDCU UR12, c[0x0][0x398] ;  /* 0x00007300ff0c77ac */ /* 0x000e620008000800 */
[----:B------:R-:W-:Y:S01]  /*3fbb0*/  ISETP.GE.AND P3, PT, R6, UR6, PT ;  /* 0x0000000606007c0c */ /* 0x000fe2000bf66270 */
[----:B------:R-:W-:Y:S01]  /*3fbc0*/  IMAD.X R11, R14, 0x1, R2, P4 ;  /* 0x000000010e0b7824 */ /* 0x000fe200020e0602 */
[----:B------:R-:W-:Y:S02]  /*3fbd0*/  IADD3 R6, P4, PT, R12, R68, RZ ;  /* 0x000000440c067210 */ /* 0x000fe40007f9e0ff */
[----:B------:R-:W-:Y:S01]  /*3fbe0*/  F2FP.SATFINITE.E5M2.F32.PACK_AB_MERGE_C R33, R33, R32, RZ ;  /* 0x000000202121723e */ /* 0x000fe200048060ff */
[----:B------:R-:W1:Y:S02]  /*3fbf0*/  LDCU UR6, c[0x0][0x398] ;  /* 0x00007300ff0677ac */ /* 0x000e640008000800 */
[----:B------:R-:W-:Y:S01]  /*3fc00*/  IMAD.X R7, R14, 0x1, R69, P4 ;  /* 0x000000010e077824 */ /* 0x000fe200020e0645 */
[----:B------:R3:W-:Y:S01]  /*3fc10*/  @P6 STG.E.U8 desc[UR20][R10.64], R9 ;  /* 0x000000090a006986 */ /* 0x0007e2000c101114 */
[----:B0-----:R-:W-:Y:S01]  /*3fc20*/  VIADD R4, R0, 0x60 ;  /* 0x0000006000047836 */ /* 0x001fe20000000000 */
[----:B------:R-:W-:Y:S01]  /*3fc30*/  PRMT R5, R9, 0x9910, RZ ;  /* 0x0000991009057816 */ /* 0x000fe200000000ff */
[----:B------:R-:W-:Y:S01]  /*3fc40*/  VIADD R12, R12, UR28 ;  /* 0x0000001c0c0c7c36 */ /* 0x000fe20008000000 */
[----:B------:R-:W-:Y:S01]  /*3fc50*/  @P5 STG.E.U8 desc[UR20][R6.64], R33 ;  /* 0x0000002106005986 */ /* 0x000fe2000c101114 */
[----:B------:R-:W-:Y:S01]  /*3fc60*/  ISETP.LT.AND P5, PT, R66, UR10, !P0 ;  /* 0x0000000a42007c0c */ /* 0x000fe2000c7a1270 */
[----:B------:R-:W0:Y:S01]  /*3fc70*/  LDCU UR10, c[0x0][0x398] ;  /* 0x00007300ff0a77ac */ /* 0x000e220008000800 */
[----:B----4-:R-:W-:-:S02]  /*3fc80*/  ISETP.GE.AND P4, PT, R4, UR4, PT ;  /* 0x0000000404007c0c */ /* 0x010fc4000bf86270 */
[----:B------:R-:W-:Y:S01]  /*3fc90*/  SHF.R.S32.HI R8, RZ, 0x1f, R12 ;  /* 0x0000001fff087819 */ /* 0x000fe2000001140c */
[----:B------:R-:W4:Y:S01]  /*3fca0*/  LDCU UR4, c[0x0][0x39c] ;  /* 0x00007380ff0477ac */ /* 0x000f220008000800 */
[----:B------:R-:W-:Y:S01]  /*3fcb0*/  IADD3 R4, P6, PT, R12, R3, RZ ;  /* 0x000000030c047210 */ /* 0x000fe20007fde0ff */
[----:B---3--:R-:W-:Y:S01]  /*3fcc0*/  IMAD.MOV.U32 R11, RZ, RZ, R5 ;  /* 0x000000ffff0b7224 */ /* 0x008fe200078e0005 */
[----:B------:R-:W-:Y:S01]  /*3fcd0*/  F2FP.SATFINITE.E5M2.F32.PACK_AB_MERGE_C R35, R35, R34, RZ ;  /* 0x000000222323723e */ /* 0x000fe200048060ff */
[----:B------:R-:W3:Y:S02]  /*3fce0*/  LDCU UR14, c[0x0][0x398] ;  /* 0x00007300ff0e77ac */ /* 0x000ee40008000800 */
[----:B------:R-:W-:Y:S01]  /*3fcf0*/  IMAD.X R5, R8, 0x1, R2, P6 ;  /* 0x0000000108057824 */ /* 0x000fe200030e0602 */
[----:B------:R-:W-:-:S05]  /*3fd00*/  SHF.R.S32.HI R11, RZ, 0x8, R11 ;  /* 0x00000008ff0b7819 */ /* 0x000fca000001140b */
[----:B------:R2:W-:Y:S02]  /*3fd10*/  @P5 STG.E.U8 desc[UR20][R4.64], R11 ;  /* 0x0000000b04005986 */ /* 0x0005e4000c101114 */
[----:B--2---:R-:W-:Y:S02]  /*3fd20*/  F2FP.SATFINITE.E5M2.F32.PACK_AB_MERGE_C R11, R88, R90, RZ ;  /* 0x0000005a580b723e */ /* 0x004fe400048060ff */
[----:B------:R-:W2:Y:S04]  /*3fd30*/  LDL.LU R90, [R1+0x180] ;  /* 0x00018000015a7983 */ /* 0x000ea80000300800 */
[----:B------:R-:W2:Y:S01]  /*3fd40*/  LDL.LU R88, [R1+0x184] ;  /* 0x0001840001587983 */ /* 0x000ea20000300800 */
[----:B-1----:R-:W-:Y:S02]  /*3fd50*/  ISETP.LT.AND P0, PT, R67, UR6, !P0 ;  /* 0x0000000643007c0c */ /* 0x002fe4000c701270 */
[----:B------:R-:W-:Y:S01]  /*3fd60*/  PRMT R13, R33, 0x9910, RZ ;  /* 0x00009910210d7816 */ /* 0x000fe200000000ff */
[----:B------:R-:W-:Y:S01]  /*3fd70*/  VIADD R14, R0, 0x61 ;  /* 0x00000061000e7836 */ /* 0x000fe20000000000 */
[C---:B------:R-:W-:Y:S01]  /*3fd80*/  IADD3 R6, P6, PT, R12.reuse, R68, RZ ;  /* 0x000000440c067210 */ /* 0x040fe20007fde0ff */
[----:B------:R-:W-:Y:S01]  /*3fd90*/  VIADD R12, R12, UR28 ;  /* 0x0000001c0c0c7c36 */ /* 0x000fe20008000000 */
[----:B------:R-:W-:Y:S01]  /*3fda0*/  SHF.R.S32.HI R13, RZ, 0x8, R13 ;  /* 0x00000008ff0d7819 */ /* 0x000fe2000001140d */
[----:B------:R-:W1:Y:S02]  /*3fdb0*/  LDCU UR6, c[0x0][0x39c] ;  /* 0x00007380ff0677ac */ /* 0x000e640008000800 */
[----:B------:R-:W-:Y:S01]  /*3fdc0*/  IMAD.X R7, R8, 0x1, R69, P6 ;  /* 0x0000000108077824 */ /* 0x000fe200030e0645 */
[----:B-----5:R-:W-:Y:S01]  /*3fdd0*/  ISETP.LT.AND P5, PT, R66, UR9, !P2 ;  /* 0x0000000942007c0c */ /* 0x020fe2000d7a1270 */
[----:B------:R-:W5:Y:S01]  /*3fde0*/  LDCU UR9, c[0x0][0x398] ;  /* 0x00007300ff0977ac */ /* 0x000f620008000800 */
[----:B------:R-:W-:-:S02]  /*3fdf0*/  ISETP.LT.AND P2, PT, R67, UR12, !P2 ;  /* 0x0000000c43007c0c */ /* 0x000fc4000d741270 */
[----:B------:R0:W-:Y:S01]  /*3fe00*/  @P0 STG.E.U8 desc[UR20][R6.64], R13 ;  /* 0x0000000d06000986 */ /* 0x0001e2000c101114 */
[----:B------:R-:W-:Y:S01]  /*3fe10*/  SHF.R.S32.HI R10, RZ, 0x1f, R12 ;  /* 0x0000001fff0a7819 */ /* 0x000fe2000001140c */
[----:B------:R-:W1:Y:S01]  /*3fe20*/  LDCU UR12, c[0x0][0x398] ;  /* 0x00007300ff0c77ac */ /* 0x000e620008000800 */
[C---:B------:R-:W-:Y:S02]  /*3fe30*/  IADD3 R8, P0, PT, R12.reuse, R3, RZ ;  /* 0x000000030c087210 */ /* 0x040fe40007f1e0ff */
[----:B------:R-:W-:-:S03]  /*3fe40*/  IADD3 R4, P6, PT, R12, R68, RZ ;  /* 0x000000440c047210 */ /* 0x000fc60007fde0ff */
[C---:B------:R-:W-:Y:S02]  /*3fe50*/  IMAD.X R9, R10.reuse, 0x1, R2, P0 ;  /* 0x000000010a097824 */ /* 0x040fe400000e0602 */
[----:B------:R-:W-:Y:S02]  /*3fe60*/  IMAD.X R5, R10, 0x1, R69, P6 ;  /* 0x000000010a057824 */ /* 0x000fe400030e0645 */
[----:B------:R-:W-:Y:S01]  /*3fe70*/  VIADD R12, R12, UR28 ;  /* 0x0000001c0c0c7c36 */ /* 0x000fe20008000000 */
[----:B0-----:R-:W-:Y:S01]  /*3fe80*/  PRMT R7, R11, 0x9910, RZ ;  /* 0x000099100b077816 */ /* 0x001fe200000000ff */
[----:B------:R0:W-:Y:S01]  /*3fe90*/  @P5 STG.E.U8 desc[UR20][R8.64], R11 ;  /* 0x0000000b08005986 */ /* 0x0001e2000c101114 */
[----:B------:R-:W-:Y:S01]  /*3fea0*/  ISETP.LT.AND P5, PT, R66, UR10, !P3 ;  /* 0x0000000a42007c0c */ /* 0x000fe2000dfa1270 */
[----:B------:R-:W1:Y:S01]  /*3feb0*/  LDCU UR10, c[0x0][0x398] ;  /* 0x00007300ff0a77ac */ /* 0x000e620008000800 */
[----:B------:R-:W-:Y:S01]  /*3fec0*/  SHF.R.S32.HI R10, RZ, 0x1f, R12 ;  /* 0x0000001fff0a7819 */ /* 0x000fe2000001140c */
[----:B------:R-:W-:Y:S01]  /*3fed0*/  @P2 STG.E.U8 desc[UR20][R4.64], R35 ;  /* 0x0000002304002986 */ /* 0x000fe2000c101114 */
[----:B------:R-:W-:Y:S01]  /*3fee0*/  IADD3 R6, P2, PT, R12, R3, RZ ;  /* 0x000000030c067210 */ /* 0x000fe20007f5e0ff */
[----:B0-----:R-:W-:-:S04]  /*3fef0*/  IMAD.MOV.U32 R11, RZ, RZ, R7 ;  /* 0x000000ffff0b7224 */ /* 0x001fc800078e0007 */
[----:B------:R-:W-:Y:S01]  /*3ff00*/  IMAD.X R7, R10, 0x1, R2, P2 ;  /* 0x000000010a077824 */ /* 0x000fe200010e0602 */
[----:B------:R-:W-:-:S05]  /*3ff10*/  SHF.R.S32.HI R11, RZ, 0x8, R11 ;  /* 0x00000008ff0b7819 */ /* 0x000fca000001140b */
[----:B------:R2:W-:Y:S02]  /*3ff20*/  @P5 STG.E.U8 desc[UR20][R6.64], R11 ;  /* 0x0000000b06005986 */ /* 0x0005e4000c101114 */
[----:B--2---:R-:W-:Y:S02]  /*3ff30*/  F2FP.SATFINITE.E5M2.F32.PACK_AB_MERGE_C R11, R88, R90, RZ ;  /* 0x0000005a580b723e */ /* 0x004fe400048060ff */
[----:B------:R-:W2:Y:S04]  /*3ff40*/  LDL.LU R90, [R1+0x188] ;  /* 0x00018800015a7983 */ /* 0x000ea80000300800 */
[----:B------:R-:W2:Y:S01]  /*3ff50*/  LDL.LU R88, [R1+0x18c] ;  /* 0x00018c0001587983 */ /* 0x000ea20000300800 */
[----:B----4-:R-:W-:Y:S01]  /*3ff60*/  ISETP.GE.AND P0, PT, R14, UR4, PT ;  /* 0x000000040e007c0c */ /* 0x010fe2000bf06270 */
[----:B------:R-:W0:Y:S01]  /*3ff70*/  LDCU UR4, c[0x0][0x39c] ;  /* 0x00007380ff0477ac */ /* 0x000e220008000800 */
[----:B---3--:R-:W-:-:S02]  /*3ff80*/  ISETP.LT.AND P3, PT, R67, UR14, !P3 ;  /* 0x0000000e43007c0c */ /* 0x008fc4000df61270 */
[----:B------:R-:W-:Y:S01]  /*3ff90*/  IADD3 R4, P6, PT, R12, R68, RZ ;  /* 0x000000440c047210 */ /* 0x000fe20007fde0ff */
[----:B------:R-:W-:Y:S01]  /*3ffa0*/  VIADD R14, R0, 0x62 ;  /* 0x00000062000e7836 */ /* 0x000fe20000000000 */
[----:B------:R-:W-:Y:S01]  /*3ffb0*/  PRMT R13, R35, 0x9910, RZ ;  /* 0x00009910230d7816 */ /* 0x000fe200000000ff */
[----:B------:R-:W-:Y:S01]  /*3ffc0*/  VIADD R12, R12, UR28 ;  /* 0x0000001c0c0c7c36 */ /* 0x000fe20008000000 */
[----:B------:R-:W-:Y:S01]  /*3ffd0*/  F2FP.SATFINITE.E5M2.F32.PACK_AB_MERGE_C R37, R37, R36, RZ ;  /* 0x000000242525723e */ /* 0x000fe200048060ff */
[----:B------:R-:W-:Y:S01]  /*3ffe0*/  IMAD.X R5, R10, 0x1, R69, P6 ;  /* 0x000000010a057824 */ /* 0x000fe200030e0645 */
[----:B------:R-:W-:Y:S01]  /*3fff0*/  SHF.R.S32.HI R13, RZ, 0x8, R13 ;  /* 0x00000008ff0d7819 */ /* 0x000fe2000001140d */
[----:B------:R-:W-:Y:S01]  /*40000*/  VIADD R9, R0, 0x63 ;  /* 0x0000006300097836 */ /* 0x000fe20000000000 */
[----:B------:R-:W-:Y:S01]  /*40010*/  SHF.R.S32.HI R10, RZ, 0x1f, R12 ;  /* 0x0000001fff0a7819 */ /* 0x000fe2000001140c */
[----:B------:R-:W3:Y:S01]  /*40020*/  LDCU UR14, c[0x0][0x398] ;  /* 0x00007300ff0e77ac */ /* 0x000ee20008000800 */
[----:B------:R-:W-:Y:S01]  /*40030*/  IADD3 R8, P5, PT, R12, R3, RZ ;  /* 0x000000030c087210 */ /* 0x000fe20007fbe0ff */
[----:B------:R4:W-:Y:S01]  /*40040*/  @P3 STG.E.U8 desc[UR20][R4.64], R13 ;  /* 0x0000000d04003986 */ /* 0x0009e2000c101114 */
[----:B-----5:R-:W-:Y:S01]  /*40050*/  ISETP.LT.AND P6, PT, R66, UR9, !P4 ;  /* 0x0000000942007c0c */ /* 0x020fe2000e7c1270 */
[----:B------:R-:W5:Y:S01]  /*40060*/  LDCU UR9, c[0x0][0x398] ;  /* 0x00007300ff0977ac */ /* 0x000f620008000800 */
[----:B0-----:R-:W-:Y:S01]  /*40070*/  ISETP.GE.AND P2, PT, R14, UR4, PT ;  /* 0x000000040e007c0c */ /* 0x001fe2000bf46270 */
[----:B------:R-:W0:Y:S01]  /*40080*/  LDCU UR4, c[0x0][0x39c] ;  /* 0x00007380ff0477ac */ /* 0x000e220008000800 */
[----:B-1----:R-:W-:-:S02]  /*40090*/  ISETP.LT.AND P4, PT, R67, UR12, !P4 ;  /* 0x0000000c43007c0c */ /* 0x002fc4000e781270 */
[----:B------:R-:W-:Y:S01]  /*400a0*/  ISETP.GE.AND P3, PT, R9, UR6, PT ;  /* 0x0000000609007c0c */ /* 0x000fe2000bf66270 */
[----:B------:R-:W-:Y:S01]  /*400b0*/  IMAD.X R9, R10, 0x1, R2, P5 ;  /* 0x000000010a097824 */ /* 0x000fe200028e0602 */
[----:B------:R-:W-:Y:S01]  /*400c0*/  IADD3 R6, P5, PT, R12, R68, RZ ;  /* 0x000000440c067210 */ /* 0x000fe20007fbe0ff */
[----:B----4-:R-:W-:Y:S01]  /*400d0*/  VIADD R4, R0, 0x64 ;  /* 0x0000006400047836 */ /* 0x010fe20000000000 */
[----:B------:R-:W-:Y:S01]  /*400e0*/  PRMT R5, R11, 0x9910, RZ ;  /* 0x000099100b057816 */ /* 0x000fe200000000ff */
[----:B------:R-:W1:Y:S02]  /*400f0*/  LDCU UR6, c[0x0][0x398] ;  /* 0x00007300ff0677ac */ /* 0x000e640008000800 */
[----:B------:R-:W-:Y:S01]  /*40100*/  IMAD.X R7, R10, 0x1, R69, P5 ;  /* 0x000000010a077824 */ /* 0x000fe200028e0645 */
[----:B------:R4:W-:Y:S01]  /*40110*/  @P6 STG.E.U8 desc[UR20][R8.64], R11 ;  /* 0x0000000b08006986 */ /* 0x0009e2000c101114 */
[----:B------:R-:W-:Y:S01]  /*40120*/  VIADD R12, R12, UR28 ;  /* 0x0000001c0c0c7c36 */ /* 0x000fe20008000000 */
[----:B------:R-:W1:Y:S02]  /*40130*/  LDCU UR12, c[0x0][0x398] ;  /* 0x00007300ff0c77ac */ /* 0x000e640008000800 */
[----:B------:R-:W-:Y:S01]  /*40140*/  @P4 STG.E.U8 desc[UR20][R6.64], R37 ;  /* 0x0000002506004986 */ /* 0x000fe2000c101114 */
[----:B------:R-:W-:Y:S01]  /*40150*/  ISETP.LT.AND P4, PT, R66, UR10, !P0 ;  /* 0x0000000a42007c0c */ /* 0x000fe2000c781270 */
[----:B------:R-:W1:Y:S01]  /*40160*/  LDCU UR10, c[0x0][0x398] ;  /* 0x00007300ff0a77ac */ /* 0x000e620008000800 */
[----:B0-----:R-:W-:-:S02]  /*40170*/  ISETP.GE.AND P5, PT, R4, UR4, PT ;  /* 0x0000000404007c0c */ /* 0x001fc4000bfa6270 */
[----:B------:R-:W-:Y:S01]  /*40180*/  SHF.R.S32.HI R10, RZ, 0x1f, R12 ;  /* 0x0000001fff0a7819 */ /* 0x000fe2000001140c */
[----:B------:R-:W0:Y:S01]  /*40190*/  LDCU UR4, c[0x0][0x39c] ;  /* 0x00007380ff0477ac */ /* 0x000e220008000800 */
[----:B------:R-:W-:Y:S01]  /*401a0*/  IADD3 R4, P6, PT, R12, R3, RZ ;  /* 0x000000030c047210 */ /* 0x000fe20007fde0ff */
[----:B----4-:R-:W-:-:S04]  /*401b0*/  IMAD.MOV.U32 R11, RZ, RZ, R5 ;  /* 0x000000ffff0b7224 */ /* 0x010fc800078e0005 */
[----:B------:R-:W-:Y:S01]  /*401c0*/  IMAD.X R5, R10, 0x1, R2, P6 ;  /* 0x000000010a057824 */ /* 0x000fe200030e0602 */
[----:B------:R-:W-:-:S05]  /*401d0*/  SHF.R.S32.HI R11, RZ, 0x8, R11 ;  /* 0x00000008ff0b7819 */ /* 0x000fca000001140b */
[----:B------:R2:W-:Y:S02]  /*401e0*/  @P4 STG.E.U8 desc[UR20][R4.64], R11 ;  /* 0x0000000b04004986 */ /* 0x0005e4000c101114 */
[----:B--2---:R-:W-:Y:S02]  /*401f0*/  F2FP.SATFINITE.E5M2.F32.PACK_AB_MERGE_C R11, R88, R90, RZ ;  /* 0x0000005a580b723e */ /* 0x004fe400048060ff */
[----:B------:R-:W2:Y:S04]  /*40200*/  LDL.LU R90, [R1+0x190] ;  /* 0x00019000015a7983 */ /* 0x000ea80000300800 */
[----:B------:R-:W2:Y:S01]  /*40210*/  LDL.LU R88, [R1+0x194] ;  /* 0x0001940001587983 */ /* 0x000ea20000300800 */
[----:B-1----:R-:W-:Y:S02]  /*40220*/  ISETP.LT.AND P0, PT, R67, UR6, !P0 ;  /* 0x0000000643007c0c */ /* 0x002fe4000c701270 */
[----:B------:R-:W-:-:S02]  /*40230*/  PRMT R13, R37, 0x9910, RZ ;  /* 0x00009910250d7816 */ /* 0x000fc400000000ff */
[----:B------:R-:W-:Y:S01]  /*40240*/  F2FP.SATFINITE.E5M2.F32.PACK_AB_MERGE_C R39, R39, R38, RZ ;  /* 0x000000262727723e */ /* 0x000fe200048060ff */
[----:B------:R-:W-:Y:S01]  /*40250*/  VIADD R14, R0, 0x65 ;  /* 0x00000065000e7836 */ /* 0x000fe20000000000 */
[C---:B------:R-:W-:Y:S01]  /*40260*/  IADD3 R6, P6, PT, R12.reuse, R68, RZ ;  /* 0x000000440c067210 */ /* 0x040fe20007fde0ff */
[----:B------:R-:W-:Y:S01]  /*40270*/  VIADD R12, R12, UR28 ;  /* 0x0000001c0c0c7c36 */ /* 0x000fe20008000000 */
[----:B------:R-:W-:Y:S01]  /*40280*/  SHF.R.S32.HI R13, RZ, 0x8, R13 ;  /* 0x00000008ff0d7819 */ /* 0x000fe2000001140d */
[----:B------:R-:W1:Y:S02]  /*40290*/  LDCU UR6, c[0x0][0x39c] ;  /* 0x00007380ff0677ac */ /* 0x000e640008000800 */
[----:B------:R-:W-:Y:S01]  /*402a0*/  IMAD.X R7, R10, 0x1, R69, P6 ;  /* 0x000000010a077824 */ /* 0x000fe200030e0645 */
[----:B-----5:R-:W-:Y:S01]  /*402b0*/  ISETP.LT.AND P4, PT, R66, UR9, !P2 ;  /* 0x0000000942007c0c */ /* 0x020fe2000d781270 */
[----:B------:R-:W4:Y:S01]  /*402c0*/  LDCU UR9, c[0x0][0x398] ;  /* 0x00007300ff0977ac */ /* 0x000f220008000800 */
[----:B------:R-:W-:-:S02]  /*402d0*/  ISETP.LT.AND P2, PT, R67, UR12, !P2 ;  /* 0x0000000c43007c0c */ /* 0x000fc4000d741270 */
[----:B------:R5:W-:Y:S01]  /*402e0*/  @P0 STG.E.U8 desc[UR20][R6.64], R13 ;  /* 0x0000000d06000986 */ /* 0x000be2000c101114 */
[----:B------:R-:W-:Y:S01]  /*402f0*/  SHF.R.S32.HI R10, RZ, 0x1f, R12 ;  /* 0x0000001fff0a7819 */ /* 0x000fe2000001140c */
[----:B------:R-:W0:Y:S01]  /*40300*/  LDCU UR12, c[0x0][0x398] ;  /* 0x00007300ff0c77ac */ /* 0x000e220008000800 */
[C---:B------:R-:W-:Y:S02]  /*40310*/  IADD3 R8, P0, PT, R12.reuse, R3, RZ ;  /* 0x000000030c087210 */ /* 0x040fe40007f1e0ff */
[----:B------:R-:W-:-:S03]  /*40320*/  IADD3 R4, P6, PT, R12, R68, RZ ;  /* 0x000000440c047210 */ /* 0x000fc60007fde0ff */
[C---:B------:R-:W-:Y:S02]  /*40330*/  IMAD.X R9, R10.reuse, 0x1, R2, P0 ;  /* 0x000000010a097824 */ /* 0x040fe400000e0602 */
[----:B------:R-:W-:Y:S02]  /*40340*/  IMAD.X R5, R10, 0x1, R69, P6 ;  /* 0x000000010a057824 */ /* 0x000fe400030e0645 */
[----:B------:R-:W-:Y:S01]  /*40350*/  VIADD R12, R12, UR28 ;  /* 0x0000001c0c0c7c36 */ /* 0x000fe20008000000 */
[----:B-----5:R-:W-:Y:S01]  /*40360*/  PRMT R7, R11, 0x9910, RZ ;  /* 0x000099100b077816 */ /* 0x020fe200000000ff */
[----:B------:R5:W-:Y:S01]  /*40370*/  @P4 STG.E.U8 desc[UR20][R8.64], R11 ;  /* 0x0000000b08004986 */ /* 0x000be2000c101114 */
[----:B------:R-:W-:Y:S01]  /*40380*/  ISETP.LT.AND P4, PT, R66, UR10, !P3 ;  /* 0x0000000a42007c0c */ /* 0x000fe2000df81270 */
[----:B------:R-:W0:Y:S01]  /*40390*/  LDCU UR10, c[0x0][0x398] ;  /* 0x00007300ff0a77ac */ /* 0x000e220008000800 */
[----:B------:R-:W-:Y:S01]  /*403a0*/  SHF.R.S32.HI R10, RZ, 0x1f, R12 ;  /* 0x0000001fff0a7819 */ /* 0x000fe2000001140c */
[----:B------:R-:W-:Y:S01]  /*403b0*/  @P2 STG.E.U8 desc[UR20][R4.64], R39 ;  /* 0x0000002704002986 */ /* 0x000fe2000c101114 */
[----:B------:R-:W-:Y:S01]  /*403c0*/  IADD3 R6, P2, PT, R12, R3, RZ ;  /* 0x000000030c067210 */ /* 0x000fe20007f5e0ff */
[----:B-----5:R-:W-:-:S04]  /*403d0*/  IMAD.MOV.U32 R11, RZ, RZ, R7 ;  /* 0x000000ffff0b7224 */ /* 0x020fc800078e0007 */
[----:B------:R-:W-:Y:S01]  /*403e0*/  IMAD.X R7, R10, 0x1, R2, P2 ;  /* 0x000000010a077824 */ /* 0x000fe200010e0602 */
[----:B------:R-:W-:-:S05]  /*403f0*/  SHF.R.S32.HI R11, RZ, 0x8, R11 ;  /* 0x00000008ff0b7819 */ /* 0x000fca000001140b */
[----:B------:R2:W-:Y:S02]  /*40400*/  @P4 STG.E.U8 desc[UR20][R6.64], R11 ;  /* 0x0000000b06004986 */ /* 0x0005e4000c101114 */
[----:B--2---:R-:W-:Y:S02]  /*40410*/  F2FP.SATFINITE.E5M2.F32.PACK_AB_MERGE_C R11, R88, R90, RZ ;  /* 0x0000005a580b723e */ /* 0x004fe400048060ff */
[----:B------:R-:W2:Y:S04]  /*40420*/  LDL.LU R90, [R1+0x198] ;  /* 0x00019800015a7983 */ /* 0x000ea80000300800 */
[----:B------:R-:W2:Y:S01]  /*40430*/  LDL.LU R88, [R1+0x19c] ;  /* 0x00019c0001587983 */ /* 0x000ea20000300800 */
[----:B0-----:R-:W-:Y:S01]  /*40440*/  ISETP.GE.AND P0, PT, R14, UR4, PT ;  /* 0x000000040e007c0c */ /* 0x001fe2000bf06270 */
[----:B------:R-:W0:Y:S01]  /*40450*/  LDCU UR4, c[0x0][0x39c] ;  /* 0x00007380ff0477ac */ /* 0x000e220008000800 */
[----:B---3--:R-:W-:-:S02]  /*40460*/  ISETP.LT.AND P3, PT, R67, UR14, !P3 ;  /* 0x0000000e43007c0c */ /* 0x008fc4000df61270 */
[----:B------:R-:W-:Y:S01]  /*40470*/  IADD3 R4, P6, PT, R12, R68, RZ ;  /* 0x000000440c047210 */ /* 0x000fe20007fde0ff */
[----:B------:R-:W-:Y:S01]  /*40480*/  VIADD R14, R0, 0x66 ;  /* 0x00000066000e7836 */ /* 0x000fe20000000000 */
[----:B------:R-:W-:Y:S01]  /*40490*/  PRMT R13, R39, 0x9910, RZ ;  /* 0x00009910270d7816 */ /* 0x000fe200000000ff */
[----:B------:R-:W-:Y:S02]  /*404a0*/  VIADD R12, R12, UR28 ;  /* 0x0000001c0c0c7c36 */ /* 0x000fe40008000000 */
[----:B------:R-:W-:Y:S01]  /*404b0*/  VIADD R9, R0, 0x67 ;  /* 0x0000006700097836 */ /* 0x000fe20000000000 */
[----:B------:R-:W-:Y:S01]  /*404c0*/  SHF.R.S32.HI R13, RZ, 0x8, R13 ;  /* 0x00000008ff0d7819 */ /* 0x000fe2000001140d */
[----:B------:R-:W-:Y:S01]  /*404d0*/  IMAD.X R5, R10, 0x1, R69, P6 ;  /* 0x000000010a057824 */ /* 0x000fe200030e0645 */
[----:B------:R-:W-:Y:S02]  /*404e0*/  SHF.R.S32.HI R10, RZ, 0x1f, R12 ;  /* 0x0000001fff0a7819 */ /* 0x000fe4000001140c */
[----:B------:R-:W-:Y:S01]  /*404f0*/  F2FP.SATFINITE.E5M2.F32.PACK_AB_MERGE_C R41, R41, R40, RZ ;  /* 0x000000282929723e */ /* 0x000fe200048060ff */
[----:B------:R-:W-:Y:S01]  /*40500*/  VIADD R6, R0, 0x68 ;  /* 0x0000006800067836 */ /* 0x000fe20000000000 */
[----:B------:R-:W-:Y:S01]  /*40510*/  IADD3 R8, P4, PT, R12, R3, RZ ;  /* 0x000000030c087210 */ /* 0x000fe20007f9e0ff */
[----:B------:R-:W3:Y:S01]  /*40520*/  LDCU UR14, c[0x0][0x398] ;  /* 0x00007300ff0e77ac */ /* 0x000ee20008000800 */
[----:B0-----:R-:W-:Y:S01]  /*40530*/  ISETP.GE.AND P2, PT, R14, UR4, PT ;  /* 0x000000040e007c0c */ /* 0x001fe2000bf46270 */
[----:B------:R-:W0:Y:S01]  /*40540*/  LDCU UR4, c[0x0][0x39c] ;  /* 0x00007380ff0477ac */ /* 0x000e220008000800 */
[----:B----4-:R-:W-:Y:S01]  /*40550*/  ISETP.LT.AND P6, PT, R66, UR9, !P5 ;  /* 0x0000000942007c0c */ /* 0x010fe2000efc1270 */
[----:B------:R4:W-:Y:S01]  /*40560*/  @P3 STG.E.U8 desc[UR20][R4.64], R13 ;  /* 0x0000000d04003986 */ /* 0x0009e2000c101114 */
[----:B------:R-:W-:Y:S01]  /*40570*/  ISETP.LT.AND P5, PT, R67, UR12, !P5 ;  /* 0x0000000c43007c0c */ /* 0x000fe2000efa1270 */
[----:B------:R-:W5:Y:S01]  /*40580*/  LDCU UR9, c[0x0][0x398] ;  /* 0x00007300ff0977ac */ /* 0x000f620008000800 */
[----:B-1----:R-:W-:Y:S01]  /*40590*/  ISETP.GE.AND P3, PT, R9, UR6, PT ;  /* 0x0000000609007c0c */ /* 0x002fe2000bf66270 */
[----:B------:R-:W-:Y:S01]  /*405a0*/  IMAD.X R9, R10, 0x1, R2, P4 ;  /* 0x000000010a097824 */ /* 0x000fe200020e0602 */
[----:B------:R-:W-:Y:S01]  /*405b0*/  PRMT R7, R11, 0x9910, RZ ;  /* 0x000099100b077816 */ /* 0x000fe200000000ff */
[----:B------:R-:W1:Y:S01]  /*405c0*/  LDCU UR6, c[0x0][0x398] ;  /* 0x00007300ff0677ac */ /* 0x000e620008000800 */
[----:B------:R-:W0:Y:S01]  /*405d0*/  LDCU UR12, c[0x0][0x398] ;  /* 0x00007300ff0c77ac */ /* 0x000e220008000800 */
[----:B----4-:R-:W-:-:S04]  /*405e0*/  IADD3 R4, P4, PT, R12, R68, RZ ;  /* 0x000000440c047210 */ /* 0x010fc80007f9e0ff */
[----:B------:R4:W-:Y:S01]  /*405f0*/  @P6 STG.E.U8 desc[UR20][R8.64], R11 ;  /* 0x0000000b08006986 */ /* 0x0009e2000c101114 */
[----:B------:R-:W-:Y:S02]  /*40600*/  IMAD.X R5, R10, 0x1, R69, P4 ;  /* 0x000000010a057824 */ /* 0x000fe400020e0645 */
[----:B------:R-:W-:-:S03]  /*40610*/  VIADD R12, R12, UR28 ;  /* 0x0000001c0c0c7c36 */ /* 0x000fc60008000000 */
[----:B------:R-:W-:Y:S01]  /*40620*/  @P5 STG.E.U8 desc[UR20][R4.64], R41 ;  /* 0x0000002904005986 */ /* 0x000fe2000c101114 */
[----:B------:R-:W-:Y:S01]  /*40630*/  ISETP.LT.AND P5, PT, R66, UR10, !P0 ;  /* 0x0000000a42007c0c */ /* 0x000fe2000c7a1270 */
[----:B------:R-:W1:Y:S01]  /*40640*/  LDCU UR10, c[0x0][0x398] ;  /* 0x00007300ff0a77ac */ /* 0x000e620008000800 */
[----:B0-----:R-:W-:Y:S01]  /*40650*/  ISETP.GE.AND P4, PT, R6, UR4, PT ;  /* 0x0000000406007c0c */ /* 0x001fe2000bf86270 */
[----:B----4-:R-:W-:Y:S01]  /*40660*/  IMAD.MOV.U32 R11, RZ, RZ, R7 ;  /* 0x000000ffff0b7224 */ /* 0x010fe200078e0007 */
[----:B------:R-:W-:Y:S01]  /*40670*/  SHF.R.S32.HI R10, RZ, 0x1f, R12 ;  /* 0x0000001fff0a7819 */ /* 0x000fe2000001140c */
[----:B------:R-:W0:Y:S01]  /*40680*/  LDCU UR4, c[0x0][0x39c] ;  /* 0x00007380ff0477ac */ /* 0x000e220008000800 */
[----:B------:R-:W-:Y:S02]  /*40690*/  IADD3 R6, P6, PT, R12, R3, RZ ;  /* 0x000000030c067210 */ /* 0x000fe40007fde0ff */
[----:B------:R-:W-:-:S03]  /*406a0*/  SHF.R.S32.HI R11, RZ, 0x8, R11 ;  /* 0x00000008ff0b7819 */ /* 0x000fc6000001140b */
[----:B------:R-:W-:-:S05]  /*406b0*/  IMAD.X R7, R10, 0x1, R2, P6 ;  /* 0x000000010a077824 */ /* 0x000fca00030e0602 */
[----:B------:R2:W-:Y:S02]  /*406c0*/  @P5 STG.E.U8 desc[UR20][R6.64], R11 ;  /* 0x0000000b06005986 */ /* 0x0005e4000c101114 */
[----:B--2---:R-:W-:Y:S02]  /*406d0*/  F2FP.SATFINITE.E5M2.F32.PACK_AB_MERGE_C R11, R88, R90, RZ ;  /* 0x0000005a580b723e */ /* 0x004fe400048060ff */
[----:B------:R-:W2:Y:S04]  /*406e0*/  LDL.LU R90, [R1+0x1a0] ;  /* 0x0001a000015a7983 */ /* 0x000ea80000300800 */
[----:B------:R-:W2:Y:S01]  /*406f0*/  LDL.LU R88, [R1+0x1a4] ;  /* 0x0001a40001587983 */ /* 0x000ea20000300800 */
[----:B-1----:R-:W-:Y:S02]  /*40700*/  ISETP.LT.AND P0, PT, R67, UR6, !P0 ;  /* 0x0000000643007c0c */ /* 0x002fe4000c701270 */
[----:B------:R-:W-:Y:S01]  /*40710*/  F2FP.SATFINITE.E5M2.F32.PACK_AB_MERGE_C R43, R43, R42, RZ ;  /* 0x0000002a2b2b723e */ /* 0x000fe200048060ff */
[----:B------:R-:W-:Y:S01]  /*40720*/  VIADD R14, R0, 0x69 ;  /* 0x00000069000e7836 */ /* 0x000fe20000000000 */
[----:B------:R-:W-:-:S02]  /*40730*/  IADD3 R4, P6, PT, R12, R68, RZ ;  /* 0x000000440c047210 */ /* 0x000fc40007fde0ff */
[----:B------:R-:W-:Y:S01]  /*40740*/  PRMT R13, R41, 0x9910, RZ ;  /* 0x00009910290d7816 */ /* 0x000fe200000000ff */
[----:B------:R-:W1:Y:S02]  /*40750*/  LDCU UR6, c[0x0][0x39c] ;  /* 0x00007380ff0677ac */ /* 0x000e640008000800 */
[----:B------:R-:W-:Y:S01]  /*40760*/  IMAD.X R5, R10, 0x1, R69, P6 ;  /* 0x000000010a057824 */ /* 0x000fe200030e0645 */
[----:B------:R-:W-:Y:S01]  /*40770*/  SHF.R.S32.HI R13, RZ, 0x8, R13 ;  /* 0x00000008ff0d7819 */ /* 0x000fe2000001140d */
[----:B------:R-:W-:-:S04]  /*40780*/  VIADD R12, R12, UR28 ;  /* 0x0000001c0c0c7c36 */ /* 0x000fc80008000000 */
[----:B------:R4:W-:Y:S01]  /*40790*/  @P0 STG.E.U8 desc[UR20][R4.64], R13 ;  /* 0x0000000d04000986 */ /* 0x0009e2000c101114 */
[----:B-----5:R-:W-:Y:S01]  /*407a0*/  ISETP.LT.AND P0, PT, R66, UR9, !P2 ;  /* 0x0000000942007c0c */ /* 0x020fe2000d701270 */
[----:B------:R-:W5:Y:S01]  /*407b0*/  LDCU UR9, c[0x0][0x398] ;  /* 0x00007300ff0977ac */ /* 0x000f620008000800 */
[----:B------:R-:W-:Y:S02]  /*407c0*/  ISETP.LT.AND P2, PT, R67, UR12, !P2 ;  /* 0x0000000c43007c0c */ /* 0x000fe4000d741270 */
[----:B------:R-:W-:Y:S01]  /*407d0*/  SHF.R.S32.HI R10, RZ, 0x1f, R12 ;  /* 0x0000001fff0a7819 */ /* 0x000fe2000001140c */
[----:B------:R-:W0:Y:S01]  /*407e0*/  LDCU UR12, c[0x0][0x398] ;  /* 0x00007300ff0c77ac */ /* 0x000e220008000800 */
[C---:B------:R-:W-:Y:S02]  /*407f0*/  IADD3 R8, P5, PT, R12.reuse, R3, RZ ;  /* 0x000000030c087210 */ /* 0x040fe40007fbe0ff */
[----:B------:R-:W-:-:S03]  /*40800*/  IADD3 R6, P6, PT, R12, R68, RZ ;  /* 0x000000440c067210 */ /* 0x000fc60007fde0ff */
[C---:B------:R-:W-:Y:S02]  /*40810*/  IMAD.X R9, R10.reuse, 0x1, R2, P5 ;  /* 0x000000010a097824 */ /* 0x040fe400028e0602 */
[----:B------:R-:W-:Y:S02]  /*40820*/  IMAD.X R7, R10, 0x1, R69, P6 ;  /* 0x000000010a077824 */ /* 0x000fe400030e0645 */
[----:B------:R-:W-:Y:S01]  /*40830*/  VIADD R12, R12, UR28 ;  /* 0x0000001c0c0c7c36 */ /* 0x000fe20008000000 */
[----:B------:R-:W-:Y:S01]  /*40840*/  @P0 STG.E.U8 desc[UR20][R8.64], R11 ;  /* 0x0000000b08000986 */ /* 0x000fe2000c101114 */
[----:B---3--:R-:W-:Y:S01]  /*40850*/  ISETP.LT.AND P0, PT, R67, UR14, !P3 ;  /* 0x0000000e43007c0c */ /* 0x008fe2000df01270 */
[----:B------:R-:W3:Y:S02]  /*40860*/  LDCU UR14, c[0x0][0x398] ;  /* 0x00007300ff0e77ac */ /* 0x000ee40008000800 */
[----:B------:R0:W-:Y:S01]  /*40870*/  @P2 STG.E.U8 desc[UR20][R6.64], R43 ;  /* 0x0000002b06002986 */ /* 0x0001e2000c101114 */
[----:B------:R-:W-:Y:S01]  /*40880*/  ISETP.LT.AND P2, PT, R66, UR10, !P3 ;  /* 0x0000000a42007c0c */ /* 0x000fe2000df41270 */
[----:B------:R-:W1:Y:S01]  /*40890*/  LDCU UR10, c[0x0][0x398] ;  /* 0x00007300ff0a77ac */ /* 0x000e620008000800 */
[----:B------:R-:W-:-:S02]  /*408a0*/  SHF.R.S32.HI R10, RZ, 0x1f, R12 ;  /* 0x0000001fff0a7819 */ /* 0x000fc4000001140c */
[C---:B----4-:R-:W-:Y:S02]  /*408b0*/  IADD3 R4, P3, PT, R12.reuse, R3, RZ ;  /* 0x000000030c047210 */ /* 0x050fe40007f7e0ff */
[----:B------:R-:W-:Y:S02]  /*408c0*/  PRMT R13, R11, 0x9910, RZ ;  /* 0x000099100b0d7816 */ /* 0x000fe400000000ff */
[----:B------:R-:W-:Y:S02]  /*408d0*/  PRMT R15, R43, 0x9910, RZ ;  /* 0x000099102b0f7816 */ /* 0x000fe400000000ff */
[----:B0-----:R-:W-:Y:S01]  /*408e0*/  IADD3 R6, P6, PT, R12, R68, RZ ;  /* 0x000000440c067210 */ /* 0x001fe20007fde0ff */
[C---:B------:R-:W-:Y:S01]  /*408f0*/  IMAD.X R5, R10.reuse, 0x1, R2, P3 ;  /* 0x000000010a057824 */ /* 0x040fe200018e0602 */
[----:B------:R-:W-:Y:S02]  /*40900*/  SHF.R.S32.HI R13, RZ, 0x8, R13 ;  /* 0x00000008ff0d7819 */ /* 0x000fe4000001140d */
[----:B------:R-:W-:Y:S01]  /*40910*/  SHF.R.S32.HI R15, RZ, 0x8, R15 ;  /* 0x00000008ff0f7819 */ /* 0x000fe2000001140f */
[----:B------:R-:W-:-:S02]  /*40920*/  IMAD.X R7, R10, 0x1, R69, P6 ;  /* 0x000000010a077824 */ /* 0x000fc400030e0645 */
[----:B------:R-:W-:Y:S04]  /*40930*/  @P2 STG.E.U8 desc[UR20][R4.64], R13 ;  /* 0x0000000d04002986 */ /* 0x000fe8000c101114 */
[----:B------:R2:W-:Y:S02]  /*40940*/  @P0 STG.E.U8 desc[UR20][R6.64], R15 ;  /* 0x0000000f06000986 */ /* 0x0005e4000c101114 */
[----:B--2---:R-:W-:Y:S02]  /*40950*/  F2FP.SATFINITE.E5M2.F32.PACK_AB_MERGE_C R7, R88, R90, RZ ;  /* 0x0000005a5807723e */ /* 0x004fe400048060ff */
[----:B------:R-:W2:Y:S04]  /*40960*/  LDL.LU R90, [R1+0x1a8] ;  /* 0x0001a800015a7983 */ /* 0x000ea80000300800 */
[----:B------:R-:W2:Y:S01]  /*40970*/  LDL.LU R88, [R1+0x1ac] ;  /* 0x0001ac0001587983 */ /* 0x000ea20000300800 */
[----:B------:R-:W-:Y:S01]  /*40980*/  ISETP.GE.AND P5, PT, R14, UR4, PT ;  /* 0x000000040e007c0c */ /* 0x000fe2000bfa6270 */
[----:B------:R-:W0:Y:S01]  /*40990*/  LDCU UR4, c[0x0][0x39c] ;  /* 0x00007380ff0477ac */ /* 0x000e220008000800 */
[----:B------:R-:W-:-:S02]  /*409a0*/  VIADD R14, R0, 0x6a ;  /* 0x0000006a000e7836 */ /* 0x000fc40000000000 */
[----:B------:R-:W-:Y:S01]  /*409b0*/  VIADD R12, R12, UR28 ;  /* 0x0000001c0c0c7c36 */ /* 0x000fe20008000000 */
[----:B-----5:R-:W-:Y:S01]  /*409c0*/  ISETP.LT.AND P2, PT, R66, UR9, !P4 ;  /* 0x0000000942007c0c */ /* 0x020fe2000e741270 */
[----:B------:R-:W4:Y:S01]  /*409d0*/  LDCU UR9, c[0x0][0x398] ;  /* 0x00007300ff0977ac */ /* 0x000f220008000800 */
[----:B------:R-:W-:Y:S02]  /*409e0*/  ISETP.LT.AND P4, PT, R67, UR12, !P4 ;  /* 0x0000000c43007c0c */ /* 0x000fe4000e781270 */
[----:B------:R-:W-:Y:S01]  /*409f0*/  SHF.R.S32.HI R11, RZ, 0x1f, R12 ;  /* 0x0000001fff0b7819 */ /* 0x000fe2000001140c */
[----:B------:R-:W5:Y:S01]  /*40a00*/  LDCU UR12, c[0x0][0x398] ;  /* 0x00007300ff0c77ac */ /* 0x000f620008000800 */
[C---:B------:R-:W-:Y:S02]  /*40a10*/  IADD3 R8, P0, PT, R12.reuse, R3, RZ ;  /* 0x000000030c087210 */ /* 0x040fe40007f1e0ff */
[----:B------:R-:W-:Y:S02]  /*40a20*/  IADD3 R10, P6, PT, R12, R68, RZ ;  /* 0x000000440c0a7210 */ /* 0x000fe40007fde0ff */
[----:B0-----:R-:W-:Y:S01]  /*40a30*/  ISETP.GE.AND P3, PT, R14, UR4, PT ;  /* 0x000000040e007c0c */ /* 0x001fe2000bf66270 */
[----:B------:R-:W0:Y:S01]  /*40a40*/  LDCU UR4, c[0x0][0x39c] ;  /* 0x00007380ff0477ac */ /* 0x000e220008000800 */
[----:B------:R-:W-:Y:S01]  /*40a50*/  IMAD.X R9, R11, 0x1, R2, P0 ;  /* 0x000000010b097824 */ /* 0x000fe200000e0602 */
[----:B------:R-:W-:Y:S01]  /*40a60*/  F2FP.SATFINITE.E5M2.F32.PACK_AB_MERGE_C R45, R45, R44, RZ ;  /* 0x0000002c2d2d723e */ /* 0x000fe200048060ff */
[----:B------:R-:W-:-:S02]  /*40a70*/  IMAD.X R11, R11, 0x1, R69, P6 ;  /* 0x000000010b0b7824 */ /* 0x000fc400030e0645 */
[----:B------:R-:W-:Y:S01]  /*40a80*/  VIADD R14, R0, 0x6b ;  /* 0x0000006b000e7836 */ /* 0x000fe20000000000 */
[----:B------:R-:W-:Y:S01]  /*40a90*/  @P2 STG.E.U8 desc[UR20][R8.64], R7 ;  /* 0x0000000708002986 */ /* 0x000fe2000c101114 */
[----:B------:R-:W-:-:S03]  /*40aa0*/  VIADD R12, R12, UR28 ;  /* 0x0000001c0c0c7c36 */ /* 0x000fc60008000000 */
[----:B------:R3:W-:Y:S01]  /*40ab0*/  @P4 STG.E.U8 desc[UR20][R10.64], R45 ;  /* 0x0000002d0a004986 */ /* 0x0007e2000c101114 */
[----:B-1----:R-:W-:Y:S01]  /*40ac0*/  ISETP.LT.AND P4, PT, R66, UR10, !P5 ;  /* 0x0000000a42007c0c */ /* 0x002fe2000ef81270 */
[----:B------:R-:W-:Y:S01]  /*40ad0*/  VIADD R5, R0, 0x6c ;  /* 0x0000006c00057836 */ /* 0x000fe20000000000 */
[----:B------:R-:W-:Y:S01]  /*40ae0*/  ISETP.GE.AND P0, PT, R14, UR6, PT ;  /* 0x000000060e007c0c */ /* 0x000fe2000bf06270 */
[----:B------:R-:W1:Y:S01]  /*40af0*/  LDCU UR6, c[0x0][0x39c] ;  /* 0x00007380ff0677ac */ /* 0x000e620008000800 */
[----:B------:R-:W-:Y:S02]  /*40b00*/  SHF.R.S32.HI R14, RZ, 0x1f, R12 ;  /* 0x0000001fff0e7819 */ /* 0x000fe4000001140c */
[----:B------:R-:W-:Y:S01]  /*40b10*/  IADD3 R4, P6, PT, R12, R3, RZ ;  /* 0x000000030c047210 */ /* 0x000fe20007fde0ff */
[----:B------:R-:W1:Y:S01]  /*40b20*/  LDCU UR10, c[0x0][0x398] ;  /* 0x00007300ff0a77ac */ /* 0x000e620008000800 */
[----:B------:R-:W-:Y:S02]  /*40b30*/  PRMT R6, R7, 0x9910, RZ ;  /* 0x0000991007067816 */ /* 0x000fe400000000ff */
[----:B0-----:R-:W-:Y:S01]  /*40b40*/  ISETP.GE.AND P2, PT, R5, UR4, PT ;  /* 0x0000000405007c0c */ /* 0x001fe2000bf46270 */
[----:B------:R-:W-:Y:S01]  /*40b50*/  IMAD.X R5, R14, 0x1, R2, P6 ;  /* 0x000000010e057824 */ /* 0x000fe200030e0602 */
[----:B---3--:R-:W-:Y:S01]  /*40b60*/  SHF.R.S32.HI R11, RZ, 0x8, R6 ;  /* 0x00000008ff0b7819 */ /* 0x008fe20000011406 */
[----:B------:R-:W0:Y:S01]  /*40b70*/  LDCU UR4, c[0x0][0x39c] ;  /* 0x00007380ff0477ac */ /* 0x000e220008000800 */
[C---:B------:R-:W-:Y:S01]  /*40b80*/  IADD3 R6, P6, PT, R12.reuse, R68, RZ ;  /* 0x000000440c067210 */ /* 0x040fe20007fde0ff */
[----:B------:R-:W-:Y:S01]  /*40b90*/  VIADD R12, R12, UR28 ;  /* 0x0000001c0c0c7c36 */ /* 0x000fe20008000000 */
[----:B----4-:R-:W-:Y:S01]  /*40ba0*/  ISETP.LT.AND P5, PT, R67, UR9, !P5 ;  /* 0x0000000943007c0c */ /* 0x010fe2000efa1270 */
[----:B------:R3:W-:Y:S01]  /*40bb0*/  @P4 STG.E.U8 desc[UR20][R4.64], R11 ;  /* 0x0000000b04004986 */ /* 0x0007e2000c101114 */
[----:B-----5:R-:W-:Y:S01]  /*40bc0*/  ISETP.LT.AND P4, PT, R66, UR12, !P3 ;  /* 0x0000000c42007c0c */ /* 0x020fe2000df81270 */
[----:B------:R-:W-:Y:S01]  /*40bd0*/  IMAD.X R7, R14, 0x1, R69, P6 ;  /* 0x000000010e077824 */ /* 0x000fe200030e0645 */
[----:B------:R-:W-:Y:S01]  /*40be0*/  PRMT R13, R45, 0x9910, RZ ;  /* 0x000099102d0d7816 */ /* 0x000fe200000000ff */
[----:B------:R-:W4:Y:S01]  /*40bf0*/  LDCU UR9, c[0x0][0x398] ;  /* 0x00007300ff0977ac */ /* 0x000f220008000800 */
[----:B------:R-:W-:-:S02]  /*40c00*/  SHF.R.S32.HI R10, RZ, 0x1f, R12 ;  /* 0x0000001fff0a7819 */ /* 0x000fc4000001140c */
[----:B------:R-:W-:Y:S01]  /*40c10*/  IADD3 R8, P6, PT, R12, R3, RZ ;  /* 0x000000030c087210 */ /* 0x000fe20007fde0ff */
[----:B------:R-:W5:Y:S01]  /*40c20*/  LDCU UR12, c[0x0][0x398] ;  /* 0x00007300ff0c77ac */ /* 0x000f620008000800 */
[----:B------:R-:W-:-:S03]  /*40c30*/  SHF.R.S32.HI R13, RZ, 0x8, R13 ;  /* 0x00000008ff0d7819 */ /* 0x000fc6000001140d */
[----:B------:R-:W-:Y:S02]  /*40c40*/  IMAD.X R9, R10, 0x1, R2, P6 ;  /* 0x000000010a097824 */ /* 0x000fe400030e0602 */
[----:B------:R-:W-:Y:S01]  /*40c50*/  @P5 STG.E.U8 desc[UR20][R6.64], R13 ;  /* 0x0000000d06005986 */ /* 0x000fe2000c101114 */
[----:B--2---:R-:W-:-:S04]  /*40c60*/  F2FP.SATFINITE.E5M2.F32.PACK_AB_MERGE_C R15, R88, R90, RZ ;  /* 0x0000005a580f723e */ /* 0x004fc800048060ff */
[----:B---3--:R-:W-:Y:S01]  /*40c70*/  PRMT R11, R15, 0x9910, RZ ;  /* 0x000099100f0b7816 */ /* 0x008fe200000000ff */
[----:B------:R2:W-:Y:S02]  /*40c80*/  @P4 STG.E.U8 desc[UR20][R8.64], R15 ;  /* 0x0000000f08004986 */ /* 0x0005e4000c101114 */
[----:B--2---:R-:W-:Y:S02]  /*40c90*/  F2FP.SATFINITE.E5M2.F32.PACK_AB_MERGE_C R15, R92, R89, RZ ;  /* 0x000000595c0f723e */ /* 0x004fe400048060ff */
[----:B------:R-:W2:Y:S04]  /*40ca0*/  LDL.LU R89, [R1+0x1b8] ;  /* 0x0001b80001597983 */ /* 0x000ea80000300800 */
[----:B------:R-:W2:Y:S01]  /*40cb0*/  LDL.LU R92, [R1+0x1bc] ;  /* 0x0001bc00015c7983 */ /* 0x000ea20000300800 */
[C---:B------:R-:W-:Y:S01]  /*40cc0*/  VIADD R4, R0.reuse, 0x6d ;  /* 0x0000006d00047836 */ /* 0x040fe20000000000 */
[----:B------:R-:W-:Y:S01]  /*40cd0*/  ISETP.LT.AND P3, PT, R67, UR14, !P3 ;  /* 0x0000000e43007c0c */ /* 0x000fe2000df61270 */
[----:B------:R-:W-:-:S03]  /*40ce0*/  VIADD R5, R0, 0x6e ;  /* 0x0000006e00057836 */ /* 0x000fc60000000000 */
[----:B0-----:R-:W-:Y:S01]  /*40cf0*/  ISETP.GE.AND P6, PT, R4, UR4, PT ;  /* 0x0000000404007c0c */ /* 0x001fe2000bfc6270 */
[----:B------:R-:W0:Y:S01]  /*40d00*/  LDCU UR4, c[0x0][0x39c] ;  /* 0x00007380ff0477ac */ /* 0x000e220008000800 */
[C---:B------:R-:W-:Y:S02]  /*40d10*/  IADD3 R4, P5, PT, R12.reuse, R68, RZ ;  /* 0x000000440c047210 */ /* 0x040fe40007fbe0ff */
[----:B-1----:R-:W-:Y:S01]  /*40d20*/  ISETP.GE.AND P4, PT, R5, UR6, PT ;  /* 0x0000000605007c0c */ /* 0x002fe2000bf86270 */
[----:B------:R-:W-:Y:S01]  /*40d30*/  VIADD R12, R12, UR28 ;  /* 0x0000001c0c0c7c36 */ /* 0x000fe20008000000 */
[----:B------:R-:W-:Y:S01]  /*40d40*/  F2FP.SATFINITE.E5M2.F32.PACK_AB_MERGE_C R47, R47, R46, RZ ;  /* 0x0000002e2f2f723e */ /* 0x000fe200048060ff */
[----:B------:R-:W-:Y:S01]  /*40d50*/  IMAD.X R5, R10, 0x1, R69, P5 ;  /* 0x000000010a057824 */ /* 0x000fe200028e0645 */
[----:B------:R-:W1:Y:S01]  /*40d60*/  LDCU UR6, c[0x0][0x398] ;  /* 0x00007300ff0677ac */ /* 0x000e620008000800 */
[----:B------:R-:W-:Y:S02]  /*40d70*/  ISETP.LT.AND P5, PT, R66, UR10, !P0 ;  /* 0x0000000a42007c0c */ /* 0x000fe4000c7a1270 */
[----:B------:R-:W-:Y:S01]  /*40d80*/  SHF.R.S32.HI R8, RZ, 0x1f, R12 ;  /* 0x0000001fff087819 */ /* 0x000fe2000001140c */
[----:B------:R3:W-:Y:S01]  /*40d90*/  @P3 STG.E.U8 desc[UR20][R4.64], R47 ;  /* 0x0000002f04003986 */ /* 0x0007e2000c101114 */
[----:B------:R-:W-:Y:S01]  /*40da0*/  IADD3 R6, P3, PT, R12, R3, RZ ;  /* 0x000000030c067210 */ /* 0x000fe20007f7e0ff */
[----:B------:R-:W0:Y:S01]  /*40db0*/  LDCU UR10, c[0x0][0x398] ;  /* 0x00007300ff0a77ac */ /* 0x000e220008000800 */
[----:B------:R-:W-:-:S03]  /*40dc0*/  SHF.R.S32.HI R11, RZ, 0x8, R11 ;  /* 0x00000008ff0b7819 */ /* 0x000fc6000001140b */
[----:B------:R-:W-:Y:S01]  /*40dd0*/  IMAD.X R7, R8, 0x1, R2, P3 ;  /* 0x0000000108077824 */ /* 0x000fe200018e0602 */
[----:B----4-:R-:W-:Y:S01]  /*40de0*/  ISETP.LT.AND P0, PT, R67, UR9, !P0 ;  /* 0x0000000943007c0c */ /* 0x010fe2000c701270 */
[----:B------:R-:W4:Y:S03]  /*40df0*/  LDCU UR9, c[0x0][0x398] ;  /* 0x00007300ff0977ac */ /* 0x000f260008000800 */
[----:B------:R0:W-:Y:S01]  /*40e00*/  @P5 STG.E.U8 desc[UR20][R6.64], R11 ;  /* 0x0000000b06005986 */ /* 0x0001e2000c101114 */
[C---:B---3--:R-:W-:Y:S01]  /*40e10*/  IADD3 R4, P5, PT, R12.reuse, R68, RZ ;  /* 0x000000440c047210 */ /* 0x048fe20007fbe0ff */
[----:B------:R-:W-:Y:S01]  /*40e20*/  VIADD R12, R12, UR28 ;  /* 0x0000001c0c0c7c36 */ /* 0x000fe20008000000 */
[----:B-1----:R-:W-:Y:S01]  /*40e30*/  ISETP.LT.AND P3, PT, R66, UR6, !P2 ;  /* 0x0000000642007c0c */ /* 0x002fe2000d761270 */
[----:B------:R-:W1:Y:S01]  /*40e40*/  LDCU UR6, c[0x0][0x398] ;  /* 0x00007300ff0677ac */ /* 0x000e620008000800 */
[----:B------:R-:W-:Y:S01]  /*40e50*/  PRMT R13, R47, 0x9910, RZ ;  /* 0x000099102f0d7816 */ /* 0x000fe200000000ff */
[----:B------:R-:W-:Y:S01]  /*40e60*/  IMAD.X R5, R8, 0x1, R69, P5 ;  /* 0x0000000108057824 */ /* 0x000fe200028e0645 */
[----:B------:R-:W-:-:S02]  /*40e70*/  SHF.R.S32.HI R14, RZ, 0x1f, R12 ;  /* 0x0000001fff0e7819 */ /* 0x000fc4000001140c */
[----:B------:R-:W-:Y:S02]  /*40e80*/  IADD3 R8, P5, PT, R12, R3, RZ ;  /* 0x000000030c087210 */ /* 0x000fe40007fbe0ff */
[----:B------:R-:W-:-:S03]  /*40e90*/  SHF.R.S32.HI R13, RZ, 0x8, R13 ;  /* 0x00000008ff0d7819 */ /* 0x000fc6000001140d */
[----:B------:R-:W-:Y:S01]  /*40ea0*/  IMAD.X R9, R14, 0x1, R2, P5 ;  /* 0x000000010e097824 */ /* 0x000fe200028e0602 */
[----:B0-----:R-:W-:Y:S01]  /*40eb0*/  PRMT R11, R15, 0x9910, RZ ;  /* 0x000099100f0b7816 */ /* 0x001fe200000000ff */
[----:B------:R-:W-:Y:S04]  /*40ec0*/  @P0 STG.E.U8 desc[UR20][R4.64], R13 ;  /* 0x0000000d04000986 */ /* 0x000fe8000c101114 */
[----:B------:R2:W-:Y:S02]  /*40ed0*/  @P3 STG.E.U8 desc[UR20][R8.64], R15 ;  /* 0x0000000f08003986 */ /* 0x0005e4000c101114 */
[----:B--2---:R-:W-:Y:S02]  /*40ee0*/  F2FP.SATFINITE.E5M2.F32.PACK_AB_MERGE_C R15, R92, R89, RZ ;  /* 0x000000595c0f723e */ /* 0x004fe400048060ff */
[----:B------:R-:W2:Y:S04]  /*40ef0*/  LDL.LU R89, [R1+0x1c0] ;  /* 0x0001c00001597983 */ /* 0x000ea80000300800 */
[----:B------:R-:W2:Y:S01]  /*40f00*/  LDL.LU R92, [R1+0x1c4] ;  /* 0x0001c400015c7983 */ /* 0x000ea20000300800 */
[----:B------:R-:W-:-:S05]  /*40f10*/  VIADD R6, R0, 0x6f ;  /* 0x0000006f00067836 */ /* 0x000fca0000000000 */
[----:B------:R-:W-:Y:S01]  /*40f20*/  ISETP.GE.AND P0, PT, R6, UR4, PT ;  /* 0x0000000406007c0c */ /* 0x000fe2000bf06270 */
[----:B------:R-:W0:Y:S01]  /*40f30*/  LDCU UR4, c[0x0][0x39c] ;  /* 0x00007380ff0477ac */ /* 0x000e220008000800 */
[C---:B------:R-:W-:Y:S01]  /*40f40*/  IADD3 R6, P5, PT, R12.reuse, R68, RZ ;  /* 0x000000440c067210 */ /* 0x040fe20007fbe0ff */
[----:B------:R-:W-:Y:S01]  /*40f50*/  VIADD R10, R12, UR28 ;  /* 0x0000001c0c0a7c36 */ /* 0x000fe20008000000 */
[----:B------:R-:W-:Y:S01]  /*40f60*/  ISETP.LT.AND P2, PT, R67, UR10, !P2 ;  /* 0x0000000a43007c0c */ /* 0x000fe2000d741270 */
[----:B------:R-:W-:Y:S01]  /*40f70*/  VIADD R8, R0, 0x70 ;  /* 0x0000007000087836 */ /* 0x000fe20000000000 */
[----:B----4-:R-:W-:Y:S01]  /*40f80*/  ISETP.LT.AND P3, PT, R66, UR9, !P6 ;  /* 0x0000000942007c0c */ /* 0x010fe2000f761270 */
[----:B------:R-:W-:Y:S01]  /*40f90*/  IMAD.X R7, R14, 0x1, R69, P5 ;  /* 0x000000010e077824 */ /* 0x000fe200028e0645 */
[----:B------:R-:W-:Y:S01]  /*40fa0*/  SHF.R.S32.HI R12, RZ, 0x1f, R10 ;  /* 0x0000001fff0c7819 */ /* 0x000fe2000001140a */
[----:B------:R-:W3:Y:S01]  /*40fb0*/  LDCU UR9, c[0x0][0x398] ;  /* 0x00007300ff0977ac */ /* 0x000ee20008000800 */
[----:B------:R-:W-:-:S02]  /*40fc0*/  IADD3 R4, P5, PT, R10, R3, RZ ;  /* 0x000000030a047210 */ /* 0x000fc40007fbe0ff */
[----:B------:R-:W-:Y:S01]  /*40fd0*/  F2FP.SATFINITE.E5M2.F32.PACK_AB_MERGE_C R49, R49, R48, RZ ;  /* 0x000000303131723e */ /* 0x000fe200048060ff */
[----:B------:R-:W4:Y:S01]  /*40fe0*/  LDCU UR10, c[0x0][0x398] ;  /* 0x00007300ff0a77ac */ /* 0x000f220008000800 */
[----:B------:R-:W-:Y:S01]  /*40ff0*/  SHF.R.S32.HI R11, RZ, 0x8, R11 ;  /* 0x00000008ff0b7819 */ /* 0x000fe2000001140b */
[----:B------:R-:W-:Y:S02]  /*41000*/  IMAD.X R5, R12, 0x1, R2, P5 ;  /* 0x000000010c057824 */ /* 0x000fe400028e0602 */
[----:B------:R3:W-:Y:S01]  /*41010*/  @P2 STG.E.U8 desc[UR20][R6.64], R49 ;  /* 0x0000003106002986 */ /* 0x0007e2000c101114 */
[----:B0-----:R-:W-:Y:S01]  /*41020*/  ISETP.GE.AND P2, PT, R8, UR4, PT ;  /* 0x0000000408007c0c */ /* 0x001fe2000bf46270 */
[----:B------:R-:W0:Y:S02]  /*41030*/  LDCU UR4, c[0x0][0x39c] ;  /* 0x00007380ff0477ac */ /* 0x000e240008000800 */
[----:B------:R4:W-:Y:S01]  /*41040*/  @P3 STG.E.U8 desc[UR20][R4.64], R11 ;  /* 0x0000000b04003986 */ /* 0x0009e2000c101114 */
[C---:B------:R-:W-:Y:S01]  /*41050*/  IADD3 R8, P3, PT, R10.reuse, R68, RZ ;  /* 0x000000440a087210 */ /* 0x040fe20007f7e0ff */
[----:B------:R-:W-:Y:S01]  /*41060*/  VIADD R10, R10, UR28 ;  /* 0x0000001c0a0a7c36 */ /* 0x000fe20008000000 */
[----:B-1----:R-:W-:Y:S01]  /*41070*/  ISETP.LT.AND P6, PT, R67, UR6, !P6 ;  /* 0x0000000643007c0c */ /* 0x002fe2000f7c1270 */
[----:B------:R-:W1:Y:S01]  /*41080*/  LDCU UR6, c[0x0][0x398] ;  /* 0x00007300ff0677ac */ /* 0x000e620008000800 */
[----:B-----5:R-:W-:Y:S01]  /*41090*/  ISETP.LT.AND P5, PT, R66, UR12, !P4 ;  /* 0x0000000c42007c0c */ /* 0x020fe2000e7a1270 */
[----:B------:R-:W-:Y:S01]  /*410a0*/  IMAD.X R9, R12, 0x1, R69, P3 ;  /* 0x000000010c097824 */ /* 0x000fe200018e0645 */
[----:B------:R-:W-:Y:S01]  /*410b0*/  PRMT R13, R49, 0x9910, RZ ;  /* 0x00009910310d7816 */ /* 0x000fe200000000ff */
[----:B------:R-:W-:Y:S01]  /*410c0*/  VIADD R14, R0, 0x71 ;  /* 0x00000071000e7836 */ /* 0x000fe20000000000 */
[----:B---3--:R-:W-:Y:S01]  /*410d0*/  SHF.R.S32.HI R7, RZ, 0x1f, R10 ;  /* 0x0000001fff077819 */ /* 0x008fe2000001140a */
[----:B------:R-:W3:Y:S01]  /*410e0*/  LDCU UR12, c[0x0][0x398] ;  /* 0x00007300ff0c77ac */ /* 0x000ee20008000800 */
[----:B----4-:R-:W-:-:S02]  /*410f0*/  IADD3 R4, P3, PT, R10, R3, RZ ;  /* 0x000000030a047210 */ /* 0x010fc40007f7e0ff */
[----:B------:R-:W-:-:S03]  /*41100*/  SHF.R.S32.HI R13, RZ, 0x8, R13 ;  /* 0x00000008ff0d7819 */ /* 0x000fc6000001140d */
[----:B------:R-:W-:Y:S01]  /*41110*/  IMAD.X R5, R7, 0x1, R2, P3 ;  /* 0x0000000107057824 */ /* 0x000fe200018e0602 */
[----:B------:R-:W-:Y:S01]  /*41120*/  PRMT R11, R15, 0x9910, RZ ;  /* 0x000099100f0b7816 */ /* 0x000fe200000000ff */
[----:B------:R-:W-:Y:S04]  /*41130*/  @P6 STG.E.U8 desc[UR20][R8.64], R13 ;  /* 0x0000000d08006986 */ /* 0x000fe8000c101114 */
[----:B------:R2:W-:Y:S02]  /*41140*/  @P5 STG.E.U8 desc[UR20][R4.64], R15 ;  /* 0x0000000f04005986 */ /* 0x0005e4000c101114 */
[----:B--2---:R-:W-:Y:S02]  /*41150*/  F2FP.SATFINITE.E5M2.F32.PACK_AB_MERGE_C R15, R92, R89, RZ ;  /* 0x000000595c0f723e */ /* 0x004fe400048060ff */
[----:B------:R-:W2:Y:S04]  /*41160*/  LDL.LU R89, [R1+0x1c8] ;  /* 0x0001c80001597983 */ /* 0x000ea80000300800 */
[----:B------:R-:W2:Y:S01]  /*41170*/  LDL.LU R92, [R1+0x1cc] ;  /* 0x0001cc00015c7983 */ /* 0x000ea20000300800 */
[----:B------:R-:W-:Y:S01]  /*41180*/  ISETP.LT.AND P4, PT, R67, UR9, !P4 ;  /* 0x0000000943007c0c */ /* 0x000fe2000e781270 */
[----:B------:R-:W4:Y:S01]  /*41190*/  LDCU UR9, c[0x0][0x398] ;  /* 0x00007300ff0977ac */ /* 0x000f220008000800 */
[----:B0-----:R-:W-:Y:S01]  /*411a0*/  ISETP.GE.AND P3, PT, R14, UR4, PT ;  /* 0x000000040e007c0c */ /* 0x001fe2000bf66270 */
[----:B------:R-:W0:Y:S01]  /*411b0*/  LDCU UR4, c[0x0][0x39c] ;  /* 0x00007380ff0477ac */ /* 0x000e220008000800 */
[C---:B------:R-:W-:Y:S01]  /*411c0*/  IADD3 R6, P6, PT, R10.reuse, R68, RZ ;  /* 0x000000440a067210 */ /* 0x040fe20007fde0ff */
[----:B------:R-:W-:Y:S01]  /*411d0*/  VIADD R10, R10, UR28 ;  /* 0x0000001c0a0a7c36 */ /* 0x000fe20008000000 */
[----:B-1----:R-:W-:Y:S01]  /*411e0*/  ISETP.LT.AND P5, PT, R66, UR6, !P0 ;  /* 0x0000000642007c0c */ /* 0x002fe2000c7a1270 */
[----:B------:R-:W-:Y:S01]  /*411f0*/  VIADD R9, R0, 0x72 ;  /* 0x0000007200097836 */ /* 0x000fe20000000000 */
[----:B------:R-:W-:Y:S01]  /*41200*/  F2FP.SATFINITE.E5M2.F32.PACK_AB_MERGE_C R51, R51, R50, RZ ;  /* 0x000000323333723e */ /* 0x000fe200048060ff */
[----:B------:R-:W-:Y:S01]  /*41210*/  IMAD.X R7, R7, 0x1, R69, P6 ;  /* 0x0000000107077824 */ /* 0x000fe200030e0645 */
[----:B------:R-:W-:Y:S01]  /*41220*/  SHF.R.S32.HI R12, RZ, 0x1f, R10 ;  /* 0x0000001fff0c7819 */ /* 0x000fe2000001140a */
[----:B------:R-:W1:Y:S01]  /*41230*/  LDCU UR6, c[0x0][0x39c] ;  /* 0x00007380ff0677ac */ /* 0x000e620008000800 */
[----:B------:R-:W-:-:S02]  /*41240*/  IADD3 R8, P6, PT, R10, R3, RZ ;  /* 0x000000030a087210 */ /* 0x000fc40007fde0ff */
[----:B------:R5:W-:Y:S01]  /*41250*/  @P4 STG.E.U8 desc[UR20][R6.64], R51 ;  /* 0x0000003306004986 */ /* 0x000be2000c101114 */
[----:B------:R-:W-:Y:S02]  /*41260*/  SHF.R.S32.HI R11, RZ, 0x8, R11 ;  /* 0x00000008ff0b7819 */ /* 0x000fe4000001140b */
[----:B----4-:R-:W-:Y:S01]  /*41270*/  ISETP.LT.AND P0, PT, R67, UR9, !P0 ;  /* 0x0000000943007c0c */ /* 0x010fe2000c701270 */
[----:B------:R-:W4:Y:S01]  /*41280*/  LDCU UR9, c[0x0][0x398] ;  /* 0x00007300ff0977ac */ /* 0x000f220008000800 */
[----:B0-----:R-:W-:Y:S01]  /*41290*/  ISETP.GE.AND P4, PT, R9, UR4, PT ;  /* 0x0000000409007c0c */ /* 0x001fe2000bf86270 */
[----:B------:R-:W-:Y:S01]  /*412a0*/  IMAD.X R9, R12, 0x1, R2, P6 ;  /* 0x000000010c097824 */ /* 0x000fe200030e0602 */
[C---:B------:R-:W-:Y:S01]  /*412b0*/  IADD3 R4, P6, PT, R10.reuse, R68, RZ ;  /* 0x000000440a047210 */ /* 0x040fe20007fde0ff */
[----:B------:R-:W-:Y:S01]  /*412c0*/  VIADD R10, R10, UR28 ;  /* 0x0000001c0a0a7c36 */ /* 0x000fe20008000000 */
[----:B------:R-:W-:Y:S01]  /*412d0*/  PRMT R13, R51, 0x9910, RZ ;  /* 0x00009910330d7816 */ /* 0x000fe200000000ff */
[----:B-----5:R-:W-:Y:S01]  /*412e0*/  VIADD R7, R0, 0x73 ;  /* 0x0000007300077836 */ /* 0x020fe20000000000 */
[----:B------:R0:W-:Y:S01]  /*412f0*/  @P5 STG.E.U8 desc[UR20][R8.64], R11 ;  /* 0x0000000b08005986 */ /* 0x0001e2000c101114 */
[----:B------:R-:W-:Y:S01]  /*41300*/  ISETP.LT.AND P5, PT, R66, UR10, !P2 ;  /* 0x0000000a42007c0c */ /* 0x000fe2000d7a1270 */
[----:B------:R-:W-:Y:S01]  /*41310*/  IMAD.X R5, R12, 0x1, R69, P6 ;  /* 0x000000010c057824 */ /* 0x000fe200030e0645 */
[----:B------:R-:W-:Y:S01]  /*41320*/  SHF.R.S32.HI R13, RZ, 0x8, R13 ;  /* 0x00000008ff0d7819 */ /* 0x000fe2000001140d */
[----:B------:R-:W5:Y:S01]  /*41330*/  LDCU UR4, c[0x0][0x39c] ;  /* 0x00007380ff0477ac */ /* 0x000f620008000800 */
[----:B------:R-:W-:-:S02]  /*41340*/  SHF.R.S32.HI R12, RZ, 0x1f, R10 ;  /* 0x0000001fff0c7819 */ /* 0x000fc4000001140a */
[----:B------:R-:W-:Y:S01]  /*41350*/  IADD3 R6, P6, PT, R10, R3, RZ ;  /* 0x000000030a067210 */ /* 0x000fe20007fde0ff */
[----:B------:R-:W-:Y:S01]  /*41360*/  @P0 STG.E.U8 desc[UR20][R4.64], R13 ;  /* 0x0000000d04000986 */ /* 0x000fe2000c101114 */
[----:B-1----:R-:W-:Y:S01]  /*41370*/  ISETP.GE.AND P0, PT, R7, UR6, PT ;  /* 0x0000000607007c0c */ /* 0x002fe2000bf06270 */
[----:B------:R-:W1:Y:S02]  /*41380*/  LDCU UR6, c[0x0][0x398] ;  /* 0x00007300ff0677ac */ /* 0x000e640008000800 */
[----:B------:R-:W-:Y:S01]  /*41390*/  IMAD.X R7, R12, 0x1, R2, P6 ;  /* 0x000000010c077824 */ /* 0x000fe200030e0602 */
[----:B0-----:R-:W-:Y:S01]  /*413a0*/  PRMT R11, R15, 0x9910, RZ ;  /* 0x000099100f0b7816 */ /* 0x001fe200000000ff */
[----:B------:R-:W0:Y:S03]  /*413b0*/  LDCU UR10, c[0x0][0x398] ;  /* 0x00007300ff0a77ac */ /* 0x000e260008000800 */
[----:B------:R2:W-:Y:S02]  /*413c0*/  @P5 STG.E.U8 desc[UR20][R6.64], R15 ;  /* 0x0000000f06005986 */ /* 0x0005e4000c101114 */
[----:B--2---:R-:W-:-:S02]  /*413d0*/  F2FP.SATFINITE.E5M2.F32.PACK_AB_MERGE_C R15, R92, R89, RZ ;  /* 0x000000595c0f723e */ /* 0x004fc400048060ff */
[----:B------:R-:W2:Y:S04]  /*413e0*/  LDL.LU R89, [R1+0x1d0] ;  /* 0x0001d00001597983 */ /* 0x000ea80000300800 */
[----:B------:R-:W2:Y:S01]  /*413f0*/  LDL.LU R92, [R1+0x1d4] ;  /* 0x0001d400015c7983 */ /* 0x000ea20000300800 */
[----:B---3--:R-:W-:Y:S02]  /*41400*/  ISETP.LT.AND P2, PT, R67, UR12, !P2 ;  /* 0x0000000c43007c0c */ /* 0x008fe4000d741270 */
[C---:B------:R-:W-:Y:S01]  /*41410*/  IADD3 R8, P6, PT, R10.reuse, R68, RZ ;  /* 0x000000440a087210 */ /* 0x040fe20007fde0ff */
[----:B------:R-:W-:Y:S01]  /*41420*/  VIADD R10, R10, UR28 ;  /* 0x0000001c0a0a7c36 */ /* 0x000fe20008000000 */
[----:B----4-:R-:W-:Y:S01]  /*41430*/  ISETP.LT.AND P5, PT, R66, UR9, !P3 ;  /* 0x0000000942007c0c */ /* 0x010fe2000dfa1270 */
[----:B------:R-:W-:Y:S01]  /*41440*/  VIADD R5, R0, 0x74 ;  /* 0x0000007400057836 */ /* 0x000fe20000000000 */
[----:B------:R-:W-:Y:S01]  /*41450*/  F2FP.SATFINITE.E5M2.F32.PACK_AB_MERGE_C R53, R53, R52, RZ ;  /* 0x000000343535723e */ /* 0x000fe200048060ff */
[----:B------:R-:W-:Y:S01]  /*41460*/  IMAD.X R9, R12, 0x1, R69, P6 ;  /* 0x000000010c097824 */ /* 0x000fe200030e0645 */
[----:B------:R-:W-:Y:S01]  /*41470*/  SHF.R.S32.HI R12, RZ, 0x1f, R10 ;  /* 0x0000001fff0c7819 */ /* 0x000fe2000001140a */
[----:B------:R-:W3:Y:S01]  /*41480*/  LDCU UR9, c[0x0][0x398] ;  /* 0x00007300ff0977ac */ /* 0x000ee20008000800 */
[----:B------:R-:W-:-:S02]  /*41490*/  IADD3 R4, P6, PT, R10, R3, RZ ;  /* 0x000000030a047210 */ /* 0x000fc40007fde0ff */
[----:B-1----:R-:W-:Y:S01]  /*414a0*/  ISETP.LT.AND P3, PT, R67, UR6, !P3 ;  /* 0x0000000643007c0c */ /* 0x002fe2000df61270 */
[----:B------:R1:W-:Y:S01]  /*414b0*/  @P2 STG.E.U8 desc[UR20][R8.64], R53 ;  /* 0x0000003508002986 */ /* 0x0003e2000c101114 */
[----:B-----5:R-:W-:Y:S01]  /*414c0*/  ISETP.GE.AND P2, PT, R5, UR4, PT ;  /* 0x0000000405007c0c */ /* 0x020fe2000bf46270 */
[----:B------:R-:W-:Y:S01]  /*414d0*/  IMAD.X R5, R12, 0x1, R2, P6 ;  /* 0x000000010c057824 */ /* 0x000fe200030e0602 */
[----:B------:R-:W-:Y:S01]  /*414e0*/  SHF.R.S32.HI R11, RZ, 0x8, R11 ;  /* 0x00000008ff0b7819 */ /* 0x000fe2000001140b */
[----:B------:R-:W4:Y:S01]  /*414f0*/  LDCU UR4, c[0x0][0x398] ;  /* 0x00007300ff0477ac */ /* 0x000f220008000800 */
[C---:B------:R-:W-:Y:S01]  /*41500*/  IADD3 R6, P6, PT, R10.reuse, R68, RZ ;  /* 0x000000440a067210 */ /* 0x040fe20007fde0ff */
[----:B------:R-:W-:Y:S01]  /*41510*/  VIADD R10, R10, UR28 ;  /* 0x0000001c0a0a7c36 */ /* 0x000fe20008000000 */
[----:B------:R-:W-:Y:S01]  /*41520*/  PRMT R13, R53, 0x9910, RZ ;  /* 0x00009910350d7816 */ /* 0x000fe200000000ff */
[----:B------:R5:W-:Y:S01]  /*41530*/  @P5 STG.E.U8 desc[UR20][R4.64], R11 ;  /* 0x0000000b04005986 */ /* 0x000be2000c101114 */
[----:B0-----:R-:W-:Y:S01]  /*41540*/  ISETP.LT.AND P5, PT, R66, UR10, !P4 ;  /* 0x0000000a42007c0c */ /* 0x001fe2000e7a1270 */
[----:B------:R-:W-:Y:S01]  /*41550*/  IMAD.X R7, R12, 0x1, R69, P6 ;  /* 0x000000010c077824 */ /* 0x000fe200030e0645 */
[----:B------:R-:W-:Y:S01]  /*41560*/  SHF.R.S32.HI R13, RZ, 0x8, R13 ;  /* 0x00000008ff0d7819 */ /* 0x000fe2000001140d */
[----:B-1----:R-:W-:Y:S01]  /*41570*/  VIADD R9, R0, 0x75 ;  /* 0x0000007500097836 */ /* 0x002fe20000000000 */
[----:B------:R-:W-:Y:S01]  /*41580*/  SHF.R.S32.HI R12, RZ, 0x1f, R10 ;  /* 0x0000001fff0c7819 */ /* 0x000fe2000001140a */
[----:B------:R-:W0:Y:S01]  /*41590*/  LDCU UR6, c[0x0][0x398] ;  /* 0x00007300ff0677ac */ /* 0x000e220008000800 */
[----:B------:R-:W-:Y:S01]  /*415a0*/  IADD3 R8, P6, PT, R10, R3, RZ ;  /* 0x000000030a087210 */ /* 0x000fe20007fde0ff */
[----:B------:R-:W-:Y:S01]  /*415b0*/  @P3 STG.E.U8 desc[UR20][R6.64], R13 ;  /* 0x0000000d06003986 */ /* 0x000fe2000c101114 */
[----:B------:R-:W-:Y:S01]  /*415c0*/  ISETP.GE.AND P3, PT, R9, UR5, PT ;  /* 0x0000000509007c0c */ /* 0x000fe2000bf66270 */
[----:B------:R-:W1:Y:S02]  /*415d0*/  LDCU UR5, c[0x0][0x398] ;  /* 0x00007300ff0577ac */ /* 0x000e640008000800 */
[----:B------:R-:W-:Y:S01]  /*415e0*/  IMAD.X R9, R12, 0x1, R2, P6 ;  /* 0x000000010c097824 */ /* 0x000fe200030e0602 */
[----:B-----5:R-:W-:Y:S01]  /*415f0*/  PRMT R11, R15, 0x9910, RZ ;  /* 0x000099100f0b7816 */ /* 0x020fe200000000ff */
[----:B------:R-:W5:Y:S03]  /*41600*/  LDCU UR10, c[0x0][0x398] ;  /* 0x00007300ff0a77ac */ /* 0x000f660008000800 */
[----:B------:R2:W-:Y:S02]  /*41610*/  @P5 STG.E.U8 desc[UR20][R8.64], R15 ;  /* 0x0000000f08005986 */ /* 0x0005e4000c101114 */
[----:B--2---:R-:W-:-:S02]  /*41620*/  F2FP.SATFINITE.E5M2.F32.PACK_AB_MERGE_C R15, R92, R89, RZ ;  /* 0x000000595c0f723e */ /* 0x004fc400048060ff */
[----:B------:R-:W2:Y:S04]  /*41630*/  LDL.LU R89, [R1+0x1d8] ;  /* 0x0001d80001597983 */ /* 0x000ea80000300800 */
[----:B------:R-:W2:Y:S01]  /*41640*/  LDL.LU R92, [R1+0x1dc] ;  /* 0x0001dc00015c7983 */ /* 0x000ea20000300800 */
[----:B----4-:R-:W-:Y:S01]  /*41650*/  ISETP.LT.AND P4, PT, R67, UR4, !P4 ;  /* 0x0000000443007c0c */ /* 0x010fe2000e781270 */
[----:B------:R-:W4:Y:S01]  /*41660*/  LDCU UR4, c[0x0][0x398] ;  /* 0x00007300ff0477ac */ /* 0x000f220008000800 */
[C---:B------:R-:W-:Y:S01]  /*41670*/  IADD3 R4, P6, PT, R10.reuse, R68, RZ ;  /* 0x000000440a047210 */ /* 0x040fe20007fde0ff */
[----:B------:R-:W-:Y:S01]  /*41680*/  VIADD R10, R10, UR28 ;  /* 0x0000001c0a0a7c36 */ /* 0x000fe20008000000 */
[----:B0-----:R-:W-:Y:S01]  /*41690*/  ISETP.LT.AND P5, PT, R66, UR6, !P0 ;  /* 0x0000000642007c0c */ /* 0x001fe2000c7a1270 */
[----:B------:R-:W-:Y:S01]  /*416a0*/  VIADD R7, R0, 0x76 ;  /* 0x0000007600077836 */ /* 0x000fe20000000000 */
[----:B------:R-:W-:Y:S01]  /*416b0*/  F2FP.SATFINITE.E5M2.F32.PACK_AB_MERGE_C R55, R55, R54, RZ ;  /* 0x000000363737723e */ /* 0x000fe200048060ff */
[----:B------:R-:W-:Y:S01]  /*416c0*/  IMAD.X R5, R12, 0x1, R69, P6 ;  /* 0x000000010c057824 */ /* 0x000fe200030e0645 */
[----:B------:R-:W-:Y:S01]  /*416d0*/  SHF.R.S32.HI R12, RZ, 0x1f, R10 ;  /* 0x0000001fff0c7819 */ /* 0x000fe2000001140a */
[----:B------:R-:W0:Y:S01]  /*416e0*/  LDCU UR6, c[0x0][0x398] ;  /* 0x00007300ff0677ac */ /* 0x000e220008000800 */
[----:B------:R-:W-:-:S02]  /*416f0*/  IADD3 R6, P6, PT, R10, R3, RZ ;  /* 0x000000030a067210 */ /* 0x000fc40007fde0ff */
[----:B-1----:R-:W-:Y:S01]  /*41700*/  ISETP.LT.AND P0, PT, R67, UR5, !P0 ;  /* 0x0000000543007c0c */ /* 0x002fe2000c701270 */
[----:B------:R1:W-:Y:S01]  /*41710*/  @P4 STG.E.U8 desc[UR20][R4.64], R55 ;  /* 0x0000003704004986 */ /* 0x0003e2000c101114 */
[----:B------:R-:W-:Y:S01]  /*41720*/  ISETP.GE.AND P4, PT, R7, UR7, PT ;  /* 0x0000000707007c0c */ /* 0x000fe2000bf86270 */
[----:B------:R-:W-:Y:S01]  /*41730*/  IMAD.X R7, R12, 0x1, R2, P6 ;  /* 0x000000010c077824 */ /* 0x000fe200030e0602 */
[----:B------:R-:W-:Y:S01]  /*41740*/  SHF.R.S32.HI R11, RZ, 0x8, R11 ;  /* 0x00000008ff0b7819 */ /* 0x000fe2000001140b */
[----:B------:R-:W0:Y:S01]  /*41750*/  LDCU UR5, c[0x0][0x398] ;  /* 0x00007300ff0577ac */ /* 0x000e220008000800 */
[C---:B------:R-:W-:Y:S01]  /*41760*/  IADD3 R8, P6, PT, R10.reuse, R68, RZ ;  /* 0x000000440a087210 */ /* 0x040fe20007fde0ff */
[----:B------:R-:W-:Y:S01]  /*41770*/  VIADD R10, R10, UR28 ;  /* 0x0000001c0a0a7c36 */ /* 0x000fe20008000000 */
[----:B------:R-:W-:Y:S01]  /*41780*/  PRMT R13, R55, 0x9910, RZ ;  /* 0x00009910370d7816 */ /* 0x000fe200000000ff */
[----:B------:R3:W-:Y:S01]  /*41790*/  @P5 STG.E.U8 desc[UR20][R6.64], R11 ;  /* 0x0000000b06005986 */ /* 0x0007e2000c101114 */
[----:B----4-:R-:W-:Y:S01]  /*417a0*/  ISETP.LT.AND P5, PT, R66, UR4, !P2 ;  /* 0x0000000442007c0c */ /* 0x010fe2000d7a1270 */
[----:B------:R-:W-:Y:S01]  /*417b0*/  IMAD.X R9, R12, 0x1, R69, P6 ;  /* 0x000000010c097824 */ /* 0x000fe200030e0645 */
[----:B------:R-:W-:Y:S01]  /*417c0*/  SHF.R.S32.HI R13, RZ, 0x8, R13 ;  /* 0x00000008ff0d7819 */ /* 0x000fe2000001140d */
[----:B-1----:R-:W-:Y:S01]  /*417d0*/  VIADD R5, R0, 0x77 ;  /* 0x0000007700057836 */ /* 0x002fe20000000000 */
[----:B------:R-:W-:Y:S01]  /*417e0*/  SHF.R.S32.HI R12, RZ, 0x1f, R10 ;  /* 0x0000001fff0c7819 */ /* 0x000fe2000001140a */
[----:B------:R-:W1:Y:S01]  /*417f0*/  LDCU UR4, c[0x0][0x398] ;  /* 0x00007300ff0477ac */ /* 0x000e620008000800 */
[----:B------:R-:W-:Y:S01]  /*41800*/  IADD3 R4, P6, PT, R10, R3, RZ ;  /* 0x000000030a047210 */ /* 0x000fe20007fde0ff */
[----:B------:R-:W-:Y:S01]  /*41810*/  @P0 STG.E.U8 desc[UR20][R8.64], R13 ;  /* 0x0000000d08000986 */ /* 0x000fe2000c101114 */
[----:B------:R-:W-:Y:S01]  /*41820*/  ISETP.GE.AND P0, PT, R5, UR13, PT ;  /* 0x0000000d05007c0c */ /* 0x000fe2000bf06270 */
[----:B------:R-:W4:Y:S02]  /*41830*/  LDCU UR7, c[0x0][0x398] ;  /* 0x00007300ff0777ac */ /* 0x000f240008000800 */
[----:B------:R-:W-:Y:S01]  /*41840*/  IMAD.X R5, R12, 0x1, R2, P6 ;  /* 0x000000010c057824 */ /* 0x000fe200030e0602 */
[----:B---3--:R-:W-:-:S04]  /*41850*/  PRMT R11, R15, 0x9910, RZ ;  /* 0x000099100f0b7816 */ /* 0x008fc800000000ff */
[----:B------:R2:W-:Y:S02]  /*41860*/  @P5 STG.E.U8 desc[UR20][R4.64], R15 ;  /* 0x0000000f04005986 */ /* 0x0005e4000c101114 */
[----:B--2---:R-:W-:Y:S02]  /*41870*/  F2FP.SATFINITE.E5M2.F32.PACK_AB_MERGE_C R15, R92, R89, RZ ;  /* 0x000000595c0f723e */ /* 0x004fe400048060ff */
[----:B------:R-:W2:Y:S04]  /*41880*/  LDL.LU R89, [R1+0x1e0] ;  /* 0x0001e00001597983 */ /* 0x000ea80000300800 */
[----:B------:R-:W2:Y:S01]  /*41890*/  LDL.LU R92, [R1+0x1e4] ;  /* 0x0001e400015c7983 */ /* 0x000ea20000300800 */
[----:B0-----:R-:W-:Y:S01]  /*418a0*/  ISETP.LT.AND P2, PT, R67, UR6, !P2 ;  /* 0x0000000643007c0c */ /* 0x001fe2000d741270 */
[----:B------:R-:W0:Y:S01]  /*418b0*/  LDCU UR6, c[0x0][0x398] ;  /* 0x00007300ff0677ac */ /* 0x000e220008000800 */
[C---:B------:R-:W-:Y:S01]  /*418c0*/  IADD3 R6, P6, PT, R10.reuse, R68, RZ ;  /* 0x000000440a067210 */ /* 0x040fe20007fde0ff */
[----:B------:R-:W-:Y:S01]  /*418d0*/  VIADD R10, R10, UR28 ;  /* 0x0000001c0a0a7c36 */ /* 0x000fe20008000000 */
[----:B------:R-:W-:Y:S01]  /*418e0*/  ISETP.LT.AND P5, PT, R66, UR5, !P3 ;  /* 0x0000000542007c0c */ /* 0x000fe2000dfa1270 */
        /* <DEDUP_REMOVED lines=8> */
[----:B------:R-:W-:Y:S01]  /*41970*/  ISETP.GE.AND P2, PT, R9, UR11, PT ;  /* 0x0000000b09007c0c */ /* 0x000fe2000bf46270 */
[----:B------:R-:W-:Y:S01]  /*41980*/  IMAD.X R9, R12, 0x1, R2, P6 ;  /* 0x000000010c097824 */ /* 0x000fe200030e0602 */
[----:B------:R-:W-:Y:S01]  /*41990*/  SHF.R.S32.HI R11, RZ, 0x8, R11 ;  /* 0x00000008ff0b7819 */ /* 0x000fe2000001140b */
[----:B------:R-:W3:Y:S01]  /*419a0*/  LDCU UR4, c[0x0][0x398] ;  /* 0x00007300ff0477ac */ /* 0x000ee20008000800 */
        /* <DEDUP_REMOVED lines=11> */
[----:B------:R1:W-:Y:S01]  /*41a60*/  @P3 STG.E.U8 desc[UR20][R4.64], R13 ;  /* 0x0000000d04003986 */ /* 0x0003e2000c101114 */
[----:B------:R-:W-:-:S03]  /*41a70*/  ISETP.GE.AND P3, PT, R7, UR17, PT ;  /* 0x0000001107007c0c */ /* 0x000fc6000bf66270 */
[----:B------:R-:W-:Y:S01]  /*41a80*/  IMAD.X R7, R12, 0x1, R2, P6 ;  /* 0x000000010c077824 */ /* 0x000fe200030e0602 */
[----:B----4-:R-:W-:-:S04]  /*41a90*/  PRMT R11, R15, 0x9910, RZ ;  /* 0x000099100f0b7816 */ /* 0x010fc800000000ff */
[----:B------:R2:W-:Y:S01]  /*41aa0*/  @P5 STG.E.U8 desc[UR20][R6.64], R15 ;  /* 0x0000000f06005986 */ /* 0x0005e2000c101114 */
[----:B---3--:R-:W-:Y:S01]  /*41ab0*/  ISETP.LT.AND P4, PT, R67, UR5, !P4 ;  /* 0x0000000543007c0c */ /* 0x008fe2000e781270 */
[----:B------:R-:W3:Y:S01]  /*41ac0*/  LDCU UR5, c[0x0][0x398] ;  /* 0x00007300ff0577ac */ /* 0x000ee20008000800 */
[C---:B------:R-:W-:Y:S01]  /*41ad0*/  IADD3 R8, P6, PT, R10.reuse, R68, RZ ;  /* 0x000000440a087210 */ /* 0x040fe20007fde0ff */
[----:B------:R-:W-:Y:S01]  /*41ae0*/  VIADD R10, R10, UR28 ;  /* 0x0000001c0a0a7c36 */ /* 0x000fe20008000000 */
[----:B------:R-:W-:Y:S01]  /*41af0*/  ISETP.LT.AND P5, PT, R66, UR4, !P0 ;  /* 0x0000000442007c0c */ /* 0x000fe2000c7a1270 */
[----:B-1----:R-:W-:Y:S01]  /*41b00*/  VIADD R5, R0, 0x7a ;  /* 0x0000007a00057836 */ /* 0x002fe20000000000 */
[----:B------:R-:W-:Y:S01]  /*41b10*/  F2FP.SATFINITE.E5M2.F32.PACK_AB_MERGE_C R59, R59, R58, RZ ;  /* 0x0000003a3b3b723e */ /* 0x000fe200048060ff */
[----:B------:R-:W-:Y:S01]  /*41b20*/  IMAD.X R9, R12, 0x1, R69, P6 ;  /* 0x000000010c097824 */ /* 0x000fe200030e0645 */
[----:B--2---:R-:W-:Y:S01]  /*41b30*/  F2FP.SATFINITE.E5M2.F32.PACK_AB_MERGE_C R15, R92, R89, RZ ;  /* 0x000000595c0f723e */ /* 0x004fe200048060ff */
[----:B------:R-:W1:Y:S01]  /*41b40*/  LDCU UR4, c[0x0][0x398] ;  /* 0x00007300ff0477ac */ /* 0x000e620008000800 */
[----:B------:R-:W2:Y:S04]  /*41b50*/  LDL.LU R89, [R1+0x1e8] ;  /* 0x0001e80001597983 */ /* 0x000ea80000300800 */
[----:B------:R-:W2:Y:S01]  /*41b60*/  LDL.LU R92, [R1+0x1ec] ;  /* 0x0001ec00015c7983 */ /* 0x000ea20000300800 */
[----:B------:R-:W-:-:S02]  /*41b70*/  SHF.R.S32.HI R12, RZ, 0x1f, R10 ;  /* 0x0000001fff0c7819 */ /* 0x000fc4000001140a */
[----:B------:R-:W-:Y:S01]  /*41b80*/  IADD3 R4, P6, PT, R10, R3, RZ ;  /* 0x000000030a047210 */ /* 0x000fe20007fde0ff */
[----:B------:R4:W-:Y:S01]  /*41b90*/  @P4 STG.E.U8 desc[UR20][R8.64], R59 ;  /* 0x0000003b08004986 */ /* 0x0009e2000c101114 */
[----:B------:R-:W-:Y:S02]  /*41ba0*/  ISETP.GE.AND P4, PT, R5, UR15, PT ;  /* 0x0000000f05007c0c */ /* 0x000fe4000bf86270 */
[----:B------:R-:W-:Y:S01]  /*41bb0*/  SHF.R.S32.HI R11, RZ, 0x8, R11 ;  /* 0x00000008ff0b7819 */ /* 0x000fe2000001140b */
[----:B------:R-:W-:Y:S01]  /*41bc0*/  IMAD.X R5, R12, 0x1, R2, P6 ;  /* 0x000000010c057824 */ /* 0x000fe200030e0602 */
[----:B0-----:R-:W-:Y:S01]  /*41bd0*/  ISETP.LT.AND P0, PT, R67, UR6, !P0 ;  /* 0x0000000643007c0c */ /* 0x001fe2000c701270 */
[----:B------:R-:W0:Y:S01]  /*41be0*/  LDCU UR6, c[0x0][0x398] ;  /* 0x00007300ff0677ac */ /* 0x000e220008000800 */
[C---:B------:R-:W-:Y:S01]  /*41bf0*/  IADD3 R6, P6, PT, R10.reuse, R68, RZ ;  /* 0x000000440a067210 */ /* 0x040fe20007fde0ff */
[----:B------:R-:W-:Y:S01]  /*41c00*/  VIADD R10, R10, UR28 ;  /* 0x0000001c0a0a7c36 */ /* 0x000fe20008000000 */
[----:B------:R-:W-:Y:S01]  /*41c10*/  PRMT R13, R59, 0x9910, RZ ;  /* 0x000099103b0d7816 */ /* 0x000fe200000000ff */
[----:B------:R5:W-:Y:S01]  /*41c20*/  @P5 STG.E.U8 desc[UR20][R4.64], R11 ;  /* 0x0000000b04005986 */ /* 0x000be2000c101114 */
[----:B---3--:R-:W-:Y:S01]  /*41c30*/  ISETP.LT.AND P5, PT, R66, UR5, !P2 ;  /* 0x0000000542007c0c */ /* 0x008fe2000d7a1270 */
[----:B------:R-:W-:Y:S01]  /*41c40*/  IMAD.X R7, R12, 0x1, R69, P6 ;  /* 0x000000010c077824 */ /* 0x000fe200030e0645 */
[----:B------:R-:W-:Y:S01]  /*41c50*/  SHF.R.S32.HI R13, RZ, 0x8, R13 ;  /* 0x00000008ff0d7819 */ /* 0x000fe2000001140d */
[----:B------:R-:W3:Y:S01]  /*41c60*/  LDCU UR5, c[0x0][0x398] ;  /* 0x00007300ff0577ac */ /* 0x000ee20008000800 */
[----:B------:R-:W-:-:S02]  /*41c70*/  SHF.R.S32.HI R12, RZ, 0x1f, R10 ;  /* 0x0000001fff0c7819 */ /* 0x000fc4000001140a */
[----:B----4-:R-:W-:Y:S01]  /*41c80*/  IADD3 R8, P6, PT, R10, R3, RZ ;  /* 0x000000030a087210 */ /* 0x010fe20007fde0ff */
[----:B------:R4:W-:Y:S01]  /*41c90*/  @P0 STG.E.U8 desc[UR20][R6.64], R13 ;  /* 0x0000000d06000986 */ /* 0x0009e2000c101114 */
[----:B-1----:R-:W-:Y:S01]  /*41ca0*/  ISETP.LT.AND P2, PT, R67, UR4, !P2 ;  /* 0x0000000443007c0c */ /* 0x002fe2000d741270 */
[----:B------:R-:W1:Y:S01]  /*41cb0*/  LDCU UR4, c[0x0][0x398] ;  /* 0x00007300ff0477ac */ /* 0x000e620008000800 */
[----:B-----5:R-:W-:Y:S02]  /*41cc0*/  VIADD R4, R0, 0x7b ;  /* 0x0000007b00047836 */ /* 0x020fe40000000000 */
[----:B------:R-:W-:-:S03]  /*41cd0*/  IMAD.X R9, R12, 0x1, R2, P6 ;  /* 0x000000010c097824 */ /* 0x000fc600030e0602 */
[----:B------:R-:W-:Y:S01]  /*41ce0*/  ISETP.GE.AND P0, PT, R4, UR23, PT ;  /* 0x0000001704007c0c */ /* 0x000fe2000bf06270 */
[C---:B------:R-:W-:Y:S01]  /*41cf0*/  VIADD R11, R10.reuse, UR28 ;  /* 0x0000001c0a0b7c36 */ /* 0x040fe20008000000 */
[----:B------:R-:W-:Y:S01]  /*41d00*/  IADD3 R4, P6, PT, R10, R68, RZ ;  /* 0x000000440a047210 */ /* 0x000fe20007fde0ff */
[----:B------:R5:W-:Y:S01]  /*41d10*/  @P5 STG.E.U8 desc[UR20][R8.64], R15 ;  /* 0x0000000f08005986 */ /* 0x000be2000c101114 */
[----:B------:R-:W-:Y:S02]  /*41d20*/  PRMT R14, R15, 0x9910, RZ ;  /* 0x000099100f0e7816 */ /* 0x000fe400000000ff */
[----:B0-----:R-:W-:Y:S01]  /*41d30*/  ISETP.LT.AND P5, PT, R66, UR6, !P3 ;  /* 0x0000000642007c0c */ /* 0x001fe2000dfa1270 */
[----:B------:R-:W-:Y:S01]  /*41d40*/  IMAD.X R5, R12, 0x1, R69, P6 ;  /* 0x000000010c057824 */ /* 0x000fe200030e0645 */
[----:B------:R-:W-:Y:S01]  /*41d50*/  F2FP.SATFINITE.E5M2.F32.PACK_AB_MERGE_C R61, R61, R60, RZ ;  /* 0x0000003c3d3d723e */ /* 0x000fe200048060ff */
[----:B----4-:R-:W-:Y:S01]  /*41d60*/  IMAD.MOV.U32 R13, RZ, RZ, R14 ;  /* 0x000000ffff0d7224 */ /* 0x010fe200078e000e */
[----:B------:R-:W-:Y:S01]  /*41d70*/  SHF.R.S32.HI R10, RZ, 0x1f, R11 ;  /* 0x0000001fff0a7819 */ /* 0x000fe2000001140b */
[----:B------:R-:W0:Y:S01]  /*41d80*/  LDCU UR6, c[0x0][0x398] ;  /* 0x00007300ff0677ac */ /* 0x000e220008000800 */
[----:B------:R-:W-:Y:S01]  /*41d90*/  IADD3 R6, P6, PT, R11, R3, RZ ;  /* 0x000000030b067210 */ /* 0x000fe20007fde0ff */
[----:B-----5:R-:W-:Y:S01]  /*41da0*/  VIADD R8, R0, 0x7c ;  /* 0x0000007c00087836 */ /* 0x020fe20000000000 */
[----:B------:R4:W-:Y:S03]  /*41db0*/  @P2 STG.E.U8 desc[UR20][R4.64], R61 ;  /* 0x0000003d04002986 */ /* 0x0009e6000c101114 */
[----:B------:R-:W-:Y:S01]  /*41dc0*/  IMAD.X R7, R10, 0x1, R2, P6 ;  /* 0x000000010a077824 */ /* 0x000fe200030e0602 */
[----:B------:R-:W-:-:S02]  /*41dd0*/  SHF.R.S32.HI R13, RZ, 0x8, R13 ;  /* 0x00000008ff0d7819 */ /* 0x000fc4000001140d */
[----:B------:R-:W-:Y:S02]  /*41de0*/  ISETP.GE.AND P2, PT, R8, UR19, PT ;  /* 0x0000001308007c0c */ /* 0x000fe4000bf46270 */
[C---:B------:R-:W-:Y:S01]  /*41df0*/  IADD3 R8, P6, PT, R11.reuse, R68, RZ ;  /* 0x000000440b087210 */ /* 0x040fe20007fde0ff */
[----:B------:R-:W-:Y:S01]  /*41e00*/  VIADD R11, R11, UR28 ;  /* 0x0000001c0b0b7c36 */ /* 0x000fe20008000000 */
[----:B---3--:R-:W-:Y:S01]  /*41e10*/  ISETP.LT.AND P3, PT, R67, UR5, !P3 ;  /* 0x0000000543007c0c */ /* 0x008fe2000df61270 */
[----:B------:R3:W-:Y:S01]  /*41e20*/  @P5 STG.E.U8 desc[UR20][R6.64], R13 ;  /* 0x0000000d06005986 */ /* 0x0007e2000c101114 */
[----:B------:R-:W5:Y:S01]  /*41e30*/  LDCU UR5, c[0x0][0x398] ;  /* 0x00007300ff0577ac */ /* 0x000f620008000800 */
[----:B------:R-:W-:Y:S01]  /*41e40*/  IMAD.X R9, R10, 0x1, R69, P6 ;  /* 0x000000010a097824 */ /* 0x000fe200030e0645 */
[----:B----4-:R-:W-:Y:S02]  /*41e50*/  IADD3 R4, P6, PT, R11, R3, RZ ;  /* 0x000000030b047210 */ /* 0x010fe40007fde0ff */
[----:B------:R-:W-:-:S02]  /*41e60*/  ISETP.LT.AND P5, PT, R66, UR7, !P4 ;  /* 0x0000000742007c0c */ /* 0x000fc4000e7a1270 */
[----:B------:R-:W-:Y:S01]  /*41e70*/  F2FP.SATFINITE.E5M2.F32.PACK_AB_MERGE_C R63, R63, R62, RZ ;  /* 0x0000003e3f3f723e */ /* 0x000fe200048060ff */
[----:B------:R-:W-:Y:S01]  /*41e80*/  VIADD R12, R0, 0x7d ;  /* 0x0000007d000c7836 */ /* 0x000fe20000000000 */
[----:B-1----:R-:W-:Y:S01]  /*41e90*/  ISETP.LT.AND P4, PT, R67, UR4, !P4 ;  /* 0x0000000443007c0c */ /* 0x002fe2000e781270 */
[----:B------:R-:W1:Y:S01]  /*41ea0*/  LDCU UR4, c[0x0][0x398] ;  /* 0x00007300ff0477ac */ /* 0x000e620008000800 */
[----:B---3--:R-:W-:Y:S02]  /*41eb0*/  SHF.R.S32.HI R7, RZ, 0x1f, R11 ;  /* 0x0000001fff077819 */ /* 0x008fe4000001140b */
[----:B------:R-:W-:Y:S01]  /*41ec0*/  PRMT R15, R61, 0x9910, RZ ;  /* 0x000099103d0f7816 */ /* 0x000fe200000000ff */
[----:B------:R-:W3:Y:S02]  /*41ed0*/  LDCU UR7, c[0x0][0x398] ;  /* 0x00007300ff0777ac */ /* 0x000ee40008000800 */
[----:B------:R-:W-:Y:S01]  /*41ee0*/  IMAD.X R5, R7, 0x1, R2, P6 ;  /* 0x0000000107057824 */ /* 0x000fe200030e0602 */
[----:B------:R-:W-:-:S02]  /*41ef0*/  IADD3 R6, P6, PT, R11, R68, RZ ;  /* 0x000000440b067210 */ /* 0x000fc40007fde0ff */
[----:B------:R-:W-:-:S03]  /*41f00*/  SHF.R.S32.HI R15, RZ, 0x8, R15 ;  /* 0x00000008ff0f7819 */ /* 0x000fc6000001140f */
[----:B------:R-:W-:Y:S02]  /*41f10*/  IMAD.X R7, R7, 0x1, R69, P6 ;  /* 0x0000000107077824 */ /* 0x000fe400030e0645 */
[----:B------:R4:W-:Y:S01]  /*41f20*/  @P3 STG.E.U8 desc[UR20][R8.64], R15 ;  /* 0x0000000f08003986 */ /* 0x0009e2000c101114 */
[----:B------:R-:W-:Y:S02]  /*41f30*/  VIADD R0, R0, 0x7e ;  /* 0x0000007e00007836 */ /* 0x000fe40000000000 */
[----:B------:R-:W-:-:S05]  /*41f40*/  VIADD R11, R11, UR28 ;  /* 0x0000001c0b0b7c36 */ /* 0x000fca0008000000 */
[----:B----4-:R-:W-:Y:S02]  /*41f50*/  IADD3 R8, P6, PT, R11, R3, RZ ;  /* 0x000000030b087210 */ /* 0x010fe40007fde0ff */
[----:B------:R-:W-:-:S04]  /*41f60*/  PRMT R15, R63, 0x9910, RZ ;  /* 0x000099103f0f7816 */ /* 0x000fc800000000ff */
[----:B------:R-:W-:Y:S02]  /*41f70*/  SHF.R.S32.HI R15, RZ, 0x8, R15 ;  /* 0x00000008ff0f7819 */ /* 0x000fe4000001140f */
[----:B------:R-:W-:Y:S02]  /*41f80*/  ISETP.GE.AND P3, PT, R12, UR27, PT ;  /* 0x0000001b0c007c0c */ /* 0x000fe4000bf66270 */
[----:B------:R-:W-:Y:S02]  /*41f90*/  F2FP.SATFINITE.E5M2.F32.PACK_AB_MERGE_C R65, R65, R64, RZ ;  /* 0x000000404141723e */ /* 0x000fe400048060ff */
[----:B--2---:R-:W-:-:S05]  /*41fa0*/  F2FP.SATFINITE.E5M2.F32.PACK_AB_MERGE_C R17, R92, R89, RZ ;  /* 0x000000595c11723e */ /* 0x004fca00048060ff */
[----:B------:R2:W-:Y:S04]  /*41fb0*/  @P5 STG.E.U8 desc[UR20][R4.64], R17 ;  /* 0x0000001104005986 */ /* 0x0005e8000c101114 */
[----:B------:R4:W-:Y:S01]  /*41fc0*/  @P4 STG.E.U8 desc[UR20][R6.64], R63 ;  /* 0x0000003f06004986 */ /* 0x0009e2000c101114 */
[----:B-----5:R-:W-:Y:S01]  /*41fd0*/  ISETP.LT.AND P4, PT, R66, UR5, !P0 ;  /* 0x0000000542007c0c */ /* 0x020fe2000c781270 */
[----:B------:R-:W5:Y:S01]  /*41fe0*/  LDCU UR5, c[0x0][0x398] ;  /* 0x00007300ff0577ac */ /* 0x000f620008000800 */
[----:B------:R-:W-:Y:S02]  /*41ff0*/  ISETP.GE.AND P5, PT, R0, UR25, PT ;  /* 0x0000001900007c0c */ /* 0x000fe4000bfa6270 */
[----:B------:R-:W-:Y:S02]  /*42000*/  SHF.R.S32.HI R0, RZ, 0x1f, R11 ;  /* 0x0000001fff007819 */ /* 0x000fe4000001140b */
[----:B------:R-:W-:-:S02]  /*42010*/  PRMT R13, R17, 0x9910, RZ ;  /* 0x00009910110d7816 */ /* 0x000fc400000000ff */
[----:B-1----:R-:W-:Y:S01]  /*42020*/  ISETP.LT.AND P0, PT, R67, UR4, !P0 ;  /* 0x0000000443007c0c */ /* 0x002fe2000c701270 */
[C---:B------:R-:W-:Y:S01]  /*42030*/  IMAD.X R9, R0.reuse, 0x1, R2, P6 ;  /* 0x0000000100097824 */ /* 0x040fe200030e0602 */
[CC--:B--2---:R-:W-:Y:S02]  /*42040*/  IADD3 R4, P6, PT, R11.reuse, R68.reuse, RZ ;  /* 0x000000440b047210 */ /* 0x0c4fe40007fde0ff */
[----:B------:R-:W-:Y:S01]  /*42050*/  SHF.R.S32.HI R13, RZ, 0x8, R13 ;  /* 0x00000008ff0d7819 */ /* 0x000fe2000001140d */
[----:B------:R-:W-:Y:S01]  /*42060*/  VIADD R11, R11, UR28 ;  /* 0x0000001c0b0b7c36 */ /* 0x000fe20008000000 */
[----:B------:R-:W1:Y:S01]  /*42070*/  LDCU UR4, c[0x0][0x398] ;  /* 0x00007300ff0477ac */ /* 0x000e620008000800 */
[----:B------:R-:W-:Y:S02]  /*42080*/  IMAD.X R5, R0, 0x1, R69, P6 ;  /* 0x0000000100057824 */ /* 0x000fe400030e0645 */
[----:B------:R2:W-:Y:S01]  /*42090*/  @P4 STG.E.U8 desc[UR20][R8.64], R13 ;  /* 0x0000000d08004986 */ /* 0x0005e2000c101114 */
[----:B0-----:R-:W-:Y:S01]  /*420a0*/  ISETP.LT.AND P4, PT, R66, UR6, !P2 ;  /* 0x0000000642007c0c */ /* 0x001fe2000d781270 */
[----:B------:R-:W-:Y:S01]  /*420b0*/  VIADD R0, R11, UR28 ;  /* 0x0000001c0b007c36 */ /* 0x000fe20008000000 */
[----:B-----5:R-:W-:Y:S01]  /*420c0*/  ISETP.LT.AND P2, PT, R67, UR5, !P2 ;  /* 0x0000000543007c0c */ /* 0x020fe2000d741270 */
[----:B------:R0:W-:Y:S01]  /*420d0*/  @P0 STG.E.U8 desc[UR20][R4.64], R15 ;  /* 0x0000000f04000986 */ /* 0x0001e2000c101114 */
[----:B------:R-:W-:Y:S01]  /*420e0*/  SHF.R.S32.HI R10, RZ, 0x1f, R11 ;  /* 0x0000001fff0a7819 */ /* 0x000fe2000001140b */
[----:B------:R-:W5:Y:S01]  /*420f0*/  LDCU UR6, c[0x0][0x398] ;  /* 0x00007300ff0677ac */ /* 0x000f620008000800 */
[C---:B----4-:R-:W-:Y:S01]  /*42100*/  IADD3 R6, P6, PT, R11.reuse, R3, RZ ;  /* 0x000000030b067210 */ /* 0x050fe20007fde0ff */
[----:B------:R-:W-:Y:S01]  /*42110*/  VIADD R14, R0, UR28 ;  /* 0x0000001c000e7c36 */ /* 0x000fe20008000000 */
[----:B------:R-:W4:Y:S01]  /*42120*/  LDCU UR5, c[0x0][0x398] ;  /* 0x00007300ff0577ac */ /* 0x000f220008000800 */
[----:B--2---:R-:W-:-:S02]  /*42130*/  IADD3 R8, P0, PT, R11, R68, RZ ;  /* 0x000000440b087210 */ /* 0x004fc40007f1e0ff */
[----:B------:R-:W-:Y:S01]  /*42140*/  IMAD.X R7, R10, 0x1, R2, P6 ;  /* 0x000000010a077824 */ /* 0x000fe200030e0602 */
[----:B------:R-:W-:Y:S01]  /*42150*/  F2FP.SATFINITE.E5M2.F32.PACK_AB_MERGE_C R17, R93, R91, RZ ;  /* 0x0000005b5d11723e */ /* 0x000fe200048060ff */
[----:B------:R-:W-:Y:S01]  /*42160*/  VIADD R12, R14, UR28 ;  /* 0x0000001c0e0c7c36 */ /* 0x000fe20008000000 */
[----:B------:R-:W2:Y:S01]  /*42170*/  LDL.LU R91, [R1+0x1f8] ;  /* 0x0001f800015b7983 */ /* 0x000ea20000300800 */
[----:B------:R-:W-:-:S03]  /*42180*/  IMAD.X R9, R10, 0x1, R69, P0 ;  /* 0x000000010a097824 */ /* 0x000fc600000e0645 */
[----:B------:R0:W-:Y:S01]  /*42190*/  @P4 STG.E.U8 desc[UR20][R6.64], R17 ;  /* 0x0000001106004986 */ /* 0x0001e2000c101114 */
[----:B------:R-:W-:-:S03]  /*421a0*/  SHF.R.S32.HI R13, RZ, 0x1f, R12 ;  /* 0x0000001fff0d7819 */ /* 0x000fc6000001140c */
[----:B------:R0:W-:Y:S01]  /*421b0*/  @P2 STG.E.U8 desc[UR20][R8.64], R65 ;  /* 0x0000004108002986 */ /* 0x0001e2000c101114 */
[----:B------:R-:W-:Y:S02]  /*421c0*/  IADD3 R10, P2, PT, R12, R3, RZ ;  /* 0x000000030c0a7210 */ /* 0x000fe40007f5e0ff */
[C---:B------:R-:W-:Y:S01]  /*421d0*/  ISETP.LT.AND P0, PT, R66.reuse, UR9, !P1 ;  /* 0x0000000942007c0c */ /* 0x040fe2000cf01270 */
[----:B------:R-:W2:Y:S01]  /*421e0*/  LDL.LU R93, [R1+0x1fc] ;  /* 0x0001fc00015d7983 */ /* 0x000ea20000300800 */
[C---:B-1----:R-:W-:Y:S01]  /*421f0*/  ISETP.LT.AND P6, PT, R66.reuse, UR4, !P3 ;  /* 0x0000000442007c0c */ /* 0x042fe2000dfc1270 */
[----:B------:R-:W-:Y:S01]  /*42200*/  IMAD.X R11, R13, 0x1, R2, P2 ;  /* 0x000000010d0b7824 */ /* 0x000fe200010e0602 */
[----:B-----5:R-:W-:Y:S02]  /*42210*/  ISETP.LT.AND P2, PT, R66, UR6, !P5 ;  /* 0x0000000642007c0c */ /* 0x020fe4000ef41270 */
[----:B------:R-:W5:Y:S01]  /*42220*/  LDL.LU R66, [R1+0xf60] ;  /* 0x000f600001427983 */ /* 0x000f620000300800 */
[----:B------:R-:W-:-:S02]  /*42230*/  ISETP.LT.AND P1, PT, R67, UR10, !P1 ;  /* 0x0000000a43007c0c */ /* 0x000fc4000cf21270 */
[C---:B----4-:R-:W-:Y:S02]  /*42240*/  ISETP.LT.AND P3, PT, R67.reuse, UR5, !P3 ;  /* 0x0000000543007c0c */ /* 0x050fe4000df61270 */
[----:B---3--:R-:W-:Y:S02]  /*42250*/  ISETP.LT.AND P5, PT, R67, UR7, !P5 ;  /* 0x0000000743007c0c */ /* 0x008fe4000efa1270 */
[----:B------:R-:W5:Y:S01]  /*42260*/  LDL.LU R67, [R1+0xf5c] ;  /* 0x000f5c0001437983 */ /* 0x000f620000300800 */
[----:B0-----:R-:W-:Y:S02]  /*42270*/  SHF.R.S32.HI R15, RZ, 0x1f, R0 ;  /* 0x0000001fff0f7819 */ /* 0x001fe40000011400 */
[----:B------:R-:W-:-:S05]  /*42280*/  IADD3 R4, P4, PT, R0, R3, RZ ;  /* 0x0000000300047210 */ /* 0x000fca0007f9e0ff */
[----:B------:R-:W-:Y:S01]  /*42290*/  IMAD.X R5, R15, 0x1, R2, P4 ;  /* 0x000000010f057824 */ /* 0x000fe200020e0602 */
[----:B------:R-:W-:-:S05]  /*422a0*/  IADD3 R12, P4, PT, R12, R68, RZ ;  /* 0x000000440c0c7210 */ /* 0x000fca0007f9e0ff */
[--C-:B------:R-:W-:Y:S01]  /*422b0*/  IMAD.X R13, R13, 0x1, R69.reuse, P4 ;  /* 0x000000010d0d7824 */ /* 0x100fe200020e0645 */
[----:B------:R-:W-:Y:S02]  /*422c0*/  IADD3 R6, P4, PT, R0, R68, RZ ;  /* 0x0000004400067210 */ /* 0x000fe40007f9e0ff */
[----:B------:R-:W-:Y:S02]  /*422d0*/  PRMT R17, R17, 0x9910, RZ ;  /* 0x0000991011117816 */ /* 0x000fe400000000ff */
[----:B------:R-:W-:Y:S01]  /*422e0*/  SHF.R.S32.HI R0, RZ, 0x1f, R14 ;  /* 0x0000001fff007819 */ /* 0x000fe2000001140e */
[----:B------:R-:W-:Y:S01]  /*422f0*/  IMAD.X R7, R15, 0x1, R69, P4 ;  /* 0x000000010f077824 */ /* 0x000fe200020e0645 */
[----:B------:R-:W-:Y:S01]  /*42300*/  IADD3 R8, P4, PT, R14, R3, RZ ;  /* 0x000000030e087210 */ /* 0x000fe20007f9e0ff */
[----:B------:R-:W-:Y:S01]  /*42310*/  IMAD.MOV.U32 R3, RZ, RZ, R17 ;  /* 0x000000ffff037224 */ /* 0x000fe200078e0011 */
[----:B------:R-:W-:-:S03]  /*42320*/  PRMT R15, R65, 0x9910, RZ ;  /* 0x00009910410f7816 */ /* 0x000fc600000000ff */
[----:B------:R-:W-:Y:S01]  /*42330*/  IMAD.X R9, R0, 0x1, R2, P4 ;  /* 0x0000000100097824 */ /* 0x000fe200020e0602 */
[----:B------:R-:W-:Y:S02]  /*42340*/  IADD3 R68, P4, PT, R14, R68, RZ ;  /* 0x000000440e447210 */ /* 0x000fe40007f9e0ff */
[----:B------:R-:W-:Y:S02]  /*42350*/  SHF.R.S32.HI R3, RZ, 0x8, R3 ;  /* 0x00000008ff037819 */ /* 0x000fe40000011403 */
[----:B------:R-:W-:Y:S01]  /*42360*/  SHF.R.S32.HI R15, RZ, 0x8, R15 ;  /* 0x00000008ff0f7819 */ /* 0x000fe2000001140f */
[----:B------:R-:W-:Y:S02]  /*42370*/  IMAD.X R69, R0, 0x1, R69, P4 ;  /* 0x0000000100457824 */ /* 0x000fe400020e0645 */
[----:B------:R0:W-:Y:S04]  /*42380*/  @P6 STG.E.U8 desc[UR20][R4.64], R3 ;  /* 0x0000000304006986 */ /* 0x0001e8000c101114 */
[----:B------:R0:W-:Y:S01]  /*42390*/  @P3 STG.E.U8 desc[UR20][R6.64], R15 ;  /* 0x0000000f06003986 */ /* 0x0001e2000c101114 */
[----:B--2---:R-:W-:-:S04]  /*423a0*/  F2FP.SATFINITE.E5M2.F32.PACK_AB_MERGE_C R21, R93, R91, RZ ;  /* 0x0000005b5d15723e */ /* 0x004fc800048060ff */
[----:B------:R-:W-:Y:S02]  /*423b0*/  PRMT R17, R21, 0x9910, RZ ;  /* 0x0000991015117816 */ /* 0x000fe400000000ff */
[----:B-----5:R-:W-:-:S04]  /*423c0*/  F2FP.SATFINITE.E5M2.F32.PACK_AB_MERGE_C R67, R67, R66, RZ ;  /* 0x000000424343723e */ /* 0x020fc800048060ff */
[----:B------:R-:W-:Y:S02]  /*423d0*/  PRMT R19, R67, 0x9910, RZ ;  /* 0x0000991043137816 */ /* 0x000fe400000000ff */
[----:B------:R-:W-:Y:S02]  /*423e0*/  SHF.R.S32.HI R17, RZ, 0x8, R17 ;  /* 0x00000008ff117819 */ /* 0x000fe40000011411 */
[----:B------:R-:W-:Y:S01]  /*423f0*/  SHF.R.S32.HI R19, RZ, 0x8, R19 ;  /* 0x00000008ff137819 */ /* 0x000fe20000011413 */
[----:B------:R0:W-:Y:S04]  /*42400*/  @P2 STG.E.U8 desc[UR20][R8.64], R21 ;  /* 0x0000001508002986 */ /* 0x0001e8000c101114 */
[----:B------:R0:W-:Y:S04]  /*42410*/  @P5 STG.E.U8 desc[UR20][R68.64], R67 ;  /* 0x0000004344005986 */ /* 0x0001e8000c101114 */
[----:B------:R0:W-:Y:S04]  /*42420*/  @P0 STG.E.U8 desc[UR20][R10.64], R17 ;  /* 0x000000110a000986 */ /* 0x0001e8000c101114 */
[----:B------:R0:W-:Y:S01]  /*42430*/  @P1 STG.E.U8 desc[UR20][R12.64], R19 ;  /* 0x000000130c001986 */ /* 0x0001e2000c101114 */
[----:B------:R-:W-:Y:S06]  /*42440*/  BAR.SYNC.DEFER_BLOCKING 0x0 ;  /* 0x0000000000007b1d */ /* 0x000fec0000010000 */
[----:B------:R-:W-:Y:S05]  /*42450*/  BRA.U UP0, `(.L_x_13) ;  /* 0x0000000100a07547 */ /* 0x000fea000b800000 */
[----:B------:R-:W1:Y:S01]  /*42460*/  S2UR UR5, SR_CgaCtaId ;  /* 0x00000000000579c3 */ /* 0x000e620000008800 */
[----:B------:R-:W-:Y:S01]  /*42470*/  NOP ;  /* 0x0000000000007918 */ /* 0x000fe20000000000 */
[----:B------:R-:W-:Y:S01]  /*42480*/  UMOV UR4, 0x50 ;  /* 0x0000005000047882 */ /* 0x000fe20000000000 */
[----:B------:R-:W-:Y:S02]  /*42490*/  IMAD.U32 R0, RZ, RZ, UR8 ;  /* 0x00000008ff007e24 */ /* 0x000fe4000f8e00ff */
[----:B0-----:R-:W-:Y:S02]  /*424a0*/  IMAD.MOV.U32 R3, RZ, RZ, 0xff ;  /* 0x000000ffff037424 */ /* 0x001fe400078e00ff */
[----:B------:R-:W-:Y:S01]  /*424b0*/  IMAD.MOV.U32 R7, RZ, RZ, 0x1 ;  /* 0x00000001ff077424 */ /* 0x000fe200078e00ff */
[----:B------:R-:W-:-:S04]  /*424c0*/  LOP3.LUT R0, R0, 0xffff, RZ, 0xc0, !PT ;  /* 0x0000ffff00007812 */ /* 0x000fc800078ec0ff */
[----:B------:R-:W-:-:S05]  /*424d0*/  SHF.R.U32.HI R0, RZ, 0x5, R0 ;  /* 0x00000005ff007819 */ /* 0x000fca0000011600 */
[----:B------:R-:W-:Y:S01]  /*424e0*/  VIADD R2, R0, 0x10 ;  /* 0x0000001000027836 */ /* 0x000fe20000000000 */
[----:B------:R-:W-:Y:S01]  /*424f0*/  SHF.L.U32 R0, R3, R0, RZ ;  /* 0x0000000003007219 */ /* 0x000fe200000006ff */
[----:B-1----:R-:W-:-:S03]  /*42500*/  ULEA UR6, UR5, UR4, 0x18 ;  /* 0x0000000405067291 */ /* 0x002fc6000f8ec0ff */
[----:B------:R-:W-:-:S04]  /*42510*/  SHF.L.U32 R3, R7, R2, RZ ;  /* 0x0000000207037219 */ /* 0x000fc800000006ff */
[----:B------:R-:W-:Y:S02]  /*42520*/  LOP3.LUT R0, R3, R0, RZ, 0xfc, !PT ;  /* 0x0000000003007212 */ /* 0x000fe400078efcff */
[----:B------:R-:W0:Y:S02]  /*42530*/  LDS R5, [UR6] ;  /* 0x00000006ff057984 */ /* 0x000e240008000800 */
[C---:B------:R-:W-:Y:S02]  /*42540*/  LOP3.LUT R2, R0.reuse, 0xffff, RZ, 0xc0, !PT ;  /* 0x0000ffff00027812 */ /* 0x040fe400078ec0ff */
[----:B0-----:R-:W-:-:S04]  /*42550*/  LOP3.LUT R3, R0, 0xffff, R5, 0x80, !PT ;  /* 0x0000ffff00037812 */ /* 0x001fc800078e8005 */
[----:B------:R-:W-:-:S13]  /*42560*/  ISETP.NE.AND P0, PT, R3, R2, PT ;  /* 0x000000020300720c */ /* 0x000fda0003f05270 */
[----:B------:R-:W-:Y:S05]  /*42570*/  @P0 BRA `(.L_x_14) ;  /* 0x0000000000500947 */ /* 0x000fea0003800000 */
[----:B------:R-:W-:Y:S02]  /*42580*/  SHF.R.U32.HI R5, RZ, 0x10, R5 ;  /* 0x00000010ff057819 */ /* 0x000fe40000011605 */
[----:B------:R-:W-:-:S04]  /*42590*/  SHF.R.U32.HI R2, RZ, 0x10, R0 ;  /* 0x00000010ff027819 */ /* 0x000fc80000011600 */
[----:B------:R-:W-:-:S04]  /*425a0*/  LOP3.LUT R5, R5, R2, RZ, 0xc0, !PT ;  /* 0x0000000205057212 */ /* 0x000fc800078ec0ff */
[----:B------:R-:W-:-:S13]  /*425b0*/  ISETP.NE.AND P0, PT, R5, R2, PT ;  /* 0x000000020500720c */ /* 0x000fda0003f05270 */
[----:B------:R-:W-:Y:S05]  /*425c0*/  @P0 BRA `(.L_x_15) ;  /* 0x0000000000300947 */ /* 0x000fea0003800000 */
[----:B------:R-:W-:Y:S01]  /*425d0*/  R2UR UR4, R0 ;  /* 0x00000000000472ca */ /* 0x000fe200000e0000 */
[----:B------:R-:W-:Y:S01]  /*425e0*/  VOTEU.ANY UR5, UPT, PT ;  /* 0x0000000000057886 */ /* 0x000fe200038e0100 */
[----:B------:R-:W0:Y:S01]  /*425f0*/  S2R R0, SR_LANEID ;  /* 0x0000000000007919 */ /* 0x000e220000000000 */
[----:B------:R-:W-:-:S10]  /*42600*/  UFLO.U32 UR5, UR5 ;  /* 0x00000005000572bd */ /* 0x000fd400080e0000 */
[----:B------:R-:W-:-:S06]  /*42610*/  ULOP3.LUT UR4, URZ, UR4, URZ, 0x33, !UPT ;  /* 0x00000004ff047292 */ /* 0x000fcc000f8e33ff */
[----:B------:R-:W-:-:S04]  /*42620*/  IMAD.U32 R2, RZ, RZ, UR4 ;  /* 0x00000004ff027e24 */ /* 0x000fc8000f8e00ff */
[----:B------:R-:W1:Y:S02]  /*42630*/  REDUX UR7, R2 ;  /* 0x00000000020773c4 */ /* 0x000e640000000000 */
[----:B------:R2:W-:Y:S01]  /*42640*/  UTCATOMSWS.AND URZ, UR4 ;  /* 0x0000000400ff79e3 */ /* 0x0005e20008000000 */
[----:B0-----:R-:W-:Y:S01]  /*42650*/  ISETP.EQ.U32.AND P0, PT, R0, UR5, PT ;  /* 0x0000000500007c0c */ /* 0x001fe2000bf02070 */
[----:B-1----:R-:W-:-:S12]  /*42660*/  IMAD.U32 R0, RZ, RZ, UR7 ;  /* 0x00000007ff007e24 */ /* 0x002fd8000f8e00ff */
[----:B------:R2:W-:Y:S01]  /*42670*/  @P0 ATOMS.AND RZ, [UR6], R0 ;  /* 0x00000000ffff098c */ /* 0x0005e2000a800006 */
[----:B------:R-:W-:Y:S05]  /*42680*/  BRA `(.L_x_13) ;  /* 0x0000000000147947 */ /* 0x000fea0003800000 */
.L_x_15:
[----:B------:R-:W-:-:S07]  /*42690*/  MOV R2, 0x426b0 ;  /* 0x000426b000027802 */ /* 0x000fce0000000f00 */
[----:B------:R-:W-:Y:S05]  /*426a0*/  CALL.REL.NOINC `($__internal_0_$__cuda_sm10x_tcgen05_guardrail_trap_col_being_dealloced_not_returned_by_alloc) ;  /* 0x00000000002c7944 */ /* 0x000fea0003c00000 */
[----:B------:R-:W-:Y:S05]  /*426b0*/  BRA `(.L_x_13) ;  /* 0x0000000000087947 */ /* 0x000fea0003800000 */
.L_x_14:
[----:B------:R-:W-:-:S07]  /*426c0*/  MOV R2, 0x426e0 ;  /* 0x000426e000027802 */ /* 0x000fce0000000f00 */
[----:B------:R-:W-:Y:S05]  /*426d0*/  CALL.REL.NOINC `($__internal_2_$__cuda_sm10x_tcgen05_guardrail_trap_unallocated_columns_being_dealloced) ;  /* 0x0000000000387944 */ /* 0x000fea0003c00000 */
.L_x_13:
[----:B------:R-:W-:Y:S01]  /*426e0*/  NOP ;  /* 0x0000000000007918 */ /* 0x000fe20000000000 */
[----:B--2---:R-:W-:Y:S05]  /*426f0*/  EXIT ;  /* 0x000000000000794d */ /* 0x004fea0003800000 */
.L_x_8:
[----:B------:R-:W0:Y:S02]  /*42700*/  SYNCS.PHASECHK.TRANS64.TRYWAIT P3, [UR11], R10 ;  /* 0x0000000aff0075a7 */ /* 0x000e24000806110b */
[----:B0-----:R-:W-:Y:S05]  /*42710*/  @!P3 BRA `(.L_x_8) ;  /* 0xfffffffc00f8b947 */ /* 0x001fea000383ffff */
[----:B------:R-:W-:Y:S05]  /*42720*/  BRA `(.L_x_16) ;  /* 0xfffffe60002c7947 */ /* 0x000fea000383ffff */
.L_x_12:
[----:B------:R-:W0:Y:S02]  /*42730*/  SYNCS.PHASECHK.TRANS64.TRYWAIT P6, [UR11], R7 ;  /* 0x00000007ff0075a7 */ /* 0x000e2400080c110b */
[----:B0-----:R-:W-:Y:S05]  /*42740*/  @!P6 BRA `(.L_x_12) ;  /* 0xfffffffc00f8e947 */ /* 0x001fea000383ffff */
[----:B------:R-:W-:Y:S05]  /*42750*/  BRA `(.L_x_11) ;  /* 0xffffff4800dc7947 */ /* 0x000fea000383ffff */
        .weak           $__internal_0_$__cuda_sm10x_tcgen05_guardrail_trap_col_being_dealloced_not_returned_by_alloc
        .type           $__internal_0_$__cuda_sm10x_tcgen05_guardrail_trap_col_being_dealloced_not_returned_by_alloc,@function
        .size           $__internal_0_$__cuda_sm10x_tcgen05_guardrail_trap_col_being_dealloced_not_returned_by_alloc,($__internal_1_$__cuda_sm10x_tcgen05_guardrail_trap_phase_invalid_during_alloc - $__internal_0_$__cuda_sm10x_tcgen05_guardrail_trap_col_being_dealloced_not_returned_by_alloc)
$__internal_0_$__cuda_sm10x_tcgen05_guardrail_trap_col_being_dealloced_not_returned_by_alloc:
[----:B------:R-:W-:Y:S05]  /*42760*/  BPT.TRAP 0x1 ;  /* 0x000000040000795c */ /* 0x000fea0000300000 */
[----:B------:R-:W-:-:S04]  /*42770*/  IMAD.MOV.U32 R3, RZ, RZ, 0x0 ;  /* 0x00000000ff037424 */ /* 0x000fc800078e00ff */
[----:B------:R-:W-:Y:S05]  /*42780*/  RET.REL.NODEC R2 `(matmul_kernel) ;  /* 0xfffffbd8021c7950 */ /* 0x000fea0003c3ffff */
        .weak           $__internal_1_$__cuda_sm10x_tcgen05_guardrail_trap_phase_invalid_during_alloc
        .type           $__internal_1_$__cuda_sm10x_tcgen05_guardrail_trap_phase_invalid_during_alloc,@function
        .size           $__internal_1_$__cuda_sm10x_tcgen05_guardrail_trap_phase_invalid_during_alloc,($__internal_2_$__cuda_sm10x_tcgen05_guardrail_trap_unallocated_columns_being_dealloced - $__internal_1_$__cuda_sm10x_tcgen05_guardrail_trap_phase_invalid_during_alloc)
$__internal_1_$__cuda_sm10x_tcgen05_guardrail_trap_phase_invalid_during_alloc:
[----:B------:R-:W-:Y:S05]  /*42790*/  BPT.TRAP 0x1 ;  /* 0x000000040000795c */ /* 0x000fea0000300000 */
[----:B------:R-:W-:-:S04]  /*427a0*/  IMAD.MOV.U32 R3, RZ, RZ, 0x0 ;  /* 0x00000000ff037424 */ /* 0x000fc800078e00ff */
[----:B------:R-:W-:Y:S05]  /*427b0*/  RET.REL.NODEC R2 `(matmul_kernel) ;  /* 0xfffffbd802107950 */ /* 0x000fea0003c3ffff */
        .weak           $__internal_2_$__cuda_sm10x_tcgen05_guardrail_trap_unallocated_columns_being_dealloced
        .type           $__internal_2_$__cuda_sm10x_tcgen05_guardrail_trap_unallocated_columns_being_dealloced,@function
        .size           $__internal_2_$__cuda_sm10x_tcgen05_guardrail_trap_unallocated_columns_being_dealloced,(.L_x_20 - $__internal_2_$__cuda_sm10x_tcgen05_guardrail_trap_unallocated_columns_being_dealloced)
$__internal_2_$__cuda_sm10x_tcgen05_guardrail_trap_unallocated_columns_being_dealloced:
[----:B------:R-:W-:Y:S05]  /*427c0*/  BPT.TRAP 0x1 ;  /* 0x000000040000795c */ /* 0x000fea0000300000 */
[----:B------:R-:W-:-:S04]  /*427d0*/  IMAD.MOV.U32 R3, RZ, RZ, 0x0 ;  /* 0x00000000ff037424 */ /* 0x000fc800078e00ff */
[----:B------:R-:W-:Y:S05]  /*427e0*/  RET.REL.NODEC R2 `(matmul_kernel) ;  /* 0xfffffbd802047950 */ /* 0x000fea0003c3ffff */
.L_x_17:
[----:B------:R-:W-:-:S00]  /*427f0*/  BRA `(.L_x_17) ;  /* 0xfffffffc00fc7947 */ /* 0x000fc0000383ffff */
[----:B------:R-:W-:-:S00]  /*42800*/  NOP ;  /* 0x0000000000007918 */ /* 0x000fc00000000000 */
[----:B------:R-:W-:-:S00]  /*42810*/  NOP ;  /* 0x0000000000007918 */ /* 0x000fc00000000000 */
[----:B------:R-:W-:-:S00]  /*42820*/  NOP ;  /* 0x0000000000007918 */ /* 0x000fc00000000000 */
[----:B------:R-:W-:-:S00]  /*42830*/  NOP ;  /* 0x0000000000007918 */ /* 0x000fc00000000000 */
[----:B------:R-:W-:-:S00]  /*42840*/  NOP ;  /* 0x0000000000007918 */ /* 0x000fc00000000000 */
[----:B------:R-:W-:-:S00]  /*42850*/  NOP ;  /* 0x0000000000007918 */ /* 0x000fc00000000000 */
[----:B------:R-:W-:-:S00]  /*42860*/  NOP ;  /* 0x0000000000007918 */ /* 0x000fc00000000000 */
[----:B------:R-:W-:-:S00]  /*42870*/  NOP ;  /* 0x0000000000007918 */ /* 0x000fc00000000000 */
.L_x_20:


//--------------------- .nv.shared.matmul_kernel  --------------------------
	.section	.nv.shared.matmul_kernel,"aw",@nobits
	.sectionflags	@""
	.align	16
	.zero		1024


//--------------------- .nv.shared.reserved.0     --------------------------
	.section	.nv.shared.reserved.0,"aw",@nobits
	.align	8
	.weak		__nv_reservedSMEM_offset_0_alias
	.size		__nv_reservedSMEM_offset_0_alias, 0, 64
	.other		__nv_reservedSMEM_offset_0_alias,@"STO_CUDA_RESERVED_SHARED STV_DEFAULT"
__nv_reservedSMEM_offset_0_alias:
	.zero		0
.nv.shared.reserved.0:
	.zero		64
	.weak		__nv_reservedSMEM_allocation_phase
	.type		__nv_reservedSMEM_allocation_phase,@object
	.size		__nv_reservedSMEM_allocation_phase,(.L_0 - __nv_reservedSMEM_allocation_phase)
__nv_reservedSMEM_allocation_phase:
	.zero		1
.L_0:
	.zero		7
	.weak		__nv_reservedSMEM_devtool_atexit_pc
	.type		__nv_reservedSMEM_devtool_atexit_pc,@object
	.size		__nv_reservedSMEM_devtool_atexit_pc,(__nv_reservedSMEM_allocation_mask - __nv_reservedSMEM_devtool_atexit_pc)
__nv_reservedSMEM_devtool_atexit_pc:
	.zero		8
	.weak		__nv_reservedSMEM_allocation_mask
	.type		__nv_reservedSMEM_allocation_mask,@object
	.size		__nv_reservedSMEM_allocation_mask,(.L_2 - __nv_reservedSMEM_allocation_mask)
__nv_reservedSMEM_allocation_mask:
	.zero		4
.L_2:


//--------------------- .nv.constant0.matmul_kernel --------------------------
	.section	.nv.constant0.matmul_kernel,"a",@progbits
	.sectionflags	@""
	.align	4
.nv.constant0.matmul_kernel:
	.zero		976


//--------------------- SYMBOLS --------------------------

	.type		.nv.reservedSmem.offset0,@object
	.size		.nv.reservedSmem.offset0,0x4
	.type		.nv.reservedSmem.cap,@object
	.size		.nv.reservedSmem.cap,0x4
